//
// Generated by NVIDIA NVVM Compiler
//
// Compiler Build ID: CL-36424714
// Cuda compilation tools, release 13.0, V13.0.88
// Based on NVVM 20.0.0
//

.version 9.0
.target sm_100
.address_size 64

	// .globl	_Z18pack_coords_kernelPKiP4int3i
// _ZZN3cub18CUB_300001_SM_10006detail6reduce28DeviceReduceSingleTileKernelINS2_10policy_hubIijN4cuda3__47minimumIiEEE10Policy1000EN6thrust24THRUST_300001_SM_1000_NS18transform_iteratorI4GetXNSC_6detail15normal_iteratorINSC_10device_ptrI4int3EEEENSC_11use_defaultESL_EEPijS8_iiNS5_3std3__410__identityEEEvT0_T1_T2_T3_T4_T6_E12temp_storage has been demoted
// _ZZN3cub18CUB_300001_SM_10006detail6reduce18DeviceReduceKernelINS2_10policy_hubIijN4cuda3__47minimumIiEEE10Policy1000EN6thrust24THRUST_300001_SM_1000_NS18transform_iteratorI4GetXNSC_6detail15normal_iteratorINSC_10device_ptrI4int3EEEENSC_11use_defaultESL_EEjS8_iNS5_3std3__410__identityEEEvT0_PT3_T1_NS0_13GridEvenShareIST_EET2_T4_E12temp_storage has been demoted
// _ZZN3cub18CUB_300001_SM_10006detail6reduce28DeviceReduceSingleTileKernelINS2_10policy_hubIijN4cuda3__47minimumIiEEE10Policy1000EPiSB_iS8_iiNS5_3std3__410__identityEEEvT0_T1_T2_T3_T4_T6_E12temp_storage has been demoted
// _ZZN3cub18CUB_300001_SM_10006detail6reduce28DeviceReduceSingleTileKernelINS2_10policy_hubIiyN4cuda3__47minimumIiEEE10Policy1000EN6thrust24THRUST_300001_SM_1000_NS18transform_iteratorI4GetXNSC_6detail15normal_iteratorINSC_10device_ptrI4int3EEEENSC_11use_defaultESL_EEPiyS8_iiNS5_3std3__410__identityEEEvT0_T1_T2_T3_T4_T6_E12temp_storage has been demoted
// _ZZN3cub18CUB_300001_SM_10006detail6reduce18DeviceReduceKernelINS2_10policy_hubIiyN4cuda3__47minimumIiEEE10Policy1000EN6thrust24THRUST_300001_SM_1000_NS18transform_iteratorI4GetXNSC_6detail15normal_iteratorINSC_10device_ptrI4int3EEEENSC_11use_defaultESL_EEyS8_iNS5_3std3__410__identityEEEvT0_PT3_T1_NS0_13GridEvenShareIST_EET2_T4_E12temp_storage has been demoted
// _ZZN3cub18CUB_300001_SM_10006detail6reduce28DeviceReduceSingleTileKernelINS2_10policy_hubIiyN4cuda3__47minimumIiEEE10Policy1000EPiSB_iS8_iiNS5_3std3__410__identityEEEvT0_T1_T2_T3_T4_T6_E12temp_storage has been demoted
// _ZZN3cub18CUB_300001_SM_10006detail6reduce28DeviceReduceSingleTileKernelINS2_10policy_hubIijN4cuda3__47maximumIiEEE10Policy1000EN6thrust24THRUST_300001_SM_1000_NS18transform_iteratorI4GetXNSC_6detail15normal_iteratorINSC_10device_ptrI4int3EEEENSC_11use_defaultESL_EEPijS8_iiNS5_3std3__410__identityEEEvT0_T1_T2_T3_T4_T6_E12temp_storage has been demoted
// _ZZN3cub18CUB_300001_SM_10006detail6reduce18DeviceReduceKernelINS2_10policy_hubIijN4cuda3__47maximumIiEEE10Policy1000EN6thrust24THRUST_300001_SM_1000_NS18transform_iteratorI4GetXNSC_6detail15normal_iteratorINSC_10device_ptrI4int3EEEENSC_11use_defaultESL_EEjS8_iNS5_3std3__410__identityEEEvT0_PT3_T1_NS0_13GridEvenShareIST_EET2_T4_E12temp_storage has been demoted
// _ZZN3cub18CUB_300001_SM_10006detail6reduce28DeviceReduceSingleTileKernelINS2_10policy_hubIijN4cuda3__47maximumIiEEE10Policy1000EPiSB_iS8_iiNS5_3std3__410__identityEEEvT0_T1_T2_T3_T4_T6_E12temp_storage has been demoted
// _ZZN3cub18CUB_300001_SM_10006detail6reduce28DeviceReduceSingleTileKernelINS2_10policy_hubIiyN4cuda3__47maximumIiEEE10Policy1000EN6thrust24THRUST_300001_SM_1000_NS18transform_iteratorI4GetXNSC_6detail15normal_iteratorINSC_10device_ptrI4int3EEEENSC_11use_defaultESL_EEPiyS8_iiNS5_3std3__410__identityEEEvT0_T1_T2_T3_T4_T6_E12temp_storage has been demoted
// _ZZN3cub18CUB_300001_SM_10006detail6reduce18DeviceReduceKernelINS2_10policy_hubIiyN4cuda3__47maximumIiEEE10Policy1000EN6thrust24THRUST_300001_SM_1000_NS18transform_iteratorI4GetXNSC_6detail15normal_iteratorINSC_10device_ptrI4int3EEEENSC_11use_defaultESL_EEyS8_iNS5_3std3__410__identityEEEvT0_PT3_T1_NS0_13GridEvenShareIST_EET2_T4_E12temp_storage has been demoted
// _ZZN3cub18CUB_300001_SM_10006detail6reduce28DeviceReduceSingleTileKernelINS2_10policy_hubIiyN4cuda3__47maximumIiEEE10Policy1000EPiSB_iS8_iiNS5_3std3__410__identityEEEvT0_T1_T2_T3_T4_T6_E12temp_storage has been demoted
// _ZZN3cub18CUB_300001_SM_10006detail6reduce28DeviceReduceSingleTileKernelINS2_10policy_hubIijN4cuda3__47minimumIiEEE10Policy1000EN6thrust24THRUST_300001_SM_1000_NS18transform_iteratorI4GetYNSC_6detail15normal_iteratorINSC_10device_ptrI4int3EEEENSC_11use_defaultESL_EEPijS8_iiNS5_3std3__410__identityEEEvT0_T1_T2_T3_T4_T6_E12temp_storage has been demoted
// _ZZN3cub18CUB_300001_SM_10006detail6reduce18DeviceReduceKernelINS2_10policy_hubIijN4cuda3__47minimumIiEEE10Policy1000EN6thrust24THRUST_300001_SM_1000_NS18transform_iteratorI4GetYNSC_6detail15normal_iteratorINSC_10device_ptrI4int3EEEENSC_11use_defaultESL_EEjS8_iNS5_3std3__410__identityEEEvT0_PT3_T1_NS0_13GridEvenShareIST_EET2_T4_E12temp_storage has been demoted
// _ZZN3cub18CUB_300001_SM_10006detail6reduce28DeviceReduceSingleTileKernelINS2_10policy_hubIiyN4cuda3__47minimumIiEEE10Policy1000EN6thrust24THRUST_300001_SM_1000_NS18transform_iteratorI4GetYNSC_6detail15normal_iteratorINSC_10device_ptrI4int3EEEENSC_11use_defaultESL_EEPiyS8_iiNS5_3std3__410__identityEEEvT0_T1_T2_T3_T4_T6_E12temp_storage has been demoted
// _ZZN3cub18CUB_300001_SM_10006detail6reduce18DeviceReduceKernelINS2_10policy_hubIiyN4cuda3__47minimumIiEEE10Policy1000EN6thrust24THRUST_300001_SM_1000_NS18transform_iteratorI4GetYNSC_6detail15normal_iteratorINSC_10device_ptrI4int3EEEENSC_11use_defaultESL_EEyS8_iNS5_3std3__410__identityEEEvT0_PT3_T1_NS0_13GridEvenShareIST_EET2_T4_E12temp_storage has been demoted
// _ZZN3cub18CUB_300001_SM_10006detail6reduce28DeviceReduceSingleTileKernelINS2_10policy_hubIijN4cuda3__47maximumIiEEE10Policy1000EN6thrust24THRUST_300001_SM_1000_NS18transform_iteratorI4GetYNSC_6detail15normal_iteratorINSC_10device_ptrI4int3EEEENSC_11use_defaultESL_EEPijS8_iiNS5_3std3__410__identityEEEvT0_T1_T2_T3_T4_T6_E12temp_storage has been demoted
// _ZZN3cub18CUB_300001_SM_10006detail6reduce18DeviceReduceKernelINS2_10policy_hubIijN4cuda3__47maximumIiEEE10Policy1000EN6thrust24THRUST_300001_SM_1000_NS18transform_iteratorI4GetYNSC_6detail15normal_iteratorINSC_10device_ptrI4int3EEEENSC_11use_defaultESL_EEjS8_iNS5_3std3__410__identityEEEvT0_PT3_T1_NS0_13GridEvenShareIST_EET2_T4_E12temp_storage has been demoted
// _ZZN3cub18CUB_300001_SM_10006detail6reduce28DeviceReduceSingleTileKernelINS2_10policy_hubIiyN4cuda3__47maximumIiEEE10Policy1000EN6thrust24THRUST_300001_SM_1000_NS18transform_iteratorI4GetYNSC_6detail15normal_iteratorINSC_10device_ptrI4int3EEEENSC_11use_defaultESL_EEPiyS8_iiNS5_3std3__410__identityEEEvT0_T1_T2_T3_T4_T6_E12temp_storage has been demoted
// _ZZN3cub18CUB_300001_SM_10006detail6reduce18DeviceReduceKernelINS2_10policy_hubIiyN4cuda3__47maximumIiEEE10Policy1000EN6thrust24THRUST_300001_SM_1000_NS18transform_iteratorI4GetYNSC_6detail15normal_iteratorINSC_10device_ptrI4int3EEEENSC_11use_defaultESL_EEyS8_iNS5_3std3__410__identityEEEvT0_PT3_T1_NS0_13GridEvenShareIST_EET2_T4_E12temp_storage has been demoted
// _ZZN3cub18CUB_300001_SM_10006detail6reduce28DeviceReduceSingleTileKernelINS2_10policy_hubIijN4cuda3__47minimumIiEEE10Policy1000EN6thrust24THRUST_300001_SM_1000_NS18transform_iteratorI4GetZNSC_6detail15normal_iteratorINSC_10device_ptrI4int3EEEENSC_11use_defaultESL_EEPijS8_iiNS5_3std3__410__identityEEEvT0_T1_T2_T3_T4_T6_E12temp_storage has been demoted
// _ZZN3cub18CUB_300001_SM_10006detail6reduce18DeviceReduceKernelINS2_10policy_hubIijN4cuda3__47minimumIiEEE10Policy1000EN6thrust24THRUST_300001_SM_1000_NS18transform_iteratorI4GetZNSC_6detail15normal_iteratorINSC_10device_ptrI4int3EEEENSC_11use_defaultESL_EEjS8_iNS5_3std3__410__identityEEEvT0_PT3_T1_NS0_13GridEvenShareIST_EET2_T4_E12temp_storage has been demoted
// _ZZN3cub18CUB_300001_SM_10006detail6reduce28DeviceReduceSingleTileKernelINS2_10policy_hubIiyN4cuda3__47minimumIiEEE10Policy1000EN6thrust24THRUST_300001_SM_1000_NS18transform_iteratorI4GetZNSC_6detail15normal_iteratorINSC_10device_ptrI4int3EEEENSC_11use_defaultESL_EEPiyS8_iiNS5_3std3__410__identityEEEvT0_T1_T2_T3_T4_T6_E12temp_storage has been demoted
// _ZZN3cub18CUB_300001_SM_10006detail6reduce18DeviceReduceKernelINS2_10policy_hubIiyN4cuda3__47minimumIiEEE10Policy1000EN6thrust24THRUST_300001_SM_1000_NS18transform_iteratorI4GetZNSC_6detail15normal_iteratorINSC_10device_ptrI4int3EEEENSC_11use_defaultESL_EEyS8_iNS5_3std3__410__identityEEEvT0_PT3_T1_NS0_13GridEvenShareIST_EET2_T4_E12temp_storage has been demoted
// _ZZN3cub18CUB_300001_SM_10006detail6reduce28DeviceReduceSingleTileKernelINS2_10policy_hubIijN4cuda3__47maximumIiEEE10Policy1000EN6thrust24THRUST_300001_SM_1000_NS18transform_iteratorI4GetZNSC_6detail15normal_iteratorINSC_10device_ptrI4int3EEEENSC_11use_defaultESL_EEPijS8_iiNS5_3std3__410__identityEEEvT0_T1_T2_T3_T4_T6_E12temp_storage has been demoted
// _ZZN3cub18CUB_300001_SM_10006detail6reduce18DeviceReduceKernelINS2_10policy_hubIijN4cuda3__47maximumIiEEE10Policy1000EN6thrust24THRUST_300001_SM_1000_NS18transform_iteratorI4GetZNSC_6detail15normal_iteratorINSC_10device_ptrI4int3EEEENSC_11use_defaultESL_EEjS8_iNS5_3std3__410__identityEEEvT0_PT3_T1_NS0_13GridEvenShareIST_EET2_T4_E12temp_storage has been demoted
// _ZZN3cub18CUB_300001_SM_10006detail6reduce28DeviceReduceSingleTileKernelINS2_10policy_hubIiyN4cuda3__47maximumIiEEE10Policy1000EN6thrust24THRUST_300001_SM_1000_NS18transform_iteratorI4GetZNSC_6detail15normal_iteratorINSC_10device_ptrI4int3EEEENSC_11use_defaultESL_EEPiyS8_iiNS5_3std3__410__identityEEEvT0_T1_T2_T3_T4_T6_E12temp_storage has been demoted
// _ZZN3cub18CUB_300001_SM_10006detail6reduce18DeviceReduceKernelINS2_10policy_hubIiyN4cuda3__47maximumIiEEE10Policy1000EN6thrust24THRUST_300001_SM_1000_NS18transform_iteratorI4GetZNSC_6detail15normal_iteratorINSC_10device_ptrI4int3EEEENSC_11use_defaultESL_EEyS8_iNS5_3std3__410__identityEEEvT0_PT3_T1_NS0_13GridEvenShareIST_EET2_T4_E12temp_storage has been demoted
// _ZZN3cub18CUB_300001_SM_10006detail10merge_sort30DeviceMergeSortBlockSortKernelINS2_10policy_hubIN6thrust24THRUST_300001_SM_1000_NS6detail15normal_iteratorINS6_10device_ptrI4int3EEEEE9Policy600ESC_PNS0_8NullTypeESC_SG_j8Int3LessSA_SF_EEvbT0_T1_T2_T3_T4_PT6_PT7_T5_NS1_7vsmem_tEE19static_temp_storage has been demoted
// _ZZN3cub18CUB_300001_SM_10006detail10merge_sort26DeviceMergeSortMergeKernelINS2_10policy_hubIN6thrust24THRUST_300001_SM_1000_NS6detail15normal_iteratorINS6_10device_ptrI4int3EEEEE9Policy600ESC_PNS0_8NullTypeESC_SG_j8Int3LessSA_SF_EEvbT2_T3_T4_PT6_PT7_T5_PSK_SK_NS1_7vsmem_tEE19static_temp_storage has been demoted
// _ZZN3cub18CUB_300001_SM_10006detail10merge_sort30DeviceMergeSortBlockSortKernelINS2_10policy_hubIN6thrust24THRUST_300001_SM_1000_NS6detail15normal_iteratorINS6_10device_ptrI4int3EEEEE9Policy600ESC_PNS0_8NullTypeESC_SG_m8Int3LessSA_SF_EEvbT0_T1_T2_T3_T4_PT6_PT7_T5_NS1_7vsmem_tEE19static_temp_storage has been demoted
// _ZZN3cub18CUB_300001_SM_10006detail10merge_sort26DeviceMergeSortMergeKernelINS2_10policy_hubIN6thrust24THRUST_300001_SM_1000_NS6detail15normal_iteratorINS6_10device_ptrI4int3EEEEE9Policy600ESC_PNS0_8NullTypeESC_SG_m8Int3LessSA_SF_EEvbT2_T3_T4_PT6_PT7_T5_PSK_SK_NS1_7vsmem_tEE19static_temp_storage has been demoted
.global .align 1 .b8 _ZN34_INTERNAL_bcd24a4c_4_k_cu_768eb8244cuda3std3__45__cpo5beginE[1];
.global .align 1 .b8 _ZN34_INTERNAL_bcd24a4c_4_k_cu_768eb8244cuda3std3__45__cpo3endE[1];
.global .align 1 .b8 _ZN34_INTERNAL_bcd24a4c_4_k_cu_768eb8244cuda3std3__45__cpo6cbeginE[1];
.global .align 1 .b8 _ZN34_INTERNAL_bcd24a4c_4_k_cu_768eb8244cuda3std3__45__cpo4cendE[1];
.global .align 1 .b8 _ZN34_INTERNAL_bcd24a4c_4_k_cu_768eb8244cuda3std3__45__cpo6rbeginE[1];
.global .align 1 .b8 _ZN34_INTERNAL_bcd24a4c_4_k_cu_768eb8244cuda3std3__45__cpo4rendE[1];
.global .align 1 .b8 _ZN34_INTERNAL_bcd24a4c_4_k_cu_768eb8244cuda3std3__45__cpo7crbeginE[1];
.global .align 1 .b8 _ZN34_INTERNAL_bcd24a4c_4_k_cu_768eb8244cuda3std3__45__cpo5crendE[1];
.global .align 1 .b8 _ZN34_INTERNAL_bcd24a4c_4_k_cu_768eb8244cuda3std3__436_GLOBAL__N__bcd24a4c_4_k_cu_768eb8246ignoreE[1];
.global .align 1 .b8 _ZN34_INTERNAL_bcd24a4c_4_k_cu_768eb8244cuda3std3__419piecewise_constructE[1];
.global .align 1 .b8 _ZN34_INTERNAL_bcd24a4c_4_k_cu_768eb8244cuda3std3__48in_placeE[1];
.global .align 1 .b8 _ZN34_INTERNAL_bcd24a4c_4_k_cu_768eb8244cuda3std3__420unreachable_sentinelE[1];
.global .align 1 .b8 _ZN34_INTERNAL_bcd24a4c_4_k_cu_768eb8244cuda3std3__47nulloptE[1];
.global .align 1 .b8 _ZN34_INTERNAL_bcd24a4c_4_k_cu_768eb8244cuda3std3__48unexpectE[1];
.global .align 1 .b8 _ZN34_INTERNAL_bcd24a4c_4_k_cu_768eb8244cuda3std6ranges3__45__cpo4swapE[1];
.global .align 1 .b8 _ZN34_INTERNAL_bcd24a4c_4_k_cu_768eb8244cuda3std6ranges3__45__cpo9iter_moveE[1];
.global .align 1 .b8 _ZN34_INTERNAL_bcd24a4c_4_k_cu_768eb8244cuda3std6ranges3__45__cpo5beginE[1];
.global .align 1 .b8 _ZN34_INTERNAL_bcd24a4c_4_k_cu_768eb8244cuda3std6ranges3__45__cpo3endE[1];
.global .align 1 .b8 _ZN34_INTERNAL_bcd24a4c_4_k_cu_768eb8244cuda3std6ranges3__45__cpo6cbeginE[1];
.global .align 1 .b8 _ZN34_INTERNAL_bcd24a4c_4_k_cu_768eb8244cuda3std6ranges3__45__cpo4cendE[1];
.global .align 1 .b8 _ZN34_INTERNAL_bcd24a4c_4_k_cu_768eb8244cuda3std6ranges3__45__cpo7advanceE[1];
.global .align 1 .b8 _ZN34_INTERNAL_bcd24a4c_4_k_cu_768eb8244cuda3std6ranges3__45__cpo9iter_swapE[1];
.global .align 1 .b8 _ZN34_INTERNAL_bcd24a4c_4_k_cu_768eb8244cuda3std6ranges3__45__cpo4nextE[1];
.global .align 1 .b8 _ZN34_INTERNAL_bcd24a4c_4_k_cu_768eb8244cuda3std6ranges3__45__cpo4prevE[1];
.global .align 1 .b8 _ZN34_INTERNAL_bcd24a4c_4_k_cu_768eb8244cuda3std6ranges3__45__cpo4dataE[1];
.global .align 1 .b8 _ZN34_INTERNAL_bcd24a4c_4_k_cu_768eb8244cuda3std6ranges3__45__cpo5cdataE[1];
.global .align 1 .b8 _ZN34_INTERNAL_bcd24a4c_4_k_cu_768eb8244cuda3std6ranges3__45__cpo4sizeE[1];
.global .align 1 .b8 _ZN34_INTERNAL_bcd24a4c_4_k_cu_768eb8244cuda3std6ranges3__45__cpo5ssizeE[1];
.global .align 1 .b8 _ZN34_INTERNAL_bcd24a4c_4_k_cu_768eb8244cuda3std6ranges3__45__cpo8distanceE[1];
.global .align 1 .b8 _ZN34_INTERNAL_bcd24a4c_4_k_cu_768eb8246thrust24THRUST_300001_SM_1000_NS8cuda_cub3parE[1];
.global .align 1 .b8 _ZN34_INTERNAL_bcd24a4c_4_k_cu_768eb8246thrust24THRUST_300001_SM_1000_NS8cuda_cub10par_nosyncE[1];
.global .align 1 .b8 _ZN34_INTERNAL_bcd24a4c_4_k_cu_768eb8246thrust24THRUST_300001_SM_1000_NS6system6detail10sequential3seqE[1];
.global .align 1 .b8 _ZN34_INTERNAL_bcd24a4c_4_k_cu_768eb8246thrust24THRUST_300001_SM_1000_NS6system3cpp3parE[1];
.global .align 1 .b8 _ZN34_INTERNAL_bcd24a4c_4_k_cu_768eb8246thrust24THRUST_300001_SM_1000_NS12placeholders2_1E[1];
.global .align 1 .b8 _ZN34_INTERNAL_bcd24a4c_4_k_cu_768eb8246thrust24THRUST_300001_SM_1000_NS12placeholders2_2E[1];
.global .align 1 .b8 _ZN34_INTERNAL_bcd24a4c_4_k_cu_768eb8246thrust24THRUST_300001_SM_1000_NS12placeholders2_3E[1];
.global .align 1 .b8 _ZN34_INTERNAL_bcd24a4c_4_k_cu_768eb8246thrust24THRUST_300001_SM_1000_NS12placeholders2_4E[1];
.global .align 1 .b8 _ZN34_INTERNAL_bcd24a4c_4_k_cu_768eb8246thrust24THRUST_300001_SM_1000_NS12placeholders2_5E[1];
.global .align 1 .b8 _ZN34_INTERNAL_bcd24a4c_4_k_cu_768eb8246thrust24THRUST_300001_SM_1000_NS12placeholders2_6E[1];
.global .align 1 .b8 _ZN34_INTERNAL_bcd24a4c_4_k_cu_768eb8246thrust24THRUST_300001_SM_1000_NS12placeholders2_7E[1];
.global .align 1 .b8 _ZN34_INTERNAL_bcd24a4c_4_k_cu_768eb8246thrust24THRUST_300001_SM_1000_NS12placeholders2_8E[1];
.global .align 1 .b8 _ZN34_INTERNAL_bcd24a4c_4_k_cu_768eb8246thrust24THRUST_300001_SM_1000_NS12placeholders2_9E[1];
.global .align 1 .b8 _ZN34_INTERNAL_bcd24a4c_4_k_cu_768eb8246thrust24THRUST_300001_SM_1000_NS12placeholders3_10E[1];
.global .align 1 .b8 _ZN34_INTERNAL_bcd24a4c_4_k_cu_768eb8246thrust24THRUST_300001_SM_1000_NS3seqE[1];
.global .align 1 .b8 _ZN34_INTERNAL_bcd24a4c_4_k_cu_768eb8246thrust24THRUST_300001_SM_1000_NS6deviceE[1];

.visible .entry _Z18pack_coords_kernelPKiP4int3i(
	.param .u64 .ptr .align 1 _Z18pack_coords_kernelPKiP4int3i_param_0,
	.param .u64 .ptr .align 1 _Z18pack_coords_kernelPKiP4int3i_param_1,
	.param .u32 _Z18pack_coords_kernelPKiP4int3i_param_2
)
{
	.reg .pred 	%p<2>;
	.reg .b32 	%r<10>;
	.reg .b64 	%rd<9>;

	ld.param.u64 	%rd1, [_Z18pack_coords_kernelPKiP4int3i_param_0];
	ld.param.u64 	%rd2, [_Z18pack_coords_kernelPKiP4int3i_param_1];
	ld.param.u32 	%r2, [_Z18pack_coords_kernelPKiP4int3i_param_2];
	mov.u32 	%r3, %ctaid.x;
	mov.u32 	%r4, %ntid.x;
	mov.u32 	%r5, %tid.x;
	mad.lo.s32 	%r1, %r3, %r4, %r5;
	setp.ge.s32 	%p1, %r1, %r2;
	@%p1 bra 	$L__BB0_2;
	cvta.to.global.u64 	%rd3, %rd1;
	cvta.to.global.u64 	%rd4, %rd2;
	mul.lo.s32 	%r6, %r1, 3;
	mul.wide.s32 	%rd5, %r6, 4;
	add.s64 	%rd6, %rd3, %rd5;
	ld.global.u32 	%r7, [%rd6];
	ld.global.u32 	%r8, [%rd6+4];
	ld.global.u32 	%r9, [%rd6+8];
	mul.wide.s32 	%rd7, %r1, 12;
	add.s64 	%rd8, %rd4, %rd7;
	st.global.u32 	[%rd8], %r7;
	st.global.u32 	[%rd8+4], %r8;
	st.global.u32 	[%rd8+8], %r9;
$L__BB0_2:
	ret;

}
	// .globl	_Z18erode_check_kernelPK4int3S1_iPb
.visible .entry _Z18erode_check_kernelPK4int3S1_iPb(
	.param .u64 .ptr .align 1 _Z18erode_check_kernelPK4int3S1_iPb_param_0,
	.param .u64 .ptr .align 1 _Z18erode_check_kernelPK4int3S1_iPb_param_1,
	.param .u32 _Z18erode_check_kernelPK4int3S1_iPb_param_2,
	.param .u64 .ptr .align 1 _Z18erode_check_kernelPK4int3S1_iPb_param_3
)
{
	.reg .pred 	%p<81>;
	.reg .b16 	%rs<11>;
	.reg .b32 	%r<124>;
	.reg .b64 	%rd<23>;

	ld.param.u64 	%rd2, [_Z18erode_check_kernelPK4int3S1_iPb_param_0];
	ld.param.u64 	%rd4, [_Z18erode_check_kernelPK4int3S1_iPb_param_1];
	ld.param.u32 	%r72, [_Z18erode_check_kernelPK4int3S1_iPb_param_2];
	ld.param.u64 	%rd3, [_Z18erode_check_kernelPK4int3S1_iPb_param_3];
	cvta.to.global.u64 	%rd1, %rd4;
	mov.u32 	%r73, %ctaid.x;
	mov.u32 	%r74, %ntid.x;
	mov.u32 	%r75, %tid.x;
	mad.lo.s32 	%r1, %r73, %r74, %r75;
	setp.ge.s32 	%p1, %r1, %r72;
	@%p1 bra 	$L__BB1_51;
	cvta.to.global.u64 	%rd5, %rd2;
	mul.wide.s32 	%rd6, %r1, 12;
	add.s64 	%rd7, %rd5, %rd6;
	ld.global.u32 	%r2, [%rd7];
	ld.global.u32 	%r3, [%rd7+4];
	ld.global.u32 	%r4, [%rd7+8];
	add.s32 	%r5, %r2, -1;
	add.s32 	%r6, %r2, 1;
	add.s32 	%r7, %r3, -1;
	add.s32 	%r8, %r3, 1;
	add.s32 	%r9, %r4, -1;
	setp.lt.s32 	%p2, %r72, 1;
	add.s32 	%r120, %r72, -1;
	mov.b16 	%rs2, 0;
	mov.u16 	%rs10, %rs2;
	@%p2 bra 	$L__BB1_50;
	mov.b32 	%r12, 0;
	mov.u32 	%r100, %r120;
$L__BB1_3:
	add.s32 	%r77, %r100, %r12;
	shr.u32 	%r13, %r77, 1;
	mul.wide.u32 	%rd8, %r13, 12;
	add.s64 	%rd9, %rd1, %rd8;
	ld.global.u32 	%r14, [%rd9];
	ld.global.u32 	%r78, [%rd9+4];
	ld.global.u32 	%r79, [%rd9+8];
	setp.ne.s32 	%p3, %r14, %r5;
	setp.ne.s32 	%p4, %r78, %r3;
	or.pred  	%p5, %p3, %p4;
	setp.ne.s32 	%p6, %r79, %r4;
	or.pred  	%p7, %p5, %p6;
	@%p7 bra 	$L__BB1_18;
	mov.b32 	%r105, 0;
	mov.u32 	%r21, %r120;
$L__BB1_5:
	add.s32 	%r81, %r21, %r105;
	shr.u32 	%r23, %r81, 1;
	mul.wide.u32 	%rd10, %r23, 12;
	add.s64 	%rd11, %rd1, %rd10;
	ld.global.u32 	%r24, [%rd11];
	ld.global.u32 	%r82, [%rd11+4];
	ld.global.u32 	%r83, [%rd11+8];
	setp.ne.s32 	%p16, %r24, %r6;
	setp.ne.s32 	%p17, %r82, %r3;
	or.pred  	%p18, %p16, %p17;
	setp.ne.s32 	%p19, %r83, %r4;
	or.pred  	%p20, %p18, %p19;
	@%p20 bra 	$L__BB1_24;
	mov.b32 	%r109, 0;
	mov.u32 	%r31, %r120;
$L__BB1_7:
	add.s32 	%r85, %r31, %r109;
	shr.u32 	%r33, %r85, 1;
	mul.wide.u32 	%rd12, %r33, 12;
	add.s64 	%rd13, %rd1, %rd12;
	ld.global.u32 	%r34, [%rd13];
	ld.global.u32 	%r86, [%rd13+4];
	ld.global.u32 	%r87, [%rd13+8];
	setp.ne.s32 	%p29, %r34, %r2;
	setp.ne.s32 	%p30, %r86, %r7;
	or.pred  	%p31, %p29, %p30;
	setp.ne.s32 	%p32, %r87, %r4;
	or.pred  	%p33, %p31, %p32;
	@%p33 bra 	$L__BB1_30;
	mov.b32 	%r113, 0;
	mov.u32 	%r41, %r120;
$L__BB1_9:
	add.s32 	%r89, %r41, %r113;
	shr.u32 	%r43, %r89, 1;
	mul.wide.u32 	%rd14, %r43, 12;
	add.s64 	%rd15, %rd1, %rd14;
	ld.global.u32 	%r44, [%rd15];
	ld.global.u32 	%r90, [%rd15+4];
	ld.global.u32 	%r91, [%rd15+8];
	setp.ne.s32 	%p42, %r44, %r2;
	setp.ne.s32 	%p43, %r90, %r8;
	or.pred  	%p44, %p42, %p43;
	setp.ne.s32 	%p45, %r91, %r4;
	or.pred  	%p46, %p44, %p45;
	@%p46 bra 	$L__BB1_36;
	mov.b32 	%r117, 0;
	mov.u32 	%r51, %r120;
$L__BB1_11:
	add.s32 	%r93, %r51, %r117;
	shr.u32 	%r53, %r93, 1;
	mul.wide.u32 	%rd16, %r53, 12;
	add.s64 	%rd17, %rd1, %rd16;
	ld.global.u32 	%r54, [%rd17];
	ld.global.u32 	%r94, [%rd17+4];
	ld.global.u32 	%r95, [%rd17+8];
	setp.ne.s32 	%p55, %r54, %r2;
	setp.ne.s32 	%p56, %r94, %r3;
	or.pred  	%p57, %p55, %p56;
	setp.ne.s32 	%p58, %r95, %r9;
	or.pred  	%p59, %p57, %p58;
	@%p59 bra 	$L__BB1_42;
	add.s32 	%r57, %r4, 1;
	mov.b32 	%r121, 0;
$L__BB1_13:
	add.s32 	%r97, %r120, %r121;
	shr.u32 	%r64, %r97, 1;
	mul.wide.u32 	%rd18, %r64, 12;
	add.s64 	%rd19, %rd1, %rd18;
	ld.global.u32 	%r65, [%rd19];
	ld.global.u32 	%r98, [%rd19+4];
	ld.global.u32 	%r99, [%rd19+8];
	setp.eq.s32 	%p68, %r65, %r2;
	setp.eq.s32 	%p69, %r98, %r3;
	and.pred  	%p70, %p68, %p69;
	setp.eq.s32 	%p71, %r99, %r57;
	and.pred  	%p72, %p70, %p71;
	mov.b16 	%rs10, 1;
	@%p72 bra 	$L__BB1_50;
	setp.lt.s32 	%p73, %r65, %r2;
	@%p73 bra 	$L__BB1_48;
	setp.ne.s32 	%p74, %r65, %r2;
	@%p74 bra 	$L__BB1_17;
	setp.eq.s32 	%p75, %r98, %r3;
	setp.lt.s32 	%p76, %r98, %r3;
	setp.le.s32 	%p77, %r99, %r4;
	and.pred  	%p78, %p75, %p77;
	or.pred  	%p79, %p76, %p78;
	@%p79 bra 	$L__BB1_48;
$L__BB1_17:
	add.s32 	%r120, %r64, -1;
	bra.uni 	$L__BB1_49;
$L__BB1_18:
	setp.lt.s32 	%p8, %r14, %r5;
	@%p8 bra 	$L__BB1_21;
	setp.ne.s32 	%p9, %r14, %r5;
	@%p9 bra 	$L__BB1_22;
	setp.ne.s32 	%p10, %r78, %r3;
	setp.ge.s32 	%p11, %r78, %r3;
	setp.ge.s32 	%p12, %r79, %r4;
	or.pred  	%p13, %p10, %p12;
	and.pred  	%p14, %p11, %p13;
	@%p14 bra 	$L__BB1_22;
$L__BB1_21:
	add.s32 	%r12, %r13, 1;
	bra.uni 	$L__BB1_23;
$L__BB1_22:
	add.s32 	%r100, %r13, -1;
$L__BB1_23:
	setp.gt.s32 	%p15, %r12, %r100;
	mov.u16 	%rs10, %rs2;
	@%p15 bra 	$L__BB1_50;
	bra.uni 	$L__BB1_3;
$L__BB1_24:
	setp.le.s32 	%p21, %r24, %r2;
	@%p21 bra 	$L__BB1_28;
	setp.ne.s32 	%p22, %r24, %r6;
	@%p22 bra 	$L__BB1_27;
	setp.eq.s32 	%p23, %r82, %r3;
	setp.lt.s32 	%p24, %r82, %r3;
	setp.lt.s32 	%p25, %r83, %r4;
	and.pred  	%p26, %p23, %p25;
	or.pred  	%p27, %p24, %p26;
	@%p27 bra 	$L__BB1_28;
$L__BB1_27:
	add.s32 	%r21, %r23, -1;
	bra.uni 	$L__BB1_29;
$L__BB1_28:
	add.s32 	%r105, %r23, 1;
$L__BB1_29:
	setp.gt.s32 	%p28, %r105, %r21;
	mov.u16 	%rs10, %rs2;
	@%p28 bra 	$L__BB1_50;
	bra.uni 	$L__BB1_5;
$L__BB1_30:
	setp.lt.s32 	%p34, %r34, %r2;
	@%p34 bra 	$L__BB1_34;
	setp.ne.s32 	%p35, %r34, %r2;
	@%p35 bra 	$L__BB1_33;
	setp.eq.s32 	%p36, %r86, %r7;
	setp.lt.s32 	%p37, %r86, %r7;
	setp.lt.s32 	%p38, %r87, %r4;
	and.pred  	%p39, %p36, %p38;
	or.pred  	%p40, %p37, %p39;
	@%p40 bra 	$L__BB1_34;
$L__BB1_33:
	add.s32 	%r31, %r33, -1;
	bra.uni 	$L__BB1_35;
$L__BB1_34:
	add.s32 	%r109, %r33, 1;
$L__BB1_35:
	setp.gt.s32 	%p41, %r109, %r31;
	mov.u16 	%rs10, %rs2;
	@%p41 bra 	$L__BB1_50;
	bra.uni 	$L__BB1_7;
$L__BB1_36:
	setp.lt.s32 	%p47, %r44, %r2;
	@%p47 bra 	$L__BB1_40;
	setp.ne.s32 	%p48, %r44, %r2;
	@%p48 bra 	$L__BB1_39;
	setp.eq.s32 	%p49, %r90, %r8;
	setp.le.s32 	%p50, %r90, %r3;
	setp.lt.s32 	%p51, %r91, %r4;
	and.pred  	%p52, %p49, %p51;
	or.pred  	%p53, %p50, %p52;
	@%p53 bra 	$L__BB1_40;
$L__BB1_39:
	add.s32 	%r41, %r43, -1;
	bra.uni 	$L__BB1_41;
$L__BB1_40:
	add.s32 	%r113, %r43, 1;
$L__BB1_41:
	setp.gt.s32 	%p54, %r113, %r41;
	mov.u16 	%rs10, %rs2;
	@%p54 bra 	$L__BB1_50;
	bra.uni 	$L__BB1_9;
$L__BB1_42:
	setp.lt.s32 	%p60, %r54, %r2;
	@%p60 bra 	$L__BB1_46;
	setp.ne.s32 	%p61, %r54, %r2;
	@%p61 bra 	$L__BB1_45;
	setp.eq.s32 	%p62, %r94, %r3;
	setp.lt.s32 	%p63, %r94, %r3;
	setp.lt.s32 	%p64, %r95, %r9;
	and.pred  	%p65, %p62, %p64;
	or.pred  	%p66, %p63, %p65;
	@%p66 bra 	$L__BB1_46;
$L__BB1_45:
	add.s32 	%r51, %r53, -1;
	bra.uni 	$L__BB1_47;
$L__BB1_46:
	add.s32 	%r117, %r53, 1;
$L__BB1_47:
	setp.gt.s32 	%p67, %r117, %r51;
	mov.u16 	%rs10, %rs2;
	@%p67 bra 	$L__BB1_50;
	bra.uni 	$L__BB1_11;
$L__BB1_48:
	add.s32 	%r121, %r64, 1;
$L__BB1_49:
	setp.le.s32 	%p80, %r121, %r120;
	mov.u16 	%rs10, %rs2;
	@%p80 bra 	$L__BB1_13;
$L__BB1_50:
	cvt.s64.s32 	%rd20, %r1;
	cvta.to.global.u64 	%rd21, %rd3;
	add.s64 	%rd22, %rd21, %rd20;
	st.global.u8 	[%rd22], %rs10;
$L__BB1_51:
	ret;

}
	// .globl	_Z15set_bits_kernelPK4int3iS_iiiPj
.visible .entry _Z15set_bits_kernelPK4int3iS_iiiPj(
	.param .u64 .ptr .align 1 _Z15set_bits_kernelPK4int3iS_iiiPj_param_0,
	.param .u32 _Z15set_bits_kernelPK4int3iS_iiiPj_param_1,
	.param .align 4 .b8 _Z15set_bits_kernelPK4int3iS_iiiPj_param_2[12],
	.param .u32 _Z15set_bits_kernelPK4int3iS_iiiPj_param_3,
	.param .u32 _Z15set_bits_kernelPK4int3iS_iiiPj_param_4,
	.param .u32 _Z15set_bits_kernelPK4int3iS_iiiPj_param_5,
	.param .u64 .ptr .align 1 _Z15set_bits_kernelPK4int3iS_iiiPj_param_6
)
{
	.reg .pred 	%p<15>;
	.reg .b32 	%r<23>;
	.reg .b64 	%rd<17>;

	ld.param.u32 	%r7, [_Z15set_bits_kernelPK4int3iS_iiiPj_param_2+8];
	ld.param.u32 	%r6, [_Z15set_bits_kernelPK4int3iS_iiiPj_param_2+4];
	ld.param.u32 	%r5, [_Z15set_bits_kernelPK4int3iS_iiiPj_param_2];
	ld.param.u64 	%rd1, [_Z15set_bits_kernelPK4int3iS_iiiPj_param_0];
	ld.param.u32 	%r11, [_Z15set_bits_kernelPK4int3iS_iiiPj_param_1];
	ld.param.u32 	%r8, [_Z15set_bits_kernelPK4int3iS_iiiPj_param_3];
	ld.param.u32 	%r9, [_Z15set_bits_kernelPK4int3iS_iiiPj_param_4];
	ld.param.u32 	%r10, [_Z15set_bits_kernelPK4int3iS_iiiPj_param_5];
	ld.param.u64 	%rd2, [_Z15set_bits_kernelPK4int3iS_iiiPj_param_6];
	mov.u32 	%r12, %ctaid.x;
	mov.u32 	%r13, %ntid.x;
	mov.u32 	%r14, %tid.x;
	mad.lo.s32 	%r1, %r12, %r13, %r14;
	setp.ge.s32 	%p1, %r1, %r11;
	@%p1 bra 	$L__BB2_3;
	cvta.to.global.u64 	%rd3, %rd1;
	mul.wide.s32 	%rd4, %r1, 12;
	add.s64 	%rd5, %rd3, %rd4;
	ld.global.u32 	%r15, [%rd5];
	ld.global.u32 	%r16, [%rd5+4];
	ld.global.u32 	%r17, [%rd5+8];
	sub.s32 	%r2, %r15, %r5;
	sub.s32 	%r3, %r16, %r6;
	sub.s32 	%r4, %r17, %r7;
	setp.lt.s32 	%p2, %r2, 0;
	setp.ge.s32 	%p3, %r2, %r8;
	or.pred  	%p4, %p2, %p3;
	setp.lt.s32 	%p5, %r3, 0;
	setp.ge.s32 	%p6, %r3, %r9;
	or.pred  	%p7, %p5, %p6;
	or.pred  	%p9, %p4, %p7;
	setp.lt.s32 	%p10, %r4, 0;
	setp.ge.s32 	%p11, %r4, %r10;
	or.pred  	%p12, %p10, %p11;
	or.pred  	%p14, %p9, %p12;
	@%p14 bra 	$L__BB2_3;
	cvt.u64.u32 	%rd6, %r4;
	cvt.s64.s32 	%rd7, %r9;
	cvt.u64.u32 	%rd8, %r3;
	mad.lo.s64 	%rd9, %rd6, %rd7, %rd8;
	cvt.s64.s32 	%rd10, %r8;
	cvt.u64.u32 	%rd11, %r2;
	mad.lo.s64 	%rd12, %rd9, %rd10, %rd11;
	cvt.u32.u64 	%r18, %rd12;
	and.b32  	%r19, %r18, 31;
	cvta.to.global.u64 	%rd13, %rd2;
	shr.u64 	%rd14, %rd12, 3;
	and.b64  	%rd15, %rd14, 17179869180;
	add.s64 	%rd16, %rd13, %rd15;
	mov.b32 	%r20, 1;
	shl.b32 	%r21, %r20, %r19;
	atom.global.or.b32 	%r22, [%rd16], %r21;
$L__BB2_3:
	ret;

}
	// .globl	_Z25erode_check_bitset_kernelPK4int3iS_iiiPKjPb
.visible .entry _Z25erode_check_bitset_kernelPK4int3iS_iiiPKjPb(
	.param .u64 .ptr .align 1 _Z25erode_check_bitset_kernelPK4int3iS_iiiPKjPb_param_0,
	.param .u32 _Z25erode_check_bitset_kernelPK4int3iS_iiiPKjPb_param_1,
	.param .align 4 .b8 _Z25erode_check_bitset_kernelPK4int3iS_iiiPKjPb_param_2[12],
	.param .u32 _Z25erode_check_bitset_kernelPK4int3iS_iiiPKjPb_param_3,
	.param .u32 _Z25erode_check_bitset_kernelPK4int3iS_iiiPKjPb_param_4,
	.param .u32 _Z25erode_check_bitset_kernelPK4int3iS_iiiPKjPb_param_5,
	.param .u64 .ptr .align 1 _Z25erode_check_bitset_kernelPK4int3iS_iiiPKjPb_param_6,
	.param .u64 .ptr .align 1 _Z25erode_check_bitset_kernelPK4int3iS_iiiPKjPb_param_7
)
{
	.reg .pred 	%p<35>;
	.reg .b16 	%rs<16>;
	.reg .b32 	%r<53>;
	.reg .b64 	%rd<53>;

	ld.param.u32 	%r10, [_Z25erode_check_bitset_kernelPK4int3iS_iiiPKjPb_param_2+8];
	ld.param.u32 	%r9, [_Z25erode_check_bitset_kernelPK4int3iS_iiiPKjPb_param_2+4];
	ld.param.u32 	%r8, [_Z25erode_check_bitset_kernelPK4int3iS_iiiPKjPb_param_2];
	ld.param.u64 	%rd8, [_Z25erode_check_bitset_kernelPK4int3iS_iiiPKjPb_param_0];
	ld.param.u32 	%r14, [_Z25erode_check_bitset_kernelPK4int3iS_iiiPKjPb_param_1];
	ld.param.u32 	%r11, [_Z25erode_check_bitset_kernelPK4int3iS_iiiPKjPb_param_3];
	ld.param.u32 	%r12, [_Z25erode_check_bitset_kernelPK4int3iS_iiiPKjPb_param_4];
	ld.param.u32 	%r13, [_Z25erode_check_bitset_kernelPK4int3iS_iiiPKjPb_param_5];
	ld.param.u64 	%rd10, [_Z25erode_check_bitset_kernelPK4int3iS_iiiPKjPb_param_6];
	ld.param.u64 	%rd9, [_Z25erode_check_bitset_kernelPK4int3iS_iiiPKjPb_param_7];
	cvta.to.global.u64 	%rd1, %rd10;
	mov.u32 	%r15, %ctaid.x;
	mov.u32 	%r16, %ntid.x;
	mov.u32 	%r17, %tid.x;
	mad.lo.s32 	%r1, %r15, %r16, %r17;
	setp.ge.s32 	%p1, %r1, %r14;
	@%p1 bra 	$L__BB3_14;
	cvta.to.global.u64 	%rd11, %rd8;
	mul.wide.s32 	%rd12, %r1, 12;
	add.s64 	%rd13, %rd11, %rd12;
	ld.global.u32 	%r18, [%rd13];
	ld.global.u32 	%r19, [%rd13+4];
	ld.global.u32 	%r20, [%rd13+8];
	sub.s32 	%r2, %r18, %r8;
	sub.s32 	%r3, %r19, %r9;
	sub.s32 	%r4, %r20, %r10;
	cvt.s64.s32 	%rd2, %r12;
	cvt.s64.s32 	%rd3, %r11;
	setp.lt.s32 	%p2, %r2, 1;
	setp.gt.s32 	%p3, %r2, %r11;
	or.pred  	%p4, %p2, %p3;
	setp.lt.s32 	%p5, %r3, 0;
	setp.ge.s32 	%p6, %r3, %r12;
	or.pred  	%p7, %p5, %p6;
	or.pred  	%p9, %p4, %p7;
	setp.lt.s32 	%p10, %r4, 0;
	setp.ge.s32 	%p11, %r4, %r13;
	or.pred  	%p12, %p10, %p11;
	or.pred  	%p14, %p9, %p12;
	mov.b16 	%rs15, 0;
	@%p14 bra 	$L__BB3_13;
	add.s32 	%r21, %r2, -1;
	cvt.u64.u32 	%rd14, %r4;
	mul.lo.s64 	%rd5, %rd14, %rd2;
	cvt.u64.u32 	%rd6, %r3;
	add.s64 	%rd15, %rd5, %rd6;
	mul.lo.s64 	%rd7, %rd15, %rd3;
	cvt.u64.u32 	%rd16, %r21;
	add.s64 	%rd17, %rd7, %rd16;
	cvt.u32.u64 	%r22, %rd17;
	and.b32  	%r23, %r22, 31;
	shr.u64 	%rd18, %rd17, 3;
	and.b64  	%rd19, %rd18, 17179869180;
	add.s64 	%rd20, %rd1, %rd19;
	ld.global.u32 	%r24, [%rd20];
	shr.u32 	%r25, %r24, %r23;
	and.b32  	%r26, %r25, 1;
	setp.eq.b32 	%p15, %r26, 1;
	@%p15 bra 	$L__BB3_3;
	bra.uni 	$L__BB3_13;
$L__BB3_3:
	add.s32 	%r5, %r2, 1;
	setp.ge.s32 	%p16, %r5, %r11;
	@%p16 bra 	$L__BB3_13;
	cvt.u64.u32 	%rd21, %r5;
	add.s64 	%rd22, %rd7, %rd21;
	cvt.u32.u64 	%r27, %rd22;
	and.b32  	%r28, %r27, 31;
	shr.u64 	%rd23, %rd22, 3;
	and.b64  	%rd24, %rd23, 17179869180;
	add.s64 	%rd25, %rd1, %rd24;
	ld.global.u32 	%r29, [%rd25];
	shr.u32 	%r30, %r29, %r28;
	and.b32  	%r31, %r30, 1;
	setp.eq.b32 	%p17, %r31, 1;
	not.pred 	%p18, %p17;
	@%p18 bra 	$L__BB3_13;
	setp.ge.u32 	%p19, %r2, %r11;
	setp.eq.s32 	%p20, %r3, 0;
	setp.gt.s32 	%p21, %r3, %r12;
	or.pred  	%p22, %p20, %p21;
	or.pred  	%p23, %p19, %p22;
	@%p23 bra 	$L__BB3_13;
	add.s32 	%r32, %r3, -1;
	cvt.u64.u32 	%rd26, %r32;
	add.s64 	%rd27, %rd5, %rd26;
	cvt.u64.u32 	%rd4, %r2;
	mad.lo.s64 	%rd28, %rd27, %rd3, %rd4;
	cvt.u32.u64 	%r33, %rd28;
	and.b32  	%r34, %r33, 31;
	shr.u64 	%rd29, %rd28, 3;
	and.b64  	%rd30, %rd29, 17179869180;
	add.s64 	%rd31, %rd1, %rd30;
	ld.global.u32 	%r35, [%rd31];
	shr.u32 	%r36, %r35, %r34;
	and.b32  	%r37, %r36, 1;
	setp.eq.b32 	%p24, %r37, 1;
	not.pred 	%p25, %p24;
	@%p25 bra 	$L__BB3_13;
	add.s32 	%r6, %r3, 1;
	setp.ge.u32 	%p26, %r6, %r12;
	@%p26 bra 	$L__BB3_13;
	cvt.u64.u32 	%rd32, %r6;
	add.s64 	%rd33, %rd5, %rd32;
	mad.lo.s64 	%rd34, %rd33, %rd3, %rd4;
	cvt.u32.u64 	%r38, %rd34;
	and.b32  	%r39, %r38, 31;
	shr.u64 	%rd35, %rd34, 3;
	and.b64  	%rd36, %rd35, 17179869180;
	add.s64 	%rd37, %rd1, %rd36;
	ld.global.u32 	%r40, [%rd37];
	shr.u32 	%r41, %r40, %r39;
	and.b32  	%r42, %r41, 1;
	setp.eq.b32 	%p27, %r42, 1;
	not.pred 	%p28, %p27;
	@%p28 bra 	$L__BB3_13;
	setp.eq.s32 	%p29, %r4, 0;
	setp.gt.s32 	%p30, %r4, %r13;
	or.pred  	%p31, %p29, %p30;
	@%p31 bra 	$L__BB3_13;
	add.s32 	%r43, %r4, -1;
	cvt.u64.u32 	%rd38, %r43;
	mad.lo.s64 	%rd39, %rd38, %rd2, %rd6;
	mad.lo.s64 	%rd40, %rd39, %rd3, %rd4;
	cvt.u32.u64 	%r44, %rd40;
	and.b32  	%r45, %r44, 31;
	shr.u64 	%rd41, %rd40, 3;
	and.b64  	%rd42, %rd41, 17179869180;
	add.s64 	%rd43, %rd1, %rd42;
	ld.global.u32 	%r46, [%rd43];
	shr.u32 	%r47, %r46, %r45;
	and.b32  	%r48, %r47, 1;
	setp.eq.b32 	%p32, %r48, 1;
	not.pred 	%p33, %p32;
	@%p33 bra 	$L__BB3_13;
	add.s32 	%r7, %r4, 1;
	setp.ge.u32 	%p34, %r7, %r13;
	@%p34 bra 	$L__BB3_13;
	cvt.u64.u32 	%rd44, %r7;
	mad.lo.s64 	%rd45, %rd44, %rd2, %rd6;
	mad.lo.s64 	%rd46, %rd45, %rd3, %rd4;
	cvt.u32.u64 	%r49, %rd46;
	and.b32  	%r50, %r49, 31;
	shr.u64 	%rd47, %rd46, 3;
	and.b64  	%rd48, %rd47, 17179869180;
	add.s64 	%rd49, %rd1, %rd48;
	ld.global.u32 	%r51, [%rd49];
	shr.u32 	%r52, %r51, %r50;
	cvt.u16.u32 	%rs14, %r52;
	and.b16  	%rs15, %rs14, 1;
$L__BB3_13:
	cvt.s64.s32 	%rd50, %r1;
	cvta.to.global.u64 	%rd51, %rd9;
	add.s64 	%rd52, %rd51, %rd50;
	st.global.u8 	[%rd52], %rs15;
$L__BB3_14:
	ret;

}
	// .globl	_ZN3cub18CUB_300001_SM_10006detail11EmptyKernelIvEEvv
.visible .entry _ZN3cub18CUB_300001_SM_10006detail11EmptyKernelIvEEvv()
{


	ret;

}
	// .globl	_ZN3cub18CUB_300001_SM_10006detail8for_each13static_kernelINS2_12policy_hub_t12policy_500_tEmN6thrust24THRUST_300001_SM_1000_NS8cuda_cub20__uninitialized_fill7functorINS7_10device_ptrI4int3EESC_EEEEvT0_T1_
.visible .entry _ZN3cub18CUB_300001_SM_10006detail8for_each13static_kernelINS2_12policy_hub_t12policy_500_tEmN6thrust24THRUST_300001_SM_1000_NS8cuda_cub20__uninitialized_fill7functorINS7_10device_ptrI4int3EESC_EEEEvT0_T1_(
	.param .u64 _ZN3cub18CUB_300001_SM_10006detail8for_each13static_kernelINS2_12policy_hub_t12policy_500_tEmN6thrust24THRUST_300001_SM_1000_NS8cuda_cub20__uninitialized_fill7functorINS7_10device_ptrI4int3EESC_EEEEvT0_T1__param_0,
	.param .align 8 .b8 _ZN3cub18CUB_300001_SM_10006detail8for_each13static_kernelINS2_12policy_hub_t12policy_500_tEmN6thrust24THRUST_300001_SM_1000_NS8cuda_cub20__uninitialized_fill7functorINS7_10device_ptrI4int3EESC_EEEEvT0_T1__param_1[24]
)
.maxntid 256
{
	.reg .pred 	%p<4>;
	.reg .b16 	%rs<5>;
	.reg .b32 	%r<16>;
	.reg .b64 	%rd<14>;

	ld.param.u32 	%r7, [_ZN3cub18CUB_300001_SM_10006detail8for_each13static_kernelINS2_12policy_hub_t12policy_500_tEmN6thrust24THRUST_300001_SM_1000_NS8cuda_cub20__uninitialized_fill7functorINS7_10device_ptrI4int3EESC_EEEEvT0_T1__param_1+16];
	ld.param.u64 	%rd4, [_ZN3cub18CUB_300001_SM_10006detail8for_each13static_kernelINS2_12policy_hub_t12policy_500_tEmN6thrust24THRUST_300001_SM_1000_NS8cuda_cub20__uninitialized_fill7functorINS7_10device_ptrI4int3EESC_EEEEvT0_T1__param_1];
	ld.param.u64 	%rd5, [_ZN3cub18CUB_300001_SM_10006detail8for_each13static_kernelINS2_12policy_hub_t12policy_500_tEmN6thrust24THRUST_300001_SM_1000_NS8cuda_cub20__uninitialized_fill7functorINS7_10device_ptrI4int3EESC_EEEEvT0_T1__param_0];
	ld.param.v2.u32 	{%r5, %r6}, [_ZN3cub18CUB_300001_SM_10006detail8for_each13static_kernelINS2_12policy_hub_t12policy_500_tEmN6thrust24THRUST_300001_SM_1000_NS8cuda_cub20__uninitialized_fill7functorINS7_10device_ptrI4int3EESC_EEEEvT0_T1__param_1+8];
	mov.u32 	%r13, %ctaid.x;
	mul.wide.u32 	%rd1, %r13, 512;
	sub.s64 	%rd2, %rd5, %rd1;
	setp.lt.u64 	%p1, %rd2, 512;
	@%p1 bra 	$L__BB5_2;
	mov.u32 	%r15, %tid.x;
	cvta.to.global.u64 	%rd10, %rd4;
	cvt.u64.u32 	%rd11, %r15;
	add.s64 	%rd12, %rd1, %rd11;
	mad.lo.s64 	%rd13, %rd12, 12, %rd10;
	st.global.u32 	[%rd13], %r5;
	st.global.u32 	[%rd13+4], %r6;
	st.global.u32 	[%rd13+8], %r7;
	st.global.u32 	[%rd13+3072], %r5;
	st.global.u32 	[%rd13+3076], %r6;
	st.global.u32 	[%rd13+3080], %r7;
	bra.uni 	$L__BB5_6;
$L__BB5_2:
	cvta.to.global.u64 	%rd6, %rd4;
	mov.u32 	%r4, %tid.x;
	cvt.u64.u32 	%rd7, %r4;
	setp.le.u64 	%p2, %rd2, %rd7;
	add.s64 	%rd8, %rd1, %rd7;
	mad.lo.s64 	%rd3, %rd8, 12, %rd6;
	@%p2 bra 	$L__BB5_4;
	st.global.u32 	[%rd3], %r5;
	st.global.u32 	[%rd3+4], %r6;
	st.global.u32 	[%rd3+8], %r7;
$L__BB5_4:
	add.s32 	%r14, %r4, 256;
	cvt.u64.u32 	%rd9, %r14;
	setp.le.u64 	%p3, %rd2, %rd9;
	@%p3 bra 	$L__BB5_6;
	st.global.u32 	[%rd3+3072], %r5;
	st.global.u32 	[%rd3+3076], %r6;
	st.global.u32 	[%rd3+3080], %r7;
$L__BB5_6:
	ret;

}
	// .globl	_ZN3cub18CUB_300001_SM_10006detail8for_each13static_kernelINS2_12policy_hub_t12policy_500_tEmN6thrust24THRUST_300001_SM_1000_NS8cuda_cub20__uninitialized_fill7functorINS7_10device_ptrIjEEjEEEEvT0_T1_
.visible .entry _ZN3cub18CUB_300001_SM_10006detail8for_each13static_kernelINS2_12policy_hub_t12policy_500_tEmN6thrust24THRUST_300001_SM_1000_NS8cuda_cub20__uninitialized_fill7functorINS7_10device_ptrIjEEjEEEEvT0_T1_(
	.param .u64 _ZN3cub18CUB_300001_SM_10006detail8for_each13static_kernelINS2_12policy_hub_t12policy_500_tEmN6thrust24THRUST_300001_SM_1000_NS8cuda_cub20__uninitialized_fill7functorINS7_10device_ptrIjEEjEEEEvT0_T1__param_0,
	.param .align 8 .b8 _ZN3cub18CUB_300001_SM_10006detail8for_each13static_kernelINS2_12policy_hub_t12policy_500_tEmN6thrust24THRUST_300001_SM_1000_NS8cuda_cub20__uninitialized_fill7functorINS7_10device_ptrIjEEjEEEEvT0_T1__param_1[16]
)
.maxntid 256
{
	.reg .pred 	%p<4>;
	.reg .b16 	%rs<5>;
	.reg .b32 	%r<12>;
	.reg .b64 	%rd<16>;

	ld.param.u32 	%r3, [_ZN3cub18CUB_300001_SM_10006detail8for_each13static_kernelINS2_12policy_hub_t12policy_500_tEmN6thrust24THRUST_300001_SM_1000_NS8cuda_cub20__uninitialized_fill7functorINS7_10device_ptrIjEEjEEEEvT0_T1__param_1+8];
	ld.param.u64 	%rd4, [_ZN3cub18CUB_300001_SM_10006detail8for_each13static_kernelINS2_12policy_hub_t12policy_500_tEmN6thrust24THRUST_300001_SM_1000_NS8cuda_cub20__uninitialized_fill7functorINS7_10device_ptrIjEEjEEEEvT0_T1__param_1];
	ld.param.u64 	%rd5, [_ZN3cub18CUB_300001_SM_10006detail8for_each13static_kernelINS2_12policy_hub_t12policy_500_tEmN6thrust24THRUST_300001_SM_1000_NS8cuda_cub20__uninitialized_fill7functorINS7_10device_ptrIjEEjEEEEvT0_T1__param_0];
	mov.u32 	%r9, %ctaid.x;
	mul.wide.u32 	%rd1, %r9, 512;
	sub.s64 	%rd2, %rd5, %rd1;
	setp.lt.u64 	%p1, %rd2, 512;
	@%p1 bra 	$L__BB6_2;
	mov.u32 	%r11, %tid.x;
	cvta.to.global.u64 	%rd11, %rd4;
	cvt.u64.u32 	%rd12, %r11;
	add.s64 	%rd13, %rd1, %rd12;
	shl.b64 	%rd14, %rd13, 2;
	add.s64 	%rd15, %rd11, %rd14;
	st.global.u32 	[%rd15], %r3;
	st.global.u32 	[%rd15+1024], %r3;
	bra.uni 	$L__BB6_6;
$L__BB6_2:
	cvta.to.global.u64 	%rd6, %rd4;
	mov.u32 	%r2, %tid.x;
	cvt.u64.u32 	%rd7, %r2;
	setp.le.u64 	%p2, %rd2, %rd7;
	add.s64 	%rd8, %rd1, %rd7;
	shl.b64 	%rd9, %rd8, 2;
	add.s64 	%rd3, %rd6, %rd9;
	@%p2 bra 	$L__BB6_4;
	st.global.u32 	[%rd3], %r3;
$L__BB6_4:
	add.s32 	%r10, %r2, 256;
	cvt.u64.u32 	%rd10, %r10;
	setp.le.u64 	%p3, %rd2, %rd10;
	@%p3 bra 	$L__BB6_6;
	st.global.u32 	[%rd3+1024], %r3;
$L__BB6_6:
	ret;

}
	// .globl	_ZN3cub18CUB_300001_SM_10006detail6reduce28DeviceReduceSingleTileKernelINS2_10policy_hubIijN4cuda3__47minimumIiEEE10Policy1000EN6thrust24THRUST_300001_SM_1000_NS18transform_iteratorI4GetXNSC_6detail15normal_iteratorINSC_10device_ptrI4int3EEEENSC_11use_defaultESL_EEPijS8_iiNS5_3std3__410__identityEEEvT0_T1_T2_T3_T4_T6_
.visible .entry _ZN3cub18CUB_300001_SM_10006detail6reduce28DeviceReduceSingleTileKernelINS2_10policy_hubIijN4cuda3__47minimumIiEEE10Policy1000EN6thrust24THRUST_300001_SM_1000_NS18transform_iteratorI4GetXNSC_6detail15normal_iteratorINSC_10device_ptrI4int3EEEENSC_11use_defaultESL_EEPijS8_iiNS5_3std3__410__identityEEEvT0_T1_T2_T3_T4_T6_(
	.param .align 8 .b8 _ZN3cub18CUB_300001_SM_10006detail6reduce28DeviceReduceSingleTileKernelINS2_10policy_hubIijN4cuda3__47minimumIiEEE10Policy1000EN6thrust24THRUST_300001_SM_1000_NS18transform_iteratorI4GetXNSC_6detail15normal_iteratorINSC_10device_ptrI4int3EEEENSC_11use_defaultESL_EEPijS8_iiNS5_3std3__410__identityEEEvT0_T1_T2_T3_T4_T6__param_0[16],
	.param .u64 .ptr .align 1 _ZN3cub18CUB_300001_SM_10006detail6reduce28DeviceReduceSingleTileKernelINS2_10policy_hubIijN4cuda3__47minimumIiEEE10Policy1000EN6thrust24THRUST_300001_SM_1000_NS18transform_iteratorI4GetXNSC_6detail15normal_iteratorINSC_10device_ptrI4int3EEEENSC_11use_defaultESL_EEPijS8_iiNS5_3std3__410__identityEEEvT0_T1_T2_T3_T4_T6__param_1,
	.param .u32 _ZN3cub18CUB_300001_SM_10006detail6reduce28DeviceReduceSingleTileKernelINS2_10policy_hubIijN4cuda3__47minimumIiEEE10Policy1000EN6thrust24THRUST_300001_SM_1000_NS18transform_iteratorI4GetXNSC_6detail15normal_iteratorINSC_10device_ptrI4int3EEEENSC_11use_defaultESL_EEPijS8_iiNS5_3std3__410__identityEEEvT0_T1_T2_T3_T4_T6__param_2,
	.param .align 1 .b8 _ZN3cub18CUB_300001_SM_10006detail6reduce28DeviceReduceSingleTileKernelINS2_10policy_hubIijN4cuda3__47minimumIiEEE10Policy1000EN6thrust24THRUST_300001_SM_1000_NS18transform_iteratorI4GetXNSC_6detail15normal_iteratorINSC_10device_ptrI4int3EEEENSC_11use_defaultESL_EEPijS8_iiNS5_3std3__410__identityEEEvT0_T1_T2_T3_T4_T6__param_3[1],
	.param .u32 _ZN3cub18CUB_300001_SM_10006detail6reduce28DeviceReduceSingleTileKernelINS2_10policy_hubIijN4cuda3__47minimumIiEEE10Policy1000EN6thrust24THRUST_300001_SM_1000_NS18transform_iteratorI4GetXNSC_6detail15normal_iteratorINSC_10device_ptrI4int3EEEENSC_11use_defaultESL_EEPijS8_iiNS5_3std3__410__identityEEEvT0_T1_T2_T3_T4_T6__param_4,
	.param .align 1 .b8 _ZN3cub18CUB_300001_SM_10006detail6reduce28DeviceReduceSingleTileKernelINS2_10policy_hubIijN4cuda3__47minimumIiEEE10Policy1000EN6thrust24THRUST_300001_SM_1000_NS18transform_iteratorI4GetXNSC_6detail15normal_iteratorINSC_10device_ptrI4int3EEEENSC_11use_defaultESL_EEPijS8_iiNS5_3std3__410__identityEEEvT0_T1_T2_T3_T4_T6__param_5[1]
)
.maxntid 256
.minnctapersm 1
{
	.reg .pred 	%p<59>;
	.reg .b16 	%rs<9>;
	.reg .b32 	%r<521>;
	.reg .b64 	%rd<84>;
	// demoted variable
	.shared .align 4 .b8 _ZZN3cub18CUB_300001_SM_10006detail6reduce28DeviceReduceSingleTileKernelINS2_10policy_hubIijN4cuda3__47minimumIiEEE10Policy1000EN6thrust24THRUST_300001_SM_1000_NS18transform_iteratorI4GetXNSC_6detail15normal_iteratorINSC_10device_ptrI4int3EEEENSC_11use_defaultESL_EEPijS8_iiNS5_3std3__410__identityEEEvT0_T1_T2_T3_T4_T6_E12temp_storage[44];
	ld.param.u64 	%rd9, [_ZN3cub18CUB_300001_SM_10006detail6reduce28DeviceReduceSingleTileKernelINS2_10policy_hubIijN4cuda3__47minimumIiEEE10Policy1000EN6thrust24THRUST_300001_SM_1000_NS18transform_iteratorI4GetXNSC_6detail15normal_iteratorINSC_10device_ptrI4int3EEEENSC_11use_defaultESL_EEPijS8_iiNS5_3std3__410__identityEEEvT0_T1_T2_T3_T4_T6__param_0];
	ld.param.u64 	%rd10, [_ZN3cub18CUB_300001_SM_10006detail6reduce28DeviceReduceSingleTileKernelINS2_10policy_hubIijN4cuda3__47minimumIiEEE10Policy1000EN6thrust24THRUST_300001_SM_1000_NS18transform_iteratorI4GetXNSC_6detail15normal_iteratorINSC_10device_ptrI4int3EEEENSC_11use_defaultESL_EEPijS8_iiNS5_3std3__410__identityEEEvT0_T1_T2_T3_T4_T6__param_1];
	ld.param.u32 	%r92, [_ZN3cub18CUB_300001_SM_10006detail6reduce28DeviceReduceSingleTileKernelINS2_10policy_hubIijN4cuda3__47minimumIiEEE10Policy1000EN6thrust24THRUST_300001_SM_1000_NS18transform_iteratorI4GetXNSC_6detail15normal_iteratorINSC_10device_ptrI4int3EEEENSC_11use_defaultESL_EEPijS8_iiNS5_3std3__410__identityEEEvT0_T1_T2_T3_T4_T6__param_2];
	ld.param.u32 	%r93, [_ZN3cub18CUB_300001_SM_10006detail6reduce28DeviceReduceSingleTileKernelINS2_10policy_hubIijN4cuda3__47minimumIiEEE10Policy1000EN6thrust24THRUST_300001_SM_1000_NS18transform_iteratorI4GetXNSC_6detail15normal_iteratorINSC_10device_ptrI4int3EEEENSC_11use_defaultESL_EEPijS8_iiNS5_3std3__410__identityEEEvT0_T1_T2_T3_T4_T6__param_4];
	cvta.to.global.u64 	%rd1, %rd10;
	setp.ne.s32 	%p1, %r92, 0;
	@%p1 bra 	$L__BB7_3;
	mov.u32 	%r481, %tid.x;
	setp.ne.s32 	%p58, %r481, 0;
	@%p58 bra 	$L__BB7_52;
	st.global.u32 	[%rd1], %r93;
	bra.uni 	$L__BB7_52;
$L__BB7_3:
	cvta.to.global.u64 	%rd2, %rd9;
	setp.gt.u32 	%p2, %r92, 4095;
	@%p2 bra 	$L__BB7_28;
	mov.u32 	%r1, %tid.x;
	setp.ge.u32 	%p24, %r1, %r92;
	mov.b32 	%r498, 0;
	mov.u32 	%r488, %r1;
	@%p24 bra 	$L__BB7_6;
	mul.wide.u32 	%rd73, %r1, 12;
	add.s64 	%rd74, %rd2, %rd73;
	ld.global.u32 	%r498, [%rd74];
	add.s32 	%r488, %r1, 256;
$L__BB7_6:
	setp.ge.u32 	%p25, %r488, %r92;
	@%p25 bra 	$L__BB7_19;
	not.b32 	%r309, %r488;
	add.s32 	%r310, %r92, %r309;
	shr.u32 	%r311, %r310, 8;
	add.s32 	%r6, %r311, 1;
	and.b32  	%r7, %r6, 15;
	setp.lt.u32 	%p26, %r310, 3840;
	@%p26 bra 	$L__BB7_10;
	and.b32  	%r312, %r6, 33554416;
	neg.s32 	%r484, %r312;
	mul.wide.u32 	%rd75, %r488, 12;
	add.s64 	%rd76, %rd75, %rd2;
	add.s64 	%rd82, %rd76, 24576;
$L__BB7_9:
	.pragma "nounroll";
	ld.global.u32 	%r313, [%rd82+-24576];
	min.s32 	%r314, %r498, %r313;
	ld.global.u32 	%r315, [%rd82+-21504];
	min.s32 	%r316, %r314, %r315;
	ld.global.u32 	%r317, [%rd82+-18432];
	min.s32 	%r318, %r316, %r317;
	ld.global.u32 	%r319, [%rd82+-15360];
	min.s32 	%r320, %r318, %r319;
	ld.global.u32 	%r321, [%rd82+-12288];
	min.s32 	%r322, %r320, %r321;
	ld.global.u32 	%r323, [%rd82+-9216];
	min.s32 	%r324, %r322, %r323;
	ld.global.u32 	%r325, [%rd82+-6144];
	min.s32 	%r326, %r324, %r325;
	ld.global.u32 	%r327, [%rd82+-3072];
	min.s32 	%r328, %r326, %r327;
	ld.global.u32 	%r329, [%rd82];
	min.s32 	%r330, %r328, %r329;
	ld.global.u32 	%r331, [%rd82+3072];
	min.s32 	%r332, %r330, %r331;
	ld.global.u32 	%r333, [%rd82+6144];
	min.s32 	%r334, %r332, %r333;
	ld.global.u32 	%r335, [%rd82+9216];
	min.s32 	%r336, %r334, %r335;
	ld.global.u32 	%r337, [%rd82+12288];
	min.s32 	%r338, %r336, %r337;
	ld.global.u32 	%r339, [%rd82+15360];
	min.s32 	%r340, %r338, %r339;
	ld.global.u32 	%r341, [%rd82+18432];
	min.s32 	%r342, %r340, %r341;
	ld.global.u32 	%r343, [%rd82+21504];
	min.s32 	%r498, %r342, %r343;
	add.s32 	%r488, %r488, 4096;
	add.s32 	%r484, %r484, 16;
	add.s64 	%rd82, %rd82, 49152;
	setp.ne.s32 	%p27, %r484, 0;
	@%p27 bra 	$L__BB7_9;
$L__BB7_10:
	setp.eq.s32 	%p28, %r7, 0;
	@%p28 bra 	$L__BB7_19;
	and.b32  	%r18, %r6, 7;
	setp.lt.u32 	%p29, %r7, 8;
	@%p29 bra 	$L__BB7_13;
	mul.wide.u32 	%rd77, %r488, 12;
	add.s64 	%rd78, %rd2, %rd77;
	ld.global.u32 	%r345, [%rd78];
	min.s32 	%r346, %r498, %r345;
	ld.global.u32 	%r347, [%rd78+3072];
	min.s32 	%r348, %r346, %r347;
	ld.global.u32 	%r349, [%rd78+6144];
	min.s32 	%r350, %r348, %r349;
	ld.global.u32 	%r351, [%rd78+9216];
	min.s32 	%r352, %r350, %r351;
	ld.global.u32 	%r353, [%rd78+12288];
	min.s32 	%r354, %r352, %r353;
	ld.global.u32 	%r355, [%rd78+15360];
	min.s32 	%r356, %r354, %r355;
	ld.global.u32 	%r357, [%rd78+18432];
	min.s32 	%r358, %r356, %r357;
	ld.global.u32 	%r359, [%rd78+21504];
	min.s32 	%r498, %r358, %r359;
	add.s32 	%r488, %r488, 2048;
$L__BB7_13:
	setp.eq.s32 	%p30, %r18, 0;
	@%p30 bra 	$L__BB7_19;
	and.b32  	%r24, %r6, 3;
	setp.lt.u32 	%p31, %r18, 4;
	@%p31 bra 	$L__BB7_16;
	mul.wide.u32 	%rd79, %r488, 12;
	add.s64 	%rd80, %rd2, %rd79;
	ld.global.u32 	%r361, [%rd80];
	min.s32 	%r362, %r498, %r361;
	ld.global.u32 	%r363, [%rd80+3072];
	min.s32 	%r364, %r362, %r363;
	ld.global.u32 	%r365, [%rd80+6144];
	min.s32 	%r366, %r364, %r365;
	ld.global.u32 	%r367, [%rd80+9216];
	min.s32 	%r498, %r366, %r367;
	add.s32 	%r488, %r488, 1024;
$L__BB7_16:
	setp.eq.s32 	%p32, %r24, 0;
	@%p32 bra 	$L__BB7_19;
	mul.wide.u32 	%rd81, %r488, 12;
	add.s64 	%rd83, %rd2, %rd81;
	neg.s32 	%r496, %r24;
$L__BB7_18:
	.pragma "nounroll";
	ld.global.u32 	%r368, [%rd83];
	min.s32 	%r498, %r498, %r368;
	add.s64 	%rd83, %rd83, 3072;
	add.s32 	%r496, %r496, 1;
	setp.ne.s32 	%p33, %r496, 0;
	@%p33 bra 	$L__BB7_18;
$L__BB7_19:
	setp.lt.u32 	%p34, %r92, 256;
	@%p34 bra 	$L__BB7_24;
	// begin inline asm
	mov.u32 %r432, %laneid;
	// end inline asm
	mov.b32 	%r435, 1;
	mov.b32 	%r456, 31;
	mov.b32 	%r457, -1;
	// begin inline asm
	shfl.sync.down.b32 %r433, %r498, %r435, %r456, %r457;
	// end inline asm
	setp.gt.s32 	%p50, %r432, 30;
	min.s32 	%r458, %r498, %r433;
	selp.b32 	%r439, %r498, %r458, %p50;
	mov.b32 	%r440, 2;
	// begin inline asm
	shfl.sync.down.b32 %r438, %r439, %r440, %r456, %r457;
	// end inline asm
	setp.gt.s32 	%p51, %r432, 29;
	min.s32 	%r459, %r439, %r438;
	selp.b32 	%r444, %r439, %r459, %p51;
	mov.b32 	%r445, 4;
	// begin inline asm
	shfl.sync.down.b32 %r443, %r444, %r445, %r456, %r457;
	// end inline asm
	setp.gt.s32 	%p52, %r432, 27;
	min.s32 	%r460, %r444, %r443;
	selp.b32 	%r449, %r444, %r460, %p52;
	mov.b32 	%r450, 8;
	// begin inline asm
	shfl.sync.down.b32 %r448, %r449, %r450, %r456, %r457;
	// end inline asm
	setp.gt.s32 	%p53, %r432, 23;
	min.s32 	%r461, %r449, %r448;
	selp.b32 	%r454, %r449, %r461, %p53;
	mov.b32 	%r455, 16;
	// begin inline asm
	shfl.sync.down.b32 %r453, %r454, %r455, %r456, %r457;
	// end inline asm
	setp.gt.s32 	%p54, %r432, 15;
	min.s32 	%r36, %r454, %r453;
	selp.b32 	%r520, %r454, %r36, %p54;
	setp.ne.s32 	%p55, %r432, 0;
	@%p55 bra 	$L__BB7_22;
	shr.u32 	%r462, %r1, 3;
	and.b32  	%r463, %r462, 124;
	mov.u32 	%r464, _ZZN3cub18CUB_300001_SM_10006detail6reduce28DeviceReduceSingleTileKernelINS2_10policy_hubIijN4cuda3__47minimumIiEEE10Policy1000EN6thrust24THRUST_300001_SM_1000_NS18transform_iteratorI4GetXNSC_6detail15normal_iteratorINSC_10device_ptrI4int3EEEENSC_11use_defaultESL_EEPijS8_iiNS5_3std3__410__identityEEEvT0_T1_T2_T3_T4_T6_E12temp_storage;
	add.s32 	%r465, %r464, %r463;
	st.shared.u32 	[%r465+8], %r36;
$L__BB7_22:
	bar.sync 	0;
	setp.ne.s32 	%p56, %r1, 0;
	@%p56 bra 	$L__BB7_50;
	ld.shared.u32 	%r466, [_ZZN3cub18CUB_300001_SM_10006detail6reduce28DeviceReduceSingleTileKernelINS2_10policy_hubIijN4cuda3__47minimumIiEEE10Policy1000EN6thrust24THRUST_300001_SM_1000_NS18transform_iteratorI4GetXNSC_6detail15normal_iteratorINSC_10device_ptrI4int3EEEENSC_11use_defaultESL_EEPijS8_iiNS5_3std3__410__identityEEEvT0_T1_T2_T3_T4_T6_E12temp_storage+12];
	min.s32 	%r467, %r520, %r466;
	ld.shared.u32 	%r468, [_ZZN3cub18CUB_300001_SM_10006detail6reduce28DeviceReduceSingleTileKernelINS2_10policy_hubIijN4cuda3__47minimumIiEEE10Policy1000EN6thrust24THRUST_300001_SM_1000_NS18transform_iteratorI4GetXNSC_6detail15normal_iteratorINSC_10device_ptrI4int3EEEENSC_11use_defaultESL_EEPijS8_iiNS5_3std3__410__identityEEEvT0_T1_T2_T3_T4_T6_E12temp_storage+16];
	min.s32 	%r469, %r467, %r468;
	ld.shared.u32 	%r470, [_ZZN3cub18CUB_300001_SM_10006detail6reduce28DeviceReduceSingleTileKernelINS2_10policy_hubIijN4cuda3__47minimumIiEEE10Policy1000EN6thrust24THRUST_300001_SM_1000_NS18transform_iteratorI4GetXNSC_6detail15normal_iteratorINSC_10device_ptrI4int3EEEENSC_11use_defaultESL_EEPijS8_iiNS5_3std3__410__identityEEEvT0_T1_T2_T3_T4_T6_E12temp_storage+20];
	min.s32 	%r471, %r469, %r470;
	ld.shared.u32 	%r472, [_ZZN3cub18CUB_300001_SM_10006detail6reduce28DeviceReduceSingleTileKernelINS2_10policy_hubIijN4cuda3__47minimumIiEEE10Policy1000EN6thrust24THRUST_300001_SM_1000_NS18transform_iteratorI4GetXNSC_6detail15normal_iteratorINSC_10device_ptrI4int3EEEENSC_11use_defaultESL_EEPijS8_iiNS5_3std3__410__identityEEEvT0_T1_T2_T3_T4_T6_E12temp_storage+24];
	min.s32 	%r473, %r471, %r472;
	ld.shared.u32 	%r474, [_ZZN3cub18CUB_300001_SM_10006detail6reduce28DeviceReduceSingleTileKernelINS2_10policy_hubIijN4cuda3__47minimumIiEEE10Policy1000EN6thrust24THRUST_300001_SM_1000_NS18transform_iteratorI4GetXNSC_6detail15normal_iteratorINSC_10device_ptrI4int3EEEENSC_11use_defaultESL_EEPijS8_iiNS5_3std3__410__identityEEEvT0_T1_T2_T3_T4_T6_E12temp_storage+28];
	min.s32 	%r475, %r473, %r474;
	ld.shared.u32 	%r476, [_ZZN3cub18CUB_300001_SM_10006detail6reduce28DeviceReduceSingleTileKernelINS2_10policy_hubIijN4cuda3__47minimumIiEEE10Policy1000EN6thrust24THRUST_300001_SM_1000_NS18transform_iteratorI4GetXNSC_6detail15normal_iteratorINSC_10device_ptrI4int3EEEENSC_11use_defaultESL_EEPijS8_iiNS5_3std3__410__identityEEEvT0_T1_T2_T3_T4_T6_E12temp_storage+32];
	min.s32 	%r477, %r475, %r476;
	ld.shared.u32 	%r478, [_ZZN3cub18CUB_300001_SM_10006detail6reduce28DeviceReduceSingleTileKernelINS2_10policy_hubIijN4cuda3__47minimumIiEEE10Policy1000EN6thrust24THRUST_300001_SM_1000_NS18transform_iteratorI4GetXNSC_6detail15normal_iteratorINSC_10device_ptrI4int3EEEENSC_11use_defaultESL_EEPijS8_iiNS5_3std3__410__identityEEEvT0_T1_T2_T3_T4_T6_E12temp_storage+36];
	min.s32 	%r520, %r477, %r478;
	bra.uni 	$L__BB7_50;
$L__BB7_24:
	// begin inline asm
	mov.u32 %r369, %laneid;
	// end inline asm
	and.b32  	%r395, %r1, 992;
	add.s32 	%r396, %r395, 32;
	setp.gt.u32 	%p35, %r396, %r92;
	not.b32 	%r397, %r395;
	add.s32 	%r398, %r92, %r397;
	selp.b32 	%r393, %r398, 31, %p35;
	mov.b32 	%r372, 1;
	mov.b32 	%r394, -1;
	// begin inline asm
	shfl.sync.down.b32 %r370, %r498, %r372, %r393, %r394;
	// end inline asm
	setp.lt.s32 	%p36, %r369, %r393;
	min.s32 	%r399, %r498, %r370;
	selp.b32 	%r376, %r399, %r498, %p36;
	mov.b32 	%r377, 2;
	// begin inline asm
	shfl.sync.down.b32 %r375, %r376, %r377, %r393, %r394;
	// end inline asm
	add.s32 	%r400, %r369, 2;
	setp.gt.s32 	%p37, %r400, %r393;
	min.s32 	%r401, %r376, %r375;
	selp.b32 	%r381, %r376, %r401, %p37;
	mov.b32 	%r382, 4;
	// begin inline asm
	shfl.sync.down.b32 %r380, %r381, %r382, %r393, %r394;
	// end inline asm
	add.s32 	%r402, %r369, 4;
	setp.gt.s32 	%p38, %r402, %r393;
	min.s32 	%r403, %r381, %r380;
	selp.b32 	%r386, %r381, %r403, %p38;
	mov.b32 	%r387, 8;
	// begin inline asm
	shfl.sync.down.b32 %r385, %r386, %r387, %r393, %r394;
	// end inline asm
	add.s32 	%r404, %r369, 8;
	setp.gt.s32 	%p39, %r404, %r393;
	min.s32 	%r405, %r386, %r385;
	selp.b32 	%r391, %r386, %r405, %p39;
	mov.b32 	%r392, 16;
	// begin inline asm
	shfl.sync.down.b32 %r390, %r391, %r392, %r393, %r394;
	// end inline asm
	add.s32 	%r406, %r369, 16;
	setp.gt.s32 	%p40, %r406, %r393;
	min.s32 	%r407, %r391, %r390;
	selp.b32 	%r520, %r391, %r407, %p40;
	setp.ne.s32 	%p41, %r369, 0;
	@%p41 bra 	$L__BB7_26;
	shr.u32 	%r408, %r1, 3;
	and.b32  	%r409, %r408, 124;
	mov.u32 	%r410, _ZZN3cub18CUB_300001_SM_10006detail6reduce28DeviceReduceSingleTileKernelINS2_10policy_hubIijN4cuda3__47minimumIiEEE10Policy1000EN6thrust24THRUST_300001_SM_1000_NS18transform_iteratorI4GetXNSC_6detail15normal_iteratorINSC_10device_ptrI4int3EEEENSC_11use_defaultESL_EEPijS8_iiNS5_3std3__410__identityEEEvT0_T1_T2_T3_T4_T6_E12temp_storage;
	add.s32 	%r411, %r410, %r409;
	st.shared.u32 	[%r411+8], %r520;
$L__BB7_26:
	bar.sync 	0;
	setp.ne.s32 	%p42, %r1, 0;
	@%p42 bra 	$L__BB7_50;
	setp.gt.u32 	%p43, %r92, 32;
	ld.shared.u32 	%r412, [_ZZN3cub18CUB_300001_SM_10006detail6reduce28DeviceReduceSingleTileKernelINS2_10policy_hubIijN4cuda3__47minimumIiEEE10Policy1000EN6thrust24THRUST_300001_SM_1000_NS18transform_iteratorI4GetXNSC_6detail15normal_iteratorINSC_10device_ptrI4int3EEEENSC_11use_defaultESL_EEPijS8_iiNS5_3std3__410__identityEEEvT0_T1_T2_T3_T4_T6_E12temp_storage+12];
	min.s32 	%r413, %r520, %r412;
	selp.b32 	%r414, %r413, %r520, %p43;
	setp.gt.u32 	%p44, %r92, 64;
	ld.shared.u32 	%r415, [_ZZN3cub18CUB_300001_SM_10006detail6reduce28DeviceReduceSingleTileKernelINS2_10policy_hubIijN4cuda3__47minimumIiEEE10Policy1000EN6thrust24THRUST_300001_SM_1000_NS18transform_iteratorI4GetXNSC_6detail15normal_iteratorINSC_10device_ptrI4int3EEEENSC_11use_defaultESL_EEPijS8_iiNS5_3std3__410__identityEEEvT0_T1_T2_T3_T4_T6_E12temp_storage+16];
	min.s32 	%r416, %r414, %r415;
	selp.b32 	%r417, %r416, %r414, %p44;
	setp.gt.u32 	%p45, %r92, 96;
	ld.shared.u32 	%r418, [_ZZN3cub18CUB_300001_SM_10006detail6reduce28DeviceReduceSingleTileKernelINS2_10policy_hubIijN4cuda3__47minimumIiEEE10Policy1000EN6thrust24THRUST_300001_SM_1000_NS18transform_iteratorI4GetXNSC_6detail15normal_iteratorINSC_10device_ptrI4int3EEEENSC_11use_defaultESL_EEPijS8_iiNS5_3std3__410__identityEEEvT0_T1_T2_T3_T4_T6_E12temp_storage+20];
	min.s32 	%r419, %r417, %r418;
	selp.b32 	%r420, %r419, %r417, %p45;
	setp.gt.u32 	%p46, %r92, 128;
	ld.shared.u32 	%r421, [_ZZN3cub18CUB_300001_SM_10006detail6reduce28DeviceReduceSingleTileKernelINS2_10policy_hubIijN4cuda3__47minimumIiEEE10Policy1000EN6thrust24THRUST_300001_SM_1000_NS18transform_iteratorI4GetXNSC_6detail15normal_iteratorINSC_10device_ptrI4int3EEEENSC_11use_defaultESL_EEPijS8_iiNS5_3std3__410__identityEEEvT0_T1_T2_T3_T4_T6_E12temp_storage+24];
	min.s32 	%r422, %r420, %r421;
	selp.b32 	%r423, %r422, %r420, %p46;
	setp.gt.u32 	%p47, %r92, 160;
	ld.shared.u32 	%r424, [_ZZN3cub18CUB_300001_SM_10006detail6reduce28DeviceReduceSingleTileKernelINS2_10policy_hubIijN4cuda3__47minimumIiEEE10Policy1000EN6thrust24THRUST_300001_SM_1000_NS18transform_iteratorI4GetXNSC_6detail15normal_iteratorINSC_10device_ptrI4int3EEEENSC_11use_defaultESL_EEPijS8_iiNS5_3std3__410__identityEEEvT0_T1_T2_T3_T4_T6_E12temp_storage+28];
	min.s32 	%r425, %r423, %r424;
	selp.b32 	%r426, %r425, %r423, %p47;
	setp.gt.u32 	%p48, %r92, 192;
	ld.shared.u32 	%r427, [_ZZN3cub18CUB_300001_SM_10006detail6reduce28DeviceReduceSingleTileKernelINS2_10policy_hubIijN4cuda3__47minimumIiEEE10Policy1000EN6thrust24THRUST_300001_SM_1000_NS18transform_iteratorI4GetXNSC_6detail15normal_iteratorINSC_10device_ptrI4int3EEEENSC_11use_defaultESL_EEPijS8_iiNS5_3std3__410__identityEEEvT0_T1_T2_T3_T4_T6_E12temp_storage+32];
	min.s32 	%r428, %r426, %r427;
	selp.b32 	%r429, %r428, %r426, %p48;
	setp.gt.u32 	%p49, %r92, 224;
	ld.shared.u32 	%r430, [_ZZN3cub18CUB_300001_SM_10006detail6reduce28DeviceReduceSingleTileKernelINS2_10policy_hubIijN4cuda3__47minimumIiEEE10Policy1000EN6thrust24THRUST_300001_SM_1000_NS18transform_iteratorI4GetXNSC_6detail15normal_iteratorINSC_10device_ptrI4int3EEEENSC_11use_defaultESL_EEPijS8_iiNS5_3std3__410__identityEEEvT0_T1_T2_T3_T4_T6_E12temp_storage+36];
	min.s32 	%r431, %r429, %r430;
	selp.b32 	%r520, %r431, %r429, %p49;
	bra.uni 	$L__BB7_50;
$L__BB7_28:
	mov.u32 	%r41, %tid.x;
	mul.wide.u32 	%rd11, %r41, 12;
	add.s64 	%rd12, %rd2, %rd11;
	ld.global.u32 	%r105, [%rd12];
	ld.global.u32 	%r106, [%rd12+3072];
	ld.global.u32 	%r107, [%rd12+6144];
	ld.global.u32 	%r108, [%rd12+9216];
	ld.global.u32 	%r109, [%rd12+12288];
	ld.global.u32 	%r110, [%rd12+15360];
	ld.global.u32 	%r111, [%rd12+18432];
	ld.global.u32 	%r112, [%rd12+21504];
	ld.global.u32 	%r113, [%rd12+24576];
	ld.global.u32 	%r114, [%rd12+27648];
	ld.global.u32 	%r115, [%rd12+30720];
	ld.global.u32 	%r116, [%rd12+33792];
	ld.global.u32 	%r117, [%rd12+36864];
	ld.global.u32 	%r118, [%rd12+39936];
	ld.global.u32 	%r119, [%rd12+43008];
	ld.global.u32 	%r120, [%rd12+46080];
	min.s32 	%r121, %r105, %r106;
	min.s32 	%r122, %r121, %r107;
	min.s32 	%r123, %r108, %r109;
	min.s32 	%r124, %r123, %r110;
	min.s32 	%r125, %r111, %r112;
	min.s32 	%r126, %r125, %r113;
	min.s32 	%r127, %r114, %r115;
	min.s32 	%r128, %r127, %r116;
	min.s32 	%r129, %r117, %r118;
	min.s32 	%r130, %r129, %r119;
	min.s32 	%r131, %r122, %r124;
	min.s32 	%r132, %r131, %r126;
	min.s32 	%r133, %r128, %r130;
	min.s32 	%r134, %r133, %r120;
	min.s32 	%r519, %r132, %r134;
	add.s32 	%r43, %r92, -4096;
	setp.lt.u32 	%p3, %r43, 4096;
	mov.b32 	%r502, 4096;
	@%p3 bra 	$L__BB7_32;
	mov.b32 	%r502, 4096;
$L__BB7_30:
	add.s32 	%r136, %r41, %r502;
	mul.wide.u32 	%rd13, %r136, 12;
	add.s64 	%rd14, %rd2, %rd13;
	ld.global.u32 	%r137, [%rd14];
	ld.global.u32 	%r138, [%rd14+3072];
	ld.global.u32 	%r139, [%rd14+6144];
	ld.global.u32 	%r140, [%rd14+9216];
	ld.global.u32 	%r141, [%rd14+12288];
	ld.global.u32 	%r142, [%rd14+15360];
	ld.global.u32 	%r143, [%rd14+18432];
	ld.global.u32 	%r144, [%rd14+21504];
	ld.global.u32 	%r145, [%rd14+24576];
	ld.global.u32 	%r146, [%rd14+27648];
	ld.global.u32 	%r147, [%rd14+30720];
	ld.global.u32 	%r148, [%rd14+33792];
	ld.global.u32 	%r149, [%rd14+36864];
	ld.global.u32 	%r150, [%rd14+39936];
	ld.global.u32 	%r151, [%rd14+43008];
	ld.global.u32 	%r152, [%rd14+46080];
	min.s32 	%r153, %r519, %r137;
	min.s32 	%r154, %r153, %r138;
	min.s32 	%r155, %r139, %r140;
	min.s32 	%r156, %r155, %r141;
	min.s32 	%r157, %r142, %r143;
	min.s32 	%r158, %r157, %r144;
	min.s32 	%r159, %r145, %r146;
	min.s32 	%r160, %r159, %r147;
	min.s32 	%r161, %r148, %r149;
	min.s32 	%r162, %r161, %r150;
	min.s32 	%r163, %r151, %r152;
	min.s32 	%r164, %r154, %r156;
	min.s32 	%r165, %r164, %r158;
	min.s32 	%r166, %r160, %r162;
	min.s32 	%r167, %r166, %r163;
	min.s32 	%r519, %r165, %r167;
	sub.s32 	%r168, %r92, %r502;
	setp.lt.u32 	%p4, %r168, 4096;
	@%p4 bra 	$L__BB7_46;
	add.s32 	%r502, %r502, 4096;
	setp.le.u32 	%p5, %r502, %r43;
	@%p5 bra 	$L__BB7_30;
$L__BB7_32:
	setp.le.u32 	%p6, %r92, %r502;
	sub.s32 	%r169, %r92, %r502;
	setp.ge.s32 	%p7, %r41, %r169;
	or.pred  	%p8, %p6, %p7;
	@%p8 bra 	$L__BB7_46;
	not.b32 	%r172, %r41;
	add.s32 	%r173, %r92, %r172;
	sub.s32 	%r174, %r173, %r502;
	shr.u32 	%r175, %r174, 8;
	add.s32 	%r50, %r175, 1;
	and.b32  	%r51, %r50, 15;
	setp.lt.u32 	%p9, %r174, 3840;
	mov.u32 	%r511, %r41;
	@%p9 bra 	$L__BB7_37;
	or.b32  	%r505, %r41, 2048;
	add.s32 	%r504, %r41, %r502;
	and.b32  	%r176, %r50, 33554416;
	neg.s32 	%r503, %r176;
$L__BB7_35:
	.pragma "nounroll";
	mul.wide.u32 	%rd15, %r504, 12;
	add.s64 	%rd16, %rd2, %rd15;
	ld.global.u32 	%r177, [%rd16];
	min.s32 	%r178, %r519, %r177;
	add.s32 	%r179, %r504, 256;
	mul.wide.u32 	%rd17, %r179, 12;
	add.s64 	%rd18, %rd2, %rd17;
	ld.global.u32 	%r180, [%rd18];
	min.s32 	%r181, %r178, %r180;
	add.s32 	%r182, %r504, 512;
	mul.wide.u32 	%rd19, %r182, 12;
	add.s64 	%rd20, %rd2, %rd19;
	ld.global.u32 	%r183, [%rd20];
	min.s32 	%r184, %r181, %r183;
	add.s32 	%r185, %r504, 768;
	mul.wide.u32 	%rd21, %r185, 12;
	add.s64 	%rd22, %rd2, %rd21;
	ld.global.u32 	%r186, [%rd22];
	min.s32 	%r187, %r184, %r186;
	add.s32 	%r188, %r504, 1024;
	mul.wide.u32 	%rd23, %r188, 12;
	add.s64 	%rd24, %rd2, %rd23;
	ld.global.u32 	%r189, [%rd24];
	min.s32 	%r190, %r187, %r189;
	add.s32 	%r191, %r504, 1280;
	mul.wide.u32 	%rd25, %r191, 12;
	add.s64 	%rd26, %rd2, %rd25;
	ld.global.u32 	%r192, [%rd26];
	min.s32 	%r193, %r190, %r192;
	add.s32 	%r194, %r504, 1536;
	mul.wide.u32 	%rd27, %r194, 12;
	add.s64 	%rd28, %rd2, %rd27;
	ld.global.u32 	%r195, [%rd28];
	min.s32 	%r196, %r193, %r195;
	add.s32 	%r197, %r504, 1792;
	mul.wide.u32 	%rd29, %r197, 12;
	add.s64 	%rd30, %rd2, %rd29;
	ld.global.u32 	%r198, [%rd30];
	min.s32 	%r199, %r196, %r198;
	add.s32 	%r200, %r504, 2048;
	mul.wide.u32 	%rd31, %r200, 12;
	add.s64 	%rd32, %rd2, %rd31;
	ld.global.u32 	%r201, [%rd32];
	min.s32 	%r202, %r199, %r201;
	add.s32 	%r203, %r504, 2304;
	mul.wide.u32 	%rd33, %r203, 12;
	add.s64 	%rd34, %rd2, %rd33;
	ld.global.u32 	%r204, [%rd34];
	min.s32 	%r205, %r202, %r204;
	add.s32 	%r206, %r504, 2560;
	mul.wide.u32 	%rd35, %r206, 12;
	add.s64 	%rd36, %rd2, %rd35;
	ld.global.u32 	%r207, [%rd36];
	min.s32 	%r208, %r205, %r207;
	add.s32 	%r209, %r504, 2816;
	mul.wide.u32 	%rd37, %r209, 12;
	add.s64 	%rd38, %rd2, %rd37;
	ld.global.u32 	%r210, [%rd38];
	min.s32 	%r211, %r208, %r210;
	add.s32 	%r212, %r504, 3072;
	mul.wide.u32 	%rd39, %r212, 12;
	add.s64 	%rd40, %rd2, %rd39;
	ld.global.u32 	%r213, [%rd40];
	min.s32 	%r214, %r211, %r213;
	add.s32 	%r215, %r504, 3328;
	mul.wide.u32 	%rd41, %r215, 12;
	add.s64 	%rd42, %rd2, %rd41;
	ld.global.u32 	%r216, [%rd42];
	min.s32 	%r217, %r214, %r216;
	add.s32 	%r218, %r504, 3584;
	mul.wide.u32 	%rd43, %r218, 12;
	add.s64 	%rd44, %rd2, %rd43;
	ld.global.u32 	%r219, [%rd44];
	min.s32 	%r220, %r217, %r219;
	add.s32 	%r221, %r504, 3840;
	mul.wide.u32 	%rd45, %r221, 12;
	add.s64 	%rd46, %rd2, %rd45;
	ld.global.u32 	%r222, [%rd46];
	min.s32 	%r519, %r220, %r222;
	add.s32 	%r505, %r505, 4096;
	add.s32 	%r504, %r504, 4096;
	add.s32 	%r503, %r503, 16;
	setp.ne.s32 	%p10, %r503, 0;
	@%p10 bra 	$L__BB7_35;
	add.s32 	%r511, %r505, -2048;
$L__BB7_37:
	setp.eq.s32 	%p11, %r51, 0;
	@%p11 bra 	$L__BB7_46;
	and.b32  	%r67, %r50, 7;
	setp.lt.u32 	%p12, %r51, 8;
	@%p12 bra 	$L__BB7_40;
	add.s32 	%r224, %r511, %r502;
	mul.wide.u32 	%rd47, %r224, 12;
	add.s64 	%rd48, %rd2, %rd47;
	ld.global.u32 	%r225, [%rd48];
	min.s32 	%r226, %r519, %r225;
	add.s32 	%r227, %r224, 256;
	mul.wide.u32 	%rd49, %r227, 12;
	add.s64 	%rd50, %rd2, %rd49;
	ld.global.u32 	%r228, [%rd50];
	min.s32 	%r229, %r226, %r228;
	add.s32 	%r230, %r224, 512;
	mul.wide.u32 	%rd51, %r230, 12;
	add.s64 	%rd52, %rd2, %rd51;
	ld.global.u32 	%r231, [%rd52];
	min.s32 	%r232, %r229, %r231;
	add.s32 	%r233, %r224, 768;
	mul.wide.u32 	%rd53, %r233, 12;
	add.s64 	%rd54, %rd2, %rd53;
	ld.global.u32 	%r234, [%rd54];
	min.s32 	%r235, %r232, %r234;
	add.s32 	%r236, %r224, 1024;
	mul.wide.u32 	%rd55, %r236, 12;
	add.s64 	%rd56, %rd2, %rd55;
	ld.global.u32 	%r237, [%rd56];
	min.s32 	%r238, %r235, %r237;
	add.s32 	%r239, %r224, 1280;
	mul.wide.u32 	%rd57, %r239, 12;
	add.s64 	%rd58, %rd2, %rd57;
	ld.global.u32 	%r240, [%rd58];
	min.s32 	%r241, %r238, %r240;
	add.s32 	%r242, %r224, 1536;
	mul.wide.u32 	%rd59, %r242, 12;
	add.s64 	%rd60, %rd2, %rd59;
	ld.global.u32 	%r243, [%rd60];
	min.s32 	%r244, %r241, %r243;
	add.s32 	%r245, %r224, 1792;
	mul.wide.u32 	%rd61, %r245, 12;
	add.s64 	%rd62, %rd2, %rd61;
	ld.global.u32 	%r246, [%rd62];
	min.s32 	%r519, %r244, %r246;
	add.s32 	%r511, %r511, 2048;
$L__BB7_40:
	setp.eq.s32 	%p13, %r67, 0;
	@%p13 bra 	$L__BB7_46;
	and.b32  	%r73, %r50, 3;
	setp.lt.u32 	%p14, %r67, 4;
	@%p14 bra 	$L__BB7_43;
	add.s32 	%r248, %r511, %r502;
	mul.wide.u32 	%rd63, %r248, 12;
	add.s64 	%rd64, %rd2, %rd63;
	ld.global.u32 	%r249, [%rd64];
	min.s32 	%r250, %r519, %r249;
	add.s32 	%r251, %r248, 256;
	mul.wide.u32 	%rd65, %r251, 12;
	add.s64 	%rd66, %rd2, %rd65;
	ld.global.u32 	%r252, [%rd66];
	min.s32 	%r253, %r250, %r252;
	add.s32 	%r254, %r248, 512;
	mul.wide.u32 	%rd67, %r254, 12;
	add.s64 	%rd68, %rd2, %rd67;
	ld.global.u32 	%r255, [%rd68];
	min.s32 	%r256, %r253, %r255;
	add.s32 	%r257, %r248, 768;
	mul.wide.u32 	%rd69, %r257, 12;
	add.s64 	%rd70, %rd2, %rd69;
	ld.global.u32 	%r258, [%rd70];
	min.s32 	%r519, %r256, %r258;
	add.s32 	%r511, %r511, 1024;
$L__BB7_43:
	setp.eq.s32 	%p15, %r73, 0;
	@%p15 bra 	$L__BB7_46;
	add.s32 	%r517, %r511, %r502;
	neg.s32 	%r516, %r73;
$L__BB7_45:
	.pragma "nounroll";
	mul.wide.u32 	%rd71, %r517, 12;
	add.s64 	%rd72, %rd2, %rd71;
	ld.global.u32 	%r259, [%rd72];
	min.s32 	%r519, %r519, %r259;
	add.s32 	%r517, %r517, 256;
	add.s32 	%r516, %r516, 1;
	setp.ne.s32 	%p16, %r516, 0;
	@%p16 bra 	$L__BB7_45;
$L__BB7_46:
	// begin inline asm
	mov.u32 %r260, %laneid;
	// end inline asm
	mov.b32 	%r263, 1;
	mov.b32 	%r284, 31;
	mov.b32 	%r285, -1;
	// begin inline asm
	shfl.sync.down.b32 %r261, %r519, %r263, %r284, %r285;
	// end inline asm
	setp.gt.s32 	%p17, %r260, 30;
	min.s32 	%r286, %r519, %r261;
	selp.b32 	%r267, %r519, %r286, %p17;
	mov.b32 	%r268, 2;
	// begin inline asm
	shfl.sync.down.b32 %r266, %r267, %r268, %r284, %r285;
	// end inline asm
	setp.gt.s32 	%p18, %r260, 29;
	min.s32 	%r287, %r267, %r266;
	selp.b32 	%r272, %r267, %r287, %p18;
	mov.b32 	%r273, 4;
	// begin inline asm
	shfl.sync.down.b32 %r271, %r272, %r273, %r284, %r285;
	// end inline asm
	setp.gt.s32 	%p19, %r260, 27;
	min.s32 	%r288, %r272, %r271;
	selp.b32 	%r277, %r272, %r288, %p19;
	mov.b32 	%r278, 8;
	// begin inline asm
	shfl.sync.down.b32 %r276, %r277, %r278, %r284, %r285;
	// end inline asm
	setp.gt.s32 	%p20, %r260, 23;
	min.s32 	%r289, %r277, %r276;
	selp.b32 	%r282, %r277, %r289, %p20;
	mov.b32 	%r283, 16;
	// begin inline asm
	shfl.sync.down.b32 %r281, %r282, %r283, %r284, %r285;
	// end inline asm
	setp.gt.s32 	%p21, %r260, 15;
	min.s32 	%r88, %r282, %r281;
	selp.b32 	%r520, %r282, %r88, %p21;
	setp.ne.s32 	%p22, %r260, 0;
	@%p22 bra 	$L__BB7_48;
	shr.u32 	%r290, %r41, 3;
	and.b32  	%r291, %r290, 124;
	mov.u32 	%r292, _ZZN3cub18CUB_300001_SM_10006detail6reduce28DeviceReduceSingleTileKernelINS2_10policy_hubIijN4cuda3__47minimumIiEEE10Policy1000EN6thrust24THRUST_300001_SM_1000_NS18transform_iteratorI4GetXNSC_6detail15normal_iteratorINSC_10device_ptrI4int3EEEENSC_11use_defaultESL_EEPijS8_iiNS5_3std3__410__identityEEEvT0_T1_T2_T3_T4_T6_E12temp_storage;
	add.s32 	%r293, %r292, %r291;
	st.shared.u32 	[%r293+8], %r88;
$L__BB7_48:
	bar.sync 	0;
	setp.ne.s32 	%p23, %r41, 0;
	@%p23 bra 	$L__BB7_50;
	ld.shared.u32 	%r294, [_ZZN3cub18CUB_300001_SM_10006detail6reduce28DeviceReduceSingleTileKernelINS2_10policy_hubIijN4cuda3__47minimumIiEEE10Policy1000EN6thrust24THRUST_300001_SM_1000_NS18transform_iteratorI4GetXNSC_6detail15normal_iteratorINSC_10device_ptrI4int3EEEENSC_11use_defaultESL_EEPijS8_iiNS5_3std3__410__identityEEEvT0_T1_T2_T3_T4_T6_E12temp_storage+12];
	min.s32 	%r295, %r520, %r294;
	ld.shared.u32 	%r296, [_ZZN3cub18CUB_300001_SM_10006detail6reduce28DeviceReduceSingleTileKernelINS2_10policy_hubIijN4cuda3__47minimumIiEEE10Policy1000EN6thrust24THRUST_300001_SM_1000_NS18transform_iteratorI4GetXNSC_6detail15normal_iteratorINSC_10device_ptrI4int3EEEENSC_11use_defaultESL_EEPijS8_iiNS5_3std3__410__identityEEEvT0_T1_T2_T3_T4_T6_E12temp_storage+16];
	min.s32 	%r297, %r295, %r296;
	ld.shared.u32 	%r298, [_ZZN3cub18CUB_300001_SM_10006detail6reduce28DeviceReduceSingleTileKernelINS2_10policy_hubIijN4cuda3__47minimumIiEEE10Policy1000EN6thrust24THRUST_300001_SM_1000_NS18transform_iteratorI4GetXNSC_6detail15normal_iteratorINSC_10device_ptrI4int3EEEENSC_11use_defaultESL_EEPijS8_iiNS5_3std3__410__identityEEEvT0_T1_T2_T3_T4_T6_E12temp_storage+20];
	min.s32 	%r299, %r297, %r298;
	ld.shared.u32 	%r300, [_ZZN3cub18CUB_300001_SM_10006detail6reduce28DeviceReduceSingleTileKernelINS2_10policy_hubIijN4cuda3__47minimumIiEEE10Policy1000EN6thrust24THRUST_300001_SM_1000_NS18transform_iteratorI4GetXNSC_6detail15normal_iteratorINSC_10device_ptrI4int3EEEENSC_11use_defaultESL_EEPijS8_iiNS5_3std3__410__identityEEEvT0_T1_T2_T3_T4_T6_E12temp_storage+24];
	min.s32 	%r301, %r299, %r300;
	ld.shared.u32 	%r302, [_ZZN3cub18CUB_300001_SM_10006detail6reduce28DeviceReduceSingleTileKernelINS2_10policy_hubIijN4cuda3__47minimumIiEEE10Policy1000EN6thrust24THRUST_300001_SM_1000_NS18transform_iteratorI4GetXNSC_6detail15normal_iteratorINSC_10device_ptrI4int3EEEENSC_11use_defaultESL_EEPijS8_iiNS5_3std3__410__identityEEEvT0_T1_T2_T3_T4_T6_E12temp_storage+28];
	min.s32 	%r303, %r301, %r302;
	ld.shared.u32 	%r304, [_ZZN3cub18CUB_300001_SM_10006detail6reduce28DeviceReduceSingleTileKernelINS2_10policy_hubIijN4cuda3__47minimumIiEEE10Policy1000EN6thrust24THRUST_300001_SM_1000_NS18transform_iteratorI4GetXNSC_6detail15normal_iteratorINSC_10device_ptrI4int3EEEENSC_11use_defaultESL_EEPijS8_iiNS5_3std3__410__identityEEEvT0_T1_T2_T3_T4_T6_E12temp_storage+32];
	min.s32 	%r305, %r303, %r304;
	ld.shared.u32 	%r306, [_ZZN3cub18CUB_300001_SM_10006detail6reduce28DeviceReduceSingleTileKernelINS2_10policy_hubIijN4cuda3__47minimumIiEEE10Policy1000EN6thrust24THRUST_300001_SM_1000_NS18transform_iteratorI4GetXNSC_6detail15normal_iteratorINSC_10device_ptrI4int3EEEENSC_11use_defaultESL_EEPijS8_iiNS5_3std3__410__identityEEEvT0_T1_T2_T3_T4_T6_E12temp_storage+36];
	min.s32 	%r520, %r305, %r306;
$L__BB7_50:
	mov.u32 	%r479, %tid.x;
	setp.ne.s32 	%p57, %r479, 0;
	@%p57 bra 	$L__BB7_52;
	min.s32 	%r480, %r93, %r520;
	st.global.u32 	[%rd1], %r480;
$L__BB7_52:
	ret;

}
	// .globl	_ZN3cub18CUB_300001_SM_10006detail6reduce18DeviceReduceKernelINS2_10policy_hubIijN4cuda3__47minimumIiEEE10Policy1000EN6thrust24THRUST_300001_SM_1000_NS18transform_iteratorI4GetXNSC_6detail15normal_iteratorINSC_10device_ptrI4int3EEEENSC_11use_defaultESL_EEjS8_iNS5_3std3__410__identityEEEvT0_PT3_T1_NS0_13GridEvenShareIST_EET2_T4_
.visible .entry _ZN3cub18CUB_300001_SM_10006detail6reduce18DeviceReduceKernelINS2_10policy_hubIijN4cuda3__47minimumIiEEE10Policy1000EN6thrust24THRUST_300001_SM_1000_NS18transform_iteratorI4GetXNSC_6detail15normal_iteratorINSC_10device_ptrI4int3EEEENSC_11use_defaultESL_EEjS8_iNS5_3std3__410__identityEEEvT0_PT3_T1_NS0_13GridEvenShareIST_EET2_T4_(
	.param .align 8 .b8 _ZN3cub18CUB_300001_SM_10006detail6reduce18DeviceReduceKernelINS2_10policy_hubIijN4cuda3__47minimumIiEEE10Policy1000EN6thrust24THRUST_300001_SM_1000_NS18transform_iteratorI4GetXNSC_6detail15normal_iteratorINSC_10device_ptrI4int3EEEENSC_11use_defaultESL_EEjS8_iNS5_3std3__410__identityEEEvT0_PT3_T1_NS0_13GridEvenShareIST_EET2_T4__param_0[16],
	.param .u64 .ptr .align 1 _ZN3cub18CUB_300001_SM_10006detail6reduce18DeviceReduceKernelINS2_10policy_hubIijN4cuda3__47minimumIiEEE10Policy1000EN6thrust24THRUST_300001_SM_1000_NS18transform_iteratorI4GetXNSC_6detail15normal_iteratorINSC_10device_ptrI4int3EEEENSC_11use_defaultESL_EEjS8_iNS5_3std3__410__identityEEEvT0_PT3_T1_NS0_13GridEvenShareIST_EET2_T4__param_1,
	.param .u32 _ZN3cub18CUB_300001_SM_10006detail6reduce18DeviceReduceKernelINS2_10policy_hubIijN4cuda3__47minimumIiEEE10Policy1000EN6thrust24THRUST_300001_SM_1000_NS18transform_iteratorI4GetXNSC_6detail15normal_iteratorINSC_10device_ptrI4int3EEEENSC_11use_defaultESL_EEjS8_iNS5_3std3__410__identityEEEvT0_PT3_T1_NS0_13GridEvenShareIST_EET2_T4__param_2,
	.param .align 4 .b8 _ZN3cub18CUB_300001_SM_10006detail6reduce18DeviceReduceKernelINS2_10policy_hubIijN4cuda3__47minimumIiEEE10Policy1000EN6thrust24THRUST_300001_SM_1000_NS18transform_iteratorI4GetXNSC_6detail15normal_iteratorINSC_10device_ptrI4int3EEEENSC_11use_defaultESL_EEjS8_iNS5_3std3__410__identityEEEvT0_PT3_T1_NS0_13GridEvenShareIST_EET2_T4__param_3[40],
	.param .align 1 .b8 _ZN3cub18CUB_300001_SM_10006detail6reduce18DeviceReduceKernelINS2_10policy_hubIijN4cuda3__47minimumIiEEE10Policy1000EN6thrust24THRUST_300001_SM_1000_NS18transform_iteratorI4GetXNSC_6detail15normal_iteratorINSC_10device_ptrI4int3EEEENSC_11use_defaultESL_EEjS8_iNS5_3std3__410__identityEEEvT0_PT3_T1_NS0_13GridEvenShareIST_EET2_T4__param_4[1],
	.param .align 1 .b8 _ZN3cub18CUB_300001_SM_10006detail6reduce18DeviceReduceKernelINS2_10policy_hubIijN4cuda3__47minimumIiEEE10Policy1000EN6thrust24THRUST_300001_SM_1000_NS18transform_iteratorI4GetXNSC_6detail15normal_iteratorINSC_10device_ptrI4int3EEEENSC_11use_defaultESL_EEjS8_iNS5_3std3__410__identityEEEvT0_PT3_T1_NS0_13GridEvenShareIST_EET2_T4__param_5[1]
)
.maxntid 256
{
	.reg .pred 	%p<57>;
	.reg .b16 	%rs<4>;
	.reg .b32 	%r<575>;
	.reg .b64 	%rd<130>;
	// demoted variable
	.shared .align 4 .b8 _ZZN3cub18CUB_300001_SM_10006detail6reduce18DeviceReduceKernelINS2_10policy_hubIijN4cuda3__47minimumIiEEE10Policy1000EN6thrust24THRUST_300001_SM_1000_NS18transform_iteratorI4GetXNSC_6detail15normal_iteratorINSC_10device_ptrI4int3EEEENSC_11use_defaultESL_EEjS8_iNS5_3std3__410__identityEEEvT0_PT3_T1_NS0_13GridEvenShareIST_EET2_T4_E12temp_storage[44];
	ld.param.u32 	%r1, [_ZN3cub18CUB_300001_SM_10006detail6reduce18DeviceReduceKernelINS2_10policy_hubIijN4cuda3__47minimumIiEEE10Policy1000EN6thrust24THRUST_300001_SM_1000_NS18transform_iteratorI4GetXNSC_6detail15normal_iteratorINSC_10device_ptrI4int3EEEENSC_11use_defaultESL_EEjS8_iNS5_3std3__410__identityEEEvT0_PT3_T1_NS0_13GridEvenShareIST_EET2_T4__param_3+20];
	ld.param.u32 	%r2, [_ZN3cub18CUB_300001_SM_10006detail6reduce18DeviceReduceKernelINS2_10policy_hubIijN4cuda3__47minimumIiEEE10Policy1000EN6thrust24THRUST_300001_SM_1000_NS18transform_iteratorI4GetXNSC_6detail15normal_iteratorINSC_10device_ptrI4int3EEEENSC_11use_defaultESL_EEjS8_iNS5_3std3__410__identityEEEvT0_PT3_T1_NS0_13GridEvenShareIST_EET2_T4__param_3+24];
	ld.param.u64 	%rd3, [_ZN3cub18CUB_300001_SM_10006detail6reduce18DeviceReduceKernelINS2_10policy_hubIijN4cuda3__47minimumIiEEE10Policy1000EN6thrust24THRUST_300001_SM_1000_NS18transform_iteratorI4GetXNSC_6detail15normal_iteratorINSC_10device_ptrI4int3EEEENSC_11use_defaultESL_EEjS8_iNS5_3std3__410__identityEEEvT0_PT3_T1_NS0_13GridEvenShareIST_EET2_T4__param_0];
	cvta.to.global.u64 	%rd1, %rd3;
	mov.u32 	%r3, %ctaid.x;
	shl.b32 	%r4, %r2, 12;
	shl.b32 	%r556, %r3, 12;
	sub.s32 	%r6, %r1, %r556;
	setp.gt.u32 	%p1, %r6, 4095;
	@%p1 bra 	$L__BB8_26;
	mov.u32 	%r7, %tid.x;
	setp.ge.u32 	%p23, %r7, %r6;
	mov.b32 	%r550, 0;
	mov.u32 	%r539, %r7;
	@%p23 bra 	$L__BB8_3;
	add.s32 	%r331, %r556, %r7;
	mul.wide.u32 	%rd66, %r331, 12;
	add.s64 	%rd67, %rd1, %rd66;
	ld.global.u32 	%r550, [%rd67];
	add.s32 	%r539, %r7, 256;
$L__BB8_3:
	setp.ge.u32 	%p24, %r539, %r6;
	@%p24 bra 	$L__BB8_17;
	not.b32 	%r333, %r539;
	add.s32 	%r334, %r1, %r333;
	sub.s32 	%r335, %r334, %r556;
	shr.u32 	%r336, %r335, 8;
	add.s32 	%r12, %r336, 1;
	and.b32  	%r13, %r12, 15;
	setp.lt.u32 	%p25, %r335, 3840;
	@%p25 bra 	$L__BB8_8;
	or.b32  	%r536, %r539, 2048;
	add.s32 	%r535, %r539, %r556;
	and.b32  	%r337, %r12, 33554416;
	neg.s32 	%r534, %r337;
$L__BB8_6:
	.pragma "nounroll";
	mul.wide.u32 	%rd68, %r535, 12;
	add.s64 	%rd69, %rd1, %rd68;
	ld.global.u32 	%r338, [%rd69];
	min.s32 	%r339, %r550, %r338;
	add.s32 	%r340, %r535, 256;
	mul.wide.u32 	%rd70, %r340, 12;
	add.s64 	%rd71, %rd1, %rd70;
	ld.global.u32 	%r341, [%rd71];
	min.s32 	%r342, %r339, %r341;
	add.s32 	%r343, %r535, 512;
	mul.wide.u32 	%rd72, %r343, 12;
	add.s64 	%rd73, %rd1, %rd72;
	ld.global.u32 	%r344, [%rd73];
	min.s32 	%r345, %r342, %r344;
	add.s32 	%r346, %r535, 768;
	mul.wide.u32 	%rd74, %r346, 12;
	add.s64 	%rd75, %rd1, %rd74;
	ld.global.u32 	%r347, [%rd75];
	min.s32 	%r348, %r345, %r347;
	add.s32 	%r349, %r535, 1024;
	mul.wide.u32 	%rd76, %r349, 12;
	add.s64 	%rd77, %rd1, %rd76;
	ld.global.u32 	%r350, [%rd77];
	min.s32 	%r351, %r348, %r350;
	add.s32 	%r352, %r535, 1280;
	mul.wide.u32 	%rd78, %r352, 12;
	add.s64 	%rd79, %rd1, %rd78;
	ld.global.u32 	%r353, [%rd79];
	min.s32 	%r354, %r351, %r353;
	add.s32 	%r355, %r535, 1536;
	mul.wide.u32 	%rd80, %r355, 12;
	add.s64 	%rd81, %rd1, %rd80;
	ld.global.u32 	%r356, [%rd81];
	min.s32 	%r357, %r354, %r356;
	add.s32 	%r358, %r535, 1792;
	mul.wide.u32 	%rd82, %r358, 12;
	add.s64 	%rd83, %rd1, %rd82;
	ld.global.u32 	%r359, [%rd83];
	min.s32 	%r360, %r357, %r359;
	add.s32 	%r361, %r535, 2048;
	mul.wide.u32 	%rd84, %r361, 12;
	add.s64 	%rd85, %rd1, %rd84;
	ld.global.u32 	%r362, [%rd85];
	min.s32 	%r363, %r360, %r362;
	add.s32 	%r364, %r535, 2304;
	mul.wide.u32 	%rd86, %r364, 12;
	add.s64 	%rd87, %rd1, %rd86;
	ld.global.u32 	%r365, [%rd87];
	min.s32 	%r366, %r363, %r365;
	add.s32 	%r367, %r535, 2560;
	mul.wide.u32 	%rd88, %r367, 12;
	add.s64 	%rd89, %rd1, %rd88;
	ld.global.u32 	%r368, [%rd89];
	min.s32 	%r369, %r366, %r368;
	add.s32 	%r370, %r535, 2816;
	mul.wide.u32 	%rd90, %r370, 12;
	add.s64 	%rd91, %rd1, %rd90;
	ld.global.u32 	%r371, [%rd91];
	min.s32 	%r372, %r369, %r371;
	add.s32 	%r373, %r535, 3072;
	mul.wide.u32 	%rd92, %r373, 12;
	add.s64 	%rd93, %rd1, %rd92;
	ld.global.u32 	%r374, [%rd93];
	min.s32 	%r375, %r372, %r374;
	add.s32 	%r376, %r535, 3328;
	mul.wide.u32 	%rd94, %r376, 12;
	add.s64 	%rd95, %rd1, %rd94;
	ld.global.u32 	%r377, [%rd95];
	min.s32 	%r378, %r375, %r377;
	add.s32 	%r379, %r535, 3584;
	mul.wide.u32 	%rd96, %r379, 12;
	add.s64 	%rd97, %rd1, %rd96;
	ld.global.u32 	%r380, [%rd97];
	min.s32 	%r381, %r378, %r380;
	add.s32 	%r382, %r535, 3840;
	mul.wide.u32 	%rd98, %r382, 12;
	add.s64 	%rd99, %rd1, %rd98;
	ld.global.u32 	%r383, [%rd99];
	min.s32 	%r550, %r381, %r383;
	add.s32 	%r536, %r536, 4096;
	add.s32 	%r535, %r535, 4096;
	add.s32 	%r534, %r534, 16;
	setp.ne.s32 	%p26, %r534, 0;
	@%p26 bra 	$L__BB8_6;
	add.s32 	%r539, %r536, -2048;
$L__BB8_8:
	setp.eq.s32 	%p27, %r13, 0;
	@%p27 bra 	$L__BB8_17;
	and.b32  	%r29, %r12, 7;
	setp.lt.u32 	%p28, %r13, 8;
	@%p28 bra 	$L__BB8_11;
	add.s32 	%r385, %r556, %r539;
	mul.wide.u32 	%rd100, %r385, 12;
	add.s64 	%rd101, %rd1, %rd100;
	ld.global.u32 	%r386, [%rd101];
	min.s32 	%r387, %r550, %r386;
	add.s32 	%r388, %r385, 256;
	mul.wide.u32 	%rd102, %r388, 12;
	add.s64 	%rd103, %rd1, %rd102;
	ld.global.u32 	%r389, [%rd103];
	min.s32 	%r390, %r387, %r389;
	add.s32 	%r391, %r385, 512;
	mul.wide.u32 	%rd104, %r391, 12;
	add.s64 	%rd105, %rd1, %rd104;
	ld.global.u32 	%r392, [%rd105];
	min.s32 	%r393, %r390, %r392;
	add.s32 	%r394, %r385, 768;
	mul.wide.u32 	%rd106, %r394, 12;
	add.s64 	%rd107, %rd1, %rd106;
	ld.global.u32 	%r395, [%rd107];
	min.s32 	%r396, %r393, %r395;
	add.s32 	%r397, %r385, 1024;
	mul.wide.u32 	%rd108, %r397, 12;
	add.s64 	%rd109, %rd1, %rd108;
	ld.global.u32 	%r398, [%rd109];
	min.s32 	%r399, %r396, %r398;
	add.s32 	%r400, %r385, 1280;
	mul.wide.u32 	%rd110, %r400, 12;
	add.s64 	%rd111, %rd1, %rd110;
	ld.global.u32 	%r401, [%rd111];
	min.s32 	%r402, %r399, %r401;
	add.s32 	%r403, %r385, 1536;
	mul.wide.u32 	%rd112, %r403, 12;
	add.s64 	%rd113, %rd1, %rd112;
	ld.global.u32 	%r404, [%rd113];
	min.s32 	%r405, %r402, %r404;
	add.s32 	%r406, %r385, 1792;
	mul.wide.u32 	%rd114, %r406, 12;
	add.s64 	%rd115, %rd1, %rd114;
	ld.global.u32 	%r407, [%rd115];
	min.s32 	%r550, %r405, %r407;
	add.s32 	%r539, %r539, 2048;
$L__BB8_11:
	setp.eq.s32 	%p29, %r29, 0;
	@%p29 bra 	$L__BB8_17;
	and.b32  	%r35, %r12, 3;
	setp.lt.u32 	%p30, %r29, 4;
	@%p30 bra 	$L__BB8_14;
	add.s32 	%r409, %r556, %r539;
	mul.wide.u32 	%rd116, %r409, 12;
	add.s64 	%rd117, %rd1, %rd116;
	ld.global.u32 	%r410, [%rd117];
	min.s32 	%r411, %r550, %r410;
	add.s32 	%r412, %r409, 256;
	mul.wide.u32 	%rd118, %r412, 12;
	add.s64 	%rd119, %rd1, %rd118;
	ld.global.u32 	%r413, [%rd119];
	min.s32 	%r414, %r411, %r413;
	add.s32 	%r415, %r409, 512;
	mul.wide.u32 	%rd120, %r415, 12;
	add.s64 	%rd121, %rd1, %rd120;
	ld.global.u32 	%r416, [%rd121];
	min.s32 	%r417, %r414, %r416;
	add.s32 	%r418, %r409, 768;
	mul.wide.u32 	%rd122, %r418, 12;
	add.s64 	%rd123, %rd1, %rd122;
	ld.global.u32 	%r419, [%rd123];
	min.s32 	%r550, %r417, %r419;
	add.s32 	%r539, %r539, 1024;
$L__BB8_14:
	setp.eq.s32 	%p31, %r35, 0;
	@%p31 bra 	$L__BB8_17;
	add.s32 	%r548, %r539, %r556;
	neg.s32 	%r547, %r35;
$L__BB8_16:
	.pragma "nounroll";
	mul.wide.u32 	%rd124, %r548, 12;
	add.s64 	%rd125, %rd1, %rd124;
	ld.global.u32 	%r420, [%rd125];
	min.s32 	%r550, %r550, %r420;
	add.s32 	%r548, %r548, 256;
	add.s32 	%r547, %r547, 1;
	setp.ne.s32 	%p32, %r547, 0;
	@%p32 bra 	$L__BB8_16;
$L__BB8_17:
	setp.lt.u32 	%p33, %r6, 256;
	@%p33 bra 	$L__BB8_22;
	// begin inline asm
	mov.u32 %r484, %laneid;
	// end inline asm
	mov.b32 	%r487, 1;
	mov.b32 	%r508, 31;
	mov.b32 	%r509, -1;
	// begin inline asm
	shfl.sync.down.b32 %r485, %r550, %r487, %r508, %r509;
	// end inline asm
	setp.gt.s32 	%p49, %r484, 30;
	min.s32 	%r510, %r550, %r485;
	selp.b32 	%r491, %r550, %r510, %p49;
	mov.b32 	%r492, 2;
	// begin inline asm
	shfl.sync.down.b32 %r490, %r491, %r492, %r508, %r509;
	// end inline asm
	setp.gt.s32 	%p50, %r484, 29;
	min.s32 	%r511, %r491, %r490;
	selp.b32 	%r496, %r491, %r511, %p50;
	mov.b32 	%r497, 4;
	// begin inline asm
	shfl.sync.down.b32 %r495, %r496, %r497, %r508, %r509;
	// end inline asm
	setp.gt.s32 	%p51, %r484, 27;
	min.s32 	%r512, %r496, %r495;
	selp.b32 	%r501, %r496, %r512, %p51;
	mov.b32 	%r502, 8;
	// begin inline asm
	shfl.sync.down.b32 %r500, %r501, %r502, %r508, %r509;
	// end inline asm
	setp.gt.s32 	%p52, %r484, 23;
	min.s32 	%r513, %r501, %r500;
	selp.b32 	%r506, %r501, %r513, %p52;
	mov.b32 	%r507, 16;
	// begin inline asm
	shfl.sync.down.b32 %r505, %r506, %r507, %r508, %r509;
	// end inline asm
	setp.gt.s32 	%p53, %r484, 15;
	min.s32 	%r50, %r506, %r505;
	selp.b32 	%r574, %r506, %r50, %p53;
	setp.ne.s32 	%p54, %r484, 0;
	@%p54 bra 	$L__BB8_20;
	shr.u32 	%r514, %r7, 3;
	and.b32  	%r515, %r514, 124;
	mov.u32 	%r516, _ZZN3cub18CUB_300001_SM_10006detail6reduce18DeviceReduceKernelINS2_10policy_hubIijN4cuda3__47minimumIiEEE10Policy1000EN6thrust24THRUST_300001_SM_1000_NS18transform_iteratorI4GetXNSC_6detail15normal_iteratorINSC_10device_ptrI4int3EEEENSC_11use_defaultESL_EEjS8_iNS5_3std3__410__identityEEEvT0_PT3_T1_NS0_13GridEvenShareIST_EET2_T4_E12temp_storage;
	add.s32 	%r517, %r516, %r515;
	st.shared.u32 	[%r517+8], %r50;
$L__BB8_20:
	bar.sync 	0;
	setp.ne.s32 	%p55, %r7, 0;
	@%p55 bra 	$L__BB8_48;
	ld.shared.u32 	%r518, [_ZZN3cub18CUB_300001_SM_10006detail6reduce18DeviceReduceKernelINS2_10policy_hubIijN4cuda3__47minimumIiEEE10Policy1000EN6thrust24THRUST_300001_SM_1000_NS18transform_iteratorI4GetXNSC_6detail15normal_iteratorINSC_10device_ptrI4int3EEEENSC_11use_defaultESL_EEjS8_iNS5_3std3__410__identityEEEvT0_PT3_T1_NS0_13GridEvenShareIST_EET2_T4_E12temp_storage+12];
	min.s32 	%r519, %r574, %r518;
	ld.shared.u32 	%r520, [_ZZN3cub18CUB_300001_SM_10006detail6reduce18DeviceReduceKernelINS2_10policy_hubIijN4cuda3__47minimumIiEEE10Policy1000EN6thrust24THRUST_300001_SM_1000_NS18transform_iteratorI4GetXNSC_6detail15normal_iteratorINSC_10device_ptrI4int3EEEENSC_11use_defaultESL_EEjS8_iNS5_3std3__410__identityEEEvT0_PT3_T1_NS0_13GridEvenShareIST_EET2_T4_E12temp_storage+16];
	min.s32 	%r521, %r519, %r520;
	ld.shared.u32 	%r522, [_ZZN3cub18CUB_300001_SM_10006detail6reduce18DeviceReduceKernelINS2_10policy_hubIijN4cuda3__47minimumIiEEE10Policy1000EN6thrust24THRUST_300001_SM_1000_NS18transform_iteratorI4GetXNSC_6detail15normal_iteratorINSC_10device_ptrI4int3EEEENSC_11use_defaultESL_EEjS8_iNS5_3std3__410__identityEEEvT0_PT3_T1_NS0_13GridEvenShareIST_EET2_T4_E12temp_storage+20];
	min.s32 	%r523, %r521, %r522;
	ld.shared.u32 	%r524, [_ZZN3cub18CUB_300001_SM_10006detail6reduce18DeviceReduceKernelINS2_10policy_hubIijN4cuda3__47minimumIiEEE10Policy1000EN6thrust24THRUST_300001_SM_1000_NS18transform_iteratorI4GetXNSC_6detail15normal_iteratorINSC_10device_ptrI4int3EEEENSC_11use_defaultESL_EEjS8_iNS5_3std3__410__identityEEEvT0_PT3_T1_NS0_13GridEvenShareIST_EET2_T4_E12temp_storage+24];
	min.s32 	%r525, %r523, %r524;
	ld.shared.u32 	%r526, [_ZZN3cub18CUB_300001_SM_10006detail6reduce18DeviceReduceKernelINS2_10policy_hubIijN4cuda3__47minimumIiEEE10Policy1000EN6thrust24THRUST_300001_SM_1000_NS18transform_iteratorI4GetXNSC_6detail15normal_iteratorINSC_10device_ptrI4int3EEEENSC_11use_defaultESL_EEjS8_iNS5_3std3__410__identityEEEvT0_PT3_T1_NS0_13GridEvenShareIST_EET2_T4_E12temp_storage+28];
	min.s32 	%r527, %r525, %r526;
	ld.shared.u32 	%r528, [_ZZN3cub18CUB_300001_SM_10006detail6reduce18DeviceReduceKernelINS2_10policy_hubIijN4cuda3__47minimumIiEEE10Policy1000EN6thrust24THRUST_300001_SM_1000_NS18transform_iteratorI4GetXNSC_6detail15normal_iteratorINSC_10device_ptrI4int3EEEENSC_11use_defaultESL_EEjS8_iNS5_3std3__410__identityEEEvT0_PT3_T1_NS0_13GridEvenShareIST_EET2_T4_E12temp_storage+32];
	min.s32 	%r529, %r527, %r528;
	ld.shared.u32 	%r530, [_ZZN3cub18CUB_300001_SM_10006detail6reduce18DeviceReduceKernelINS2_10policy_hubIijN4cuda3__47minimumIiEEE10Policy1000EN6thrust24THRUST_300001_SM_1000_NS18transform_iteratorI4GetXNSC_6detail15normal_iteratorINSC_10device_ptrI4int3EEEENSC_11use_defaultESL_EEjS8_iNS5_3std3__410__identityEEEvT0_PT3_T1_NS0_13GridEvenShareIST_EET2_T4_E12temp_storage+36];
	min.s32 	%r574, %r529, %r530;
	bra.uni 	$L__BB8_48;
$L__BB8_22:
	// begin inline asm
	mov.u32 %r421, %laneid;
	// end inline asm
	and.b32  	%r447, %r7, 992;
	add.s32 	%r448, %r447, 32;
	setp.gt.u32 	%p34, %r448, %r6;
	not.b32 	%r449, %r447;
	add.s32 	%r450, %r6, %r449;
	selp.b32 	%r445, %r450, 31, %p34;
	mov.b32 	%r424, 1;
	mov.b32 	%r446, -1;
	// begin inline asm
	shfl.sync.down.b32 %r422, %r550, %r424, %r445, %r446;
	// end inline asm
	setp.lt.s32 	%p35, %r421, %r445;
	min.s32 	%r451, %r550, %r422;
	selp.b32 	%r428, %r451, %r550, %p35;
	mov.b32 	%r429, 2;
	// begin inline asm
	shfl.sync.down.b32 %r427, %r428, %r429, %r445, %r446;
	// end inline asm
	add.s32 	%r452, %r421, 2;
	setp.gt.s32 	%p36, %r452, %r445;
	min.s32 	%r453, %r428, %r427;
	selp.b32 	%r433, %r428, %r453, %p36;
	mov.b32 	%r434, 4;
	// begin inline asm
	shfl.sync.down.b32 %r432, %r433, %r434, %r445, %r446;
	// end inline asm
	add.s32 	%r454, %r421, 4;
	setp.gt.s32 	%p37, %r454, %r445;
	min.s32 	%r455, %r433, %r432;
	selp.b32 	%r438, %r433, %r455, %p37;
	mov.b32 	%r439, 8;
	// begin inline asm
	shfl.sync.down.b32 %r437, %r438, %r439, %r445, %r446;
	// end inline asm
	add.s32 	%r456, %r421, 8;
	setp.gt.s32 	%p38, %r456, %r445;
	min.s32 	%r457, %r438, %r437;
	selp.b32 	%r443, %r438, %r457, %p38;
	mov.b32 	%r444, 16;
	// begin inline asm
	shfl.sync.down.b32 %r442, %r443, %r444, %r445, %r446;
	// end inline asm
	add.s32 	%r458, %r421, 16;
	setp.gt.s32 	%p39, %r458, %r445;
	min.s32 	%r459, %r443, %r442;
	selp.b32 	%r574, %r443, %r459, %p39;
	setp.ne.s32 	%p40, %r421, 0;
	@%p40 bra 	$L__BB8_24;
	shr.u32 	%r460, %r7, 3;
	and.b32  	%r461, %r460, 124;
	mov.u32 	%r462, _ZZN3cub18CUB_300001_SM_10006detail6reduce18DeviceReduceKernelINS2_10policy_hubIijN4cuda3__47minimumIiEEE10Policy1000EN6thrust24THRUST_300001_SM_1000_NS18transform_iteratorI4GetXNSC_6detail15normal_iteratorINSC_10device_ptrI4int3EEEENSC_11use_defaultESL_EEjS8_iNS5_3std3__410__identityEEEvT0_PT3_T1_NS0_13GridEvenShareIST_EET2_T4_E12temp_storage;
	add.s32 	%r463, %r462, %r461;
	st.shared.u32 	[%r463+8], %r574;
$L__BB8_24:
	bar.sync 	0;
	setp.ne.s32 	%p41, %r7, 0;
	@%p41 bra 	$L__BB8_48;
	setp.gt.u32 	%p42, %r6, 32;
	ld.shared.u32 	%r464, [_ZZN3cub18CUB_300001_SM_10006detail6reduce18DeviceReduceKernelINS2_10policy_hubIijN4cuda3__47minimumIiEEE10Policy1000EN6thrust24THRUST_300001_SM_1000_NS18transform_iteratorI4GetXNSC_6detail15normal_iteratorINSC_10device_ptrI4int3EEEENSC_11use_defaultESL_EEjS8_iNS5_3std3__410__identityEEEvT0_PT3_T1_NS0_13GridEvenShareIST_EET2_T4_E12temp_storage+12];
	min.s32 	%r465, %r574, %r464;
	selp.b32 	%r466, %r465, %r574, %p42;
	setp.gt.u32 	%p43, %r6, 64;
	ld.shared.u32 	%r467, [_ZZN3cub18CUB_300001_SM_10006detail6reduce18DeviceReduceKernelINS2_10policy_hubIijN4cuda3__47minimumIiEEE10Policy1000EN6thrust24THRUST_300001_SM_1000_NS18transform_iteratorI4GetXNSC_6detail15normal_iteratorINSC_10device_ptrI4int3EEEENSC_11use_defaultESL_EEjS8_iNS5_3std3__410__identityEEEvT0_PT3_T1_NS0_13GridEvenShareIST_EET2_T4_E12temp_storage+16];
	min.s32 	%r468, %r466, %r467;
	selp.b32 	%r469, %r468, %r466, %p43;
	setp.gt.u32 	%p44, %r6, 96;
	ld.shared.u32 	%r470, [_ZZN3cub18CUB_300001_SM_10006detail6reduce18DeviceReduceKernelINS2_10policy_hubIijN4cuda3__47minimumIiEEE10Policy1000EN6thrust24THRUST_300001_SM_1000_NS18transform_iteratorI4GetXNSC_6detail15normal_iteratorINSC_10device_ptrI4int3EEEENSC_11use_defaultESL_EEjS8_iNS5_3std3__410__identityEEEvT0_PT3_T1_NS0_13GridEvenShareIST_EET2_T4_E12temp_storage+20];
	min.s32 	%r471, %r469, %r470;
	selp.b32 	%r472, %r471, %r469, %p44;
	setp.gt.u32 	%p45, %r6, 128;
	ld.shared.u32 	%r473, [_ZZN3cub18CUB_300001_SM_10006detail6reduce18DeviceReduceKernelINS2_10policy_hubIijN4cuda3__47minimumIiEEE10Policy1000EN6thrust24THRUST_300001_SM_1000_NS18transform_iteratorI4GetXNSC_6detail15normal_iteratorINSC_10device_ptrI4int3EEEENSC_11use_defaultESL_EEjS8_iNS5_3std3__410__identityEEEvT0_PT3_T1_NS0_13GridEvenShareIST_EET2_T4_E12temp_storage+24];
	min.s32 	%r474, %r472, %r473;
	selp.b32 	%r475, %r474, %r472, %p45;
	setp.gt.u32 	%p46, %r6, 160;
	ld.shared.u32 	%r476, [_ZZN3cub18CUB_300001_SM_10006detail6reduce18DeviceReduceKernelINS2_10policy_hubIijN4cuda3__47minimumIiEEE10Policy1000EN6thrust24THRUST_300001_SM_1000_NS18transform_iteratorI4GetXNSC_6detail15normal_iteratorINSC_10device_ptrI4int3EEEENSC_11use_defaultESL_EEjS8_iNS5_3std3__410__identityEEEvT0_PT3_T1_NS0_13GridEvenShareIST_EET2_T4_E12temp_storage+28];
	min.s32 	%r477, %r475, %r476;
	selp.b32 	%r478, %r477, %r475, %p46;
	setp.gt.u32 	%p47, %r6, 192;
	ld.shared.u32 	%r479, [_ZZN3cub18CUB_300001_SM_10006detail6reduce18DeviceReduceKernelINS2_10policy_hubIijN4cuda3__47minimumIiEEE10Policy1000EN6thrust24THRUST_300001_SM_1000_NS18transform_iteratorI4GetXNSC_6detail15normal_iteratorINSC_10device_ptrI4int3EEEENSC_11use_defaultESL_EEjS8_iNS5_3std3__410__identityEEEvT0_PT3_T1_NS0_13GridEvenShareIST_EET2_T4_E12temp_storage+32];
	min.s32 	%r480, %r478, %r479;
	selp.b32 	%r481, %r480, %r478, %p47;
	setp.gt.u32 	%p48, %r6, 224;
	ld.shared.u32 	%r482, [_ZZN3cub18CUB_300001_SM_10006detail6reduce18DeviceReduceKernelINS2_10policy_hubIijN4cuda3__47minimumIiEEE10Policy1000EN6thrust24THRUST_300001_SM_1000_NS18transform_iteratorI4GetXNSC_6detail15normal_iteratorINSC_10device_ptrI4int3EEEENSC_11use_defaultESL_EEjS8_iNS5_3std3__410__identityEEEvT0_PT3_T1_NS0_13GridEvenShareIST_EET2_T4_E12temp_storage+36];
	min.s32 	%r483, %r481, %r482;
	selp.b32 	%r574, %r483, %r481, %p48;
	bra.uni 	$L__BB8_48;
$L__BB8_26:
	mov.u32 	%r55, %tid.x;
	add.s32 	%r112, %r55, %r556;
	mul.wide.u32 	%rd4, %r112, 12;
	add.s64 	%rd5, %rd1, %rd4;
	ld.global.u32 	%r113, [%rd5];
	ld.global.u32 	%r114, [%rd5+3072];
	ld.global.u32 	%r115, [%rd5+6144];
	ld.global.u32 	%r116, [%rd5+9216];
	ld.global.u32 	%r117, [%rd5+12288];
	ld.global.u32 	%r118, [%rd5+15360];
	ld.global.u32 	%r119, [%rd5+18432];
	ld.global.u32 	%r120, [%rd5+21504];
	ld.global.u32 	%r121, [%rd5+24576];
	ld.global.u32 	%r122, [%rd5+27648];
	ld.global.u32 	%r123, [%rd5+30720];
	ld.global.u32 	%r124, [%rd5+33792];
	ld.global.u32 	%r125, [%rd5+36864];
	ld.global.u32 	%r126, [%rd5+39936];
	ld.global.u32 	%r127, [%rd5+43008];
	ld.global.u32 	%r128, [%rd5+46080];
	min.s32 	%r129, %r113, %r114;
	min.s32 	%r130, %r129, %r115;
	min.s32 	%r131, %r116, %r117;
	min.s32 	%r132, %r131, %r118;
	min.s32 	%r133, %r119, %r120;
	min.s32 	%r134, %r133, %r121;
	min.s32 	%r135, %r122, %r123;
	min.s32 	%r136, %r135, %r124;
	min.s32 	%r137, %r125, %r126;
	min.s32 	%r138, %r137, %r127;
	min.s32 	%r139, %r130, %r132;
	min.s32 	%r140, %r139, %r134;
	min.s32 	%r141, %r136, %r138;
	min.s32 	%r142, %r141, %r128;
	min.s32 	%r573, %r140, %r142;
	setp.lt.u32 	%p2, %r6, %r4;
	@%p2 bra 	$L__BB8_44;
	add.s32 	%r57, %r4, %r556;
	not.b32 	%r144, %r55;
	add.s32 	%r145, %r144, %r1;
	sub.s32 	%r146, %r145, %r4;
	sub.s32 	%r552, %r146, %r556;
	add.s32 	%r147, %r57, %r55;
	add.s32 	%r551, %r147, 2048;
	mov.b32 	%r554, 0;
	mov.u32 	%r553, %r57;
$L__BB8_28:
	add.s32 	%r556, %r556, %r4;
	add.s32 	%r149, %r1, -4096;
	setp.gt.u32 	%p3, %r556, %r149;
	@%p3 bra 	$L__BB8_30;
	add.s32 	%r150, %r55, %r556;
	mul.wide.u32 	%rd6, %r150, 12;
	add.s64 	%rd7, %rd1, %rd6;
	ld.global.u32 	%r151, [%rd7];
	ld.global.u32 	%r152, [%rd7+3072];
	ld.global.u32 	%r153, [%rd7+6144];
	ld.global.u32 	%r154, [%rd7+9216];
	ld.global.u32 	%r155, [%rd7+12288];
	ld.global.u32 	%r156, [%rd7+15360];
	ld.global.u32 	%r157, [%rd7+18432];
	ld.global.u32 	%r158, [%rd7+21504];
	ld.global.u32 	%r159, [%rd7+24576];
	ld.global.u32 	%r160, [%rd7+27648];
	ld.global.u32 	%r161, [%rd7+30720];
	ld.global.u32 	%r162, [%rd7+33792];
	ld.global.u32 	%r163, [%rd7+36864];
	ld.global.u32 	%r164, [%rd7+39936];
	ld.global.u32 	%r165, [%rd7+43008];
	ld.global.u32 	%r166, [%rd7+46080];
	min.s32 	%r167, %r573, %r151;
	min.s32 	%r168, %r167, %r152;
	min.s32 	%r169, %r153, %r154;
	min.s32 	%r170, %r169, %r155;
	min.s32 	%r171, %r156, %r157;
	min.s32 	%r172, %r171, %r158;
	min.s32 	%r173, %r159, %r160;
	min.s32 	%r174, %r173, %r161;
	min.s32 	%r175, %r162, %r163;
	min.s32 	%r176, %r175, %r164;
	min.s32 	%r177, %r165, %r166;
	min.s32 	%r178, %r168, %r170;
	min.s32 	%r179, %r178, %r172;
	min.s32 	%r180, %r174, %r176;
	min.s32 	%r181, %r180, %r177;
	min.s32 	%r573, %r179, %r181;
	sub.s32 	%r182, %r1, %r556;
	setp.lt.u32 	%p4, %r182, %r4;
	add.s32 	%r554, %r554, 1;
	add.s32 	%r553, %r553, %r4;
	sub.s32 	%r552, %r552, %r4;
	add.s32 	%r551, %r551, %r4;
	@%p4 bra 	$L__BB8_44;
	bra.uni 	$L__BB8_28;
$L__BB8_30:
	setp.le.u32 	%p5, %r1, %r556;
	sub.s32 	%r184, %r1, %r556;
	setp.ge.s32 	%p6, %r55, %r184;
	or.pred  	%p7, %p5, %p6;
	@%p7 bra 	$L__BB8_44;
	not.b32 	%r187, %r55;
	add.s32 	%r188, %r1, %r187;
	sub.s32 	%r189, %r188, %r57;
	mul.lo.s32 	%r190, %r2, %r554;
	shl.b32 	%r191, %r190, 12;
	sub.s32 	%r192, %r189, %r191;
	shr.u32 	%r193, %r192, 8;
	add.s32 	%r72, %r193, 1;
	and.b32  	%r73, %r72, 15;
	setp.lt.u32 	%p8, %r192, 3840;
	mov.u32 	%r565, %r55;
	@%p8 bra 	$L__BB8_35;
	or.b32  	%r559, %r55, 2048;
	shr.u32 	%r194, %r552, 8;
	add.s32 	%r195, %r194, 1;
	and.b32  	%r196, %r195, 33554416;
	neg.s32 	%r557, %r196;
$L__BB8_33:
	.pragma "nounroll";
	add.s32 	%r197, %r551, -2048;
	mul.wide.u32 	%rd8, %r197, 12;
	add.s64 	%rd9, %rd1, %rd8;
	ld.global.u32 	%r198, [%rd9];
	min.s32 	%r199, %r573, %r198;
	add.s32 	%r200, %r551, -1792;
	mul.wide.u32 	%rd10, %r200, 12;
	add.s64 	%rd11, %rd1, %rd10;
	ld.global.u32 	%r201, [%rd11];
	min.s32 	%r202, %r199, %r201;
	add.s32 	%r203, %r551, -1536;
	mul.wide.u32 	%rd12, %r203, 12;
	add.s64 	%rd13, %rd1, %rd12;
	ld.global.u32 	%r204, [%rd13];
	min.s32 	%r205, %r202, %r204;
	add.s32 	%r206, %r551, -1280;
	mul.wide.u32 	%rd14, %r206, 12;
	add.s64 	%rd15, %rd1, %rd14;
	ld.global.u32 	%r207, [%rd15];
	min.s32 	%r208, %r205, %r207;
	add.s32 	%r209, %r551, -1024;
	mul.wide.u32 	%rd16, %r209, 12;
	add.s64 	%rd17, %rd1, %rd16;
	ld.global.u32 	%r210, [%rd17];
	min.s32 	%r211, %r208, %r210;
	add.s32 	%r212, %r551, -768;
	mul.wide.u32 	%rd18, %r212, 12;
	add.s64 	%rd19, %rd1, %rd18;
	ld.global.u32 	%r213, [%rd19];
	min.s32 	%r214, %r211, %r213;
	add.s32 	%r215, %r551, -512;
	mul.wide.u32 	%rd20, %r215, 12;
	add.s64 	%rd21, %rd1, %rd20;
	ld.global.u32 	%r216, [%rd21];
	min.s32 	%r217, %r214, %r216;
	add.s32 	%r218, %r551, 1792;
	add.s32 	%r219, %r551, -256;
	mul.wide.u32 	%rd22, %r219, 12;
	add.s64 	%rd23, %rd1, %rd22;
	ld.global.u32 	%r220, [%rd23];
	min.s32 	%r221, %r217, %r220;
	mul.wide.u32 	%rd24, %r551, 12;
	add.s64 	%rd25, %rd1, %rd24;
	ld.global.u32 	%r222, [%rd25];
	min.s32 	%r223, %r221, %r222;
	add.s32 	%r224, %r551, 256;
	mul.wide.u32 	%rd26, %r224, 12;
	add.s64 	%rd27, %rd1, %rd26;
	ld.global.u32 	%r225, [%rd27];
	min.s32 	%r226, %r223, %r225;
	add.s32 	%r227, %r551, 512;
	mul.wide.u32 	%rd28, %r227, 12;
	add.s64 	%rd29, %rd1, %rd28;
	ld.global.u32 	%r228, [%rd29];
	min.s32 	%r229, %r226, %r228;
	add.s32 	%r230, %r551, 768;
	mul.wide.u32 	%rd30, %r230, 12;
	add.s64 	%rd31, %rd1, %rd30;
	ld.global.u32 	%r231, [%rd31];
	min.s32 	%r232, %r229, %r231;
	add.s32 	%r233, %r551, 1024;
	mul.wide.u32 	%rd32, %r233, 12;
	add.s64 	%rd33, %rd1, %rd32;
	ld.global.u32 	%r234, [%rd33];
	min.s32 	%r235, %r232, %r234;
	add.s32 	%r236, %r551, 1280;
	mul.wide.u32 	%rd34, %r236, 12;
	add.s64 	%rd35, %rd1, %rd34;
	ld.global.u32 	%r237, [%rd35];
	min.s32 	%r238, %r235, %r237;
	add.s32 	%r239, %r551, 1536;
	mul.wide.u32 	%rd36, %r239, 12;
	add.s64 	%rd37, %rd1, %rd36;
	ld.global.u32 	%r240, [%rd37];
	min.s32 	%r241, %r238, %r240;
	mul.wide.u32 	%rd38, %r218, 12;
	add.s64 	%rd39, %rd1, %rd38;
	ld.global.u32 	%r242, [%rd39];
	min.s32 	%r573, %r241, %r242;
	add.s32 	%r559, %r559, 4096;
	add.s32 	%r551, %r551, 4096;
	add.s32 	%r557, %r557, 16;
	setp.ne.s32 	%p9, %r557, 0;
	@%p9 bra 	$L__BB8_33;
	add.s32 	%r565, %r559, -2048;
$L__BB8_35:
	setp.eq.s32 	%p10, %r73, 0;
	@%p10 bra 	$L__BB8_44;
	and.b32  	%r88, %r72, 7;
	setp.lt.u32 	%p11, %r73, 8;
	@%p11 bra 	$L__BB8_38;
	add.s32 	%r244, %r565, %r556;
	mul.wide.u32 	%rd40, %r244, 12;
	add.s64 	%rd41, %rd1, %rd40;
	ld.global.u32 	%r245, [%rd41];
	min.s32 	%r246, %r573, %r245;
	add.s32 	%r247, %r244, 256;
	mul.wide.u32 	%rd42, %r247, 12;
	add.s64 	%rd43, %rd1, %rd42;
	ld.global.u32 	%r248, [%rd43];
	min.s32 	%r249, %r246, %r248;
	add.s32 	%r250, %r244, 512;
	mul.wide.u32 	%rd44, %r250, 12;
	add.s64 	%rd45, %rd1, %rd44;
	ld.global.u32 	%r251, [%rd45];
	min.s32 	%r252, %r249, %r251;
	add.s32 	%r253, %r244, 768;
	mul.wide.u32 	%rd46, %r253, 12;
	add.s64 	%rd47, %rd1, %rd46;
	ld.global.u32 	%r254, [%rd47];
	min.s32 	%r255, %r252, %r254;
	add.s32 	%r256, %r244, 1024;
	mul.wide.u32 	%rd48, %r256, 12;
	add.s64 	%rd49, %rd1, %rd48;
	ld.global.u32 	%r257, [%rd49];
	min.s32 	%r258, %r255, %r257;
	add.s32 	%r259, %r244, 1280;
	mul.wide.u32 	%rd50, %r259, 12;
	add.s64 	%rd51, %rd1, %rd50;
	ld.global.u32 	%r260, [%rd51];
	min.s32 	%r261, %r258, %r260;
	add.s32 	%r262, %r244, 1536;
	mul.wide.u32 	%rd52, %r262, 12;
	add.s64 	%rd53, %rd1, %rd52;
	ld.global.u32 	%r263, [%rd53];
	min.s32 	%r264, %r261, %r263;
	add.s32 	%r265, %r244, 1792;
	mul.wide.u32 	%rd54, %r265, 12;
	add.s64 	%rd55, %rd1, %rd54;
	ld.global.u32 	%r266, [%rd55];
	min.s32 	%r573, %r264, %r266;
	add.s32 	%r565, %r565, 2048;
$L__BB8_38:
	setp.eq.s32 	%p12, %r88, 0;
	@%p12 bra 	$L__BB8_44;
	setp.lt.u32 	%p13, %r88, 4;
	@%p13 bra 	$L__BB8_41;
	add.s32 	%r268, %r565, %r556;
	mul.wide.u32 	%rd56, %r268, 12;
	add.s64 	%rd57, %rd1, %rd56;
	ld.global.u32 	%r269, [%rd57];
	min.s32 	%r270, %r573, %r269;
	add.s32 	%r271, %r268, 256;
	mul.wide.u32 	%rd58, %r271, 12;
	add.s64 	%rd59, %rd1, %rd58;
	ld.global.u32 	%r272, [%rd59];
	min.s32 	%r273, %r270, %r272;
	add.s32 	%r274, %r268, 512;
	mul.wide.u32 	%rd60, %r274, 12;
	add.s64 	%rd61, %rd1, %rd60;
	ld.global.u32 	%r275, [%rd61];
	min.s32 	%r276, %r273, %r275;
	add.s32 	%r277, %r268, 768;
	mul.wide.u32 	%rd62, %r277, 12;
	add.s64 	%rd63, %rd1, %rd62;
	ld.global.u32 	%r278, [%rd63];
	min.s32 	%r573, %r276, %r278;
	add.s32 	%r565, %r565, 1024;
$L__BB8_41:
	and.b32  	%r279, %r72, 3;
	setp.eq.s32 	%p14, %r279, 0;
	@%p14 bra 	$L__BB8_44;
	add.s32 	%r571, %r565, %r553;
	cvt.u16.u32 	%rs1, %r552;
	shr.u16 	%rs2, %rs1, 8;
	add.s16 	%rs3, %rs2, 1;
	cvt.u32.u16 	%r280, %rs3;
	and.b32  	%r281, %r280, 3;
	neg.s32 	%r570, %r281;
$L__BB8_43:
	.pragma "nounroll";
	mul.wide.u32 	%rd64, %r571, 12;
	add.s64 	%rd65, %rd1, %rd64;
	ld.global.u32 	%r282, [%rd65];
	min.s32 	%r573, %r573, %r282;
	add.s32 	%r571, %r571, 256;
	add.s32 	%r570, %r570, 1;
	setp.ne.s32 	%p15, %r570, 0;
	@%p15 bra 	$L__BB8_43;
$L__BB8_44:
	// begin inline asm
	mov.u32 %r283, %laneid;
	// end inline asm
	mov.b32 	%r286, 1;
	mov.b32 	%r307, 31;
	mov.b32 	%r308, -1;
	// begin inline asm
	shfl.sync.down.b32 %r284, %r573, %r286, %r307, %r308;
	// end inline asm
	setp.gt.s32 	%p16, %r283, 30;
	min.s32 	%r309, %r573, %r284;
	selp.b32 	%r290, %r573, %r309, %p16;
	mov.b32 	%r291, 2;
	// begin inline asm
	shfl.sync.down.b32 %r289, %r290, %r291, %r307, %r308;
	// end inline asm
	setp.gt.s32 	%p17, %r283, 29;
	min.s32 	%r310, %r290, %r289;
	selp.b32 	%r295, %r290, %r310, %p17;
	mov.b32 	%r296, 4;
	// begin inline asm
	shfl.sync.down.b32 %r294, %r295, %r296, %r307, %r308;
	// end inline asm
	setp.gt.s32 	%p18, %r283, 27;
	min.s32 	%r311, %r295, %r294;
	selp.b32 	%r300, %r295, %r311, %p18;
	mov.b32 	%r301, 8;
	// begin inline asm
	shfl.sync.down.b32 %r299, %r300, %r301, %r307, %r308;
	// end inline asm
	setp.gt.s32 	%p19, %r283, 23;
	min.s32 	%r312, %r300, %r299;
	selp.b32 	%r305, %r300, %r312, %p19;
	mov.b32 	%r306, 16;
	// begin inline asm
	shfl.sync.down.b32 %r304, %r305, %r306, %r307, %r308;
	// end inline asm
	setp.gt.s32 	%p20, %r283, 15;
	min.s32 	%r108, %r305, %r304;
	selp.b32 	%r574, %r305, %r108, %p20;
	setp.ne.s32 	%p21, %r283, 0;
	@%p21 bra 	$L__BB8_46;
	shr.u32 	%r313, %r55, 3;
	and.b32  	%r314, %r313, 124;
	mov.u32 	%r315, _ZZN3cub18CUB_300001_SM_10006detail6reduce18DeviceReduceKernelINS2_10policy_hubIijN4cuda3__47minimumIiEEE10Policy1000EN6thrust24THRUST_300001_SM_1000_NS18transform_iteratorI4GetXNSC_6detail15normal_iteratorINSC_10device_ptrI4int3EEEENSC_11use_defaultESL_EEjS8_iNS5_3std3__410__identityEEEvT0_PT3_T1_NS0_13GridEvenShareIST_EET2_T4_E12temp_storage;
	add.s32 	%r316, %r315, %r314;
	st.shared.u32 	[%r316+8], %r108;
$L__BB8_46:
	bar.sync 	0;
	setp.ne.s32 	%p22, %r55, 0;
	@%p22 bra 	$L__BB8_48;
	ld.shared.u32 	%r317, [_ZZN3cub18CUB_300001_SM_10006detail6reduce18DeviceReduceKernelINS2_10policy_hubIijN4cuda3__47minimumIiEEE10Policy1000EN6thrust24THRUST_300001_SM_1000_NS18transform_iteratorI4GetXNSC_6detail15normal_iteratorINSC_10device_ptrI4int3EEEENSC_11use_defaultESL_EEjS8_iNS5_3std3__410__identityEEEvT0_PT3_T1_NS0_13GridEvenShareIST_EET2_T4_E12temp_storage+12];
	min.s32 	%r318, %r574, %r317;
	ld.shared.u32 	%r319, [_ZZN3cub18CUB_300001_SM_10006detail6reduce18DeviceReduceKernelINS2_10policy_hubIijN4cuda3__47minimumIiEEE10Policy1000EN6thrust24THRUST_300001_SM_1000_NS18transform_iteratorI4GetXNSC_6detail15normal_iteratorINSC_10device_ptrI4int3EEEENSC_11use_defaultESL_EEjS8_iNS5_3std3__410__identityEEEvT0_PT3_T1_NS0_13GridEvenShareIST_EET2_T4_E12temp_storage+16];
	min.s32 	%r320, %r318, %r319;
	ld.shared.u32 	%r321, [_ZZN3cub18CUB_300001_SM_10006detail6reduce18DeviceReduceKernelINS2_10policy_hubIijN4cuda3__47minimumIiEEE10Policy1000EN6thrust24THRUST_300001_SM_1000_NS18transform_iteratorI4GetXNSC_6detail15normal_iteratorINSC_10device_ptrI4int3EEEENSC_11use_defaultESL_EEjS8_iNS5_3std3__410__identityEEEvT0_PT3_T1_NS0_13GridEvenShareIST_EET2_T4_E12temp_storage+20];
	min.s32 	%r322, %r320, %r321;
	ld.shared.u32 	%r323, [_ZZN3cub18CUB_300001_SM_10006detail6reduce18DeviceReduceKernelINS2_10policy_hubIijN4cuda3__47minimumIiEEE10Policy1000EN6thrust24THRUST_300001_SM_1000_NS18transform_iteratorI4GetXNSC_6detail15normal_iteratorINSC_10device_ptrI4int3EEEENSC_11use_defaultESL_EEjS8_iNS5_3std3__410__identityEEEvT0_PT3_T1_NS0_13GridEvenShareIST_EET2_T4_E12temp_storage+24];
	min.s32 	%r324, %r322, %r323;
	ld.shared.u32 	%r325, [_ZZN3cub18CUB_300001_SM_10006detail6reduce18DeviceReduceKernelINS2_10policy_hubIijN4cuda3__47minimumIiEEE10Policy1000EN6thrust24THRUST_300001_SM_1000_NS18transform_iteratorI4GetXNSC_6detail15normal_iteratorINSC_10device_ptrI4int3EEEENSC_11use_defaultESL_EEjS8_iNS5_3std3__410__identityEEEvT0_PT3_T1_NS0_13GridEvenShareIST_EET2_T4_E12temp_storage+28];
	min.s32 	%r326, %r324, %r325;
	ld.shared.u32 	%r327, [_ZZN3cub18CUB_300001_SM_10006detail6reduce18DeviceReduceKernelINS2_10policy_hubIijN4cuda3__47minimumIiEEE10Policy1000EN6thrust24THRUST_300001_SM_1000_NS18transform_iteratorI4GetXNSC_6detail15normal_iteratorINSC_10device_ptrI4int3EEEENSC_11use_defaultESL_EEjS8_iNS5_3std3__410__identityEEEvT0_PT3_T1_NS0_13GridEvenShareIST_EET2_T4_E12temp_storage+32];
	min.s32 	%r328, %r326, %r327;
	ld.shared.u32 	%r329, [_ZZN3cub18CUB_300001_SM_10006detail6reduce18DeviceReduceKernelINS2_10policy_hubIijN4cuda3__47minimumIiEEE10Policy1000EN6thrust24THRUST_300001_SM_1000_NS18transform_iteratorI4GetXNSC_6detail15normal_iteratorINSC_10device_ptrI4int3EEEENSC_11use_defaultESL_EEjS8_iNS5_3std3__410__identityEEEvT0_PT3_T1_NS0_13GridEvenShareIST_EET2_T4_E12temp_storage+36];
	min.s32 	%r574, %r328, %r329;
$L__BB8_48:
	mov.u32 	%r531, %tid.x;
	setp.ne.s32 	%p56, %r531, 0;
	@%p56 bra 	$L__BB8_50;
	ld.param.u64 	%rd129, [_ZN3cub18CUB_300001_SM_10006detail6reduce18DeviceReduceKernelINS2_10policy_hubIijN4cuda3__47minimumIiEEE10Policy1000EN6thrust24THRUST_300001_SM_1000_NS18transform_iteratorI4GetXNSC_6detail15normal_iteratorINSC_10device_ptrI4int3EEEENSC_11use_defaultESL_EEjS8_iNS5_3std3__410__identityEEEvT0_PT3_T1_NS0_13GridEvenShareIST_EET2_T4__param_1];
	cvta.to.global.u64 	%rd126, %rd129;
	mul.wide.u32 	%rd127, %r3, 4;
	add.s64 	%rd128, %rd126, %rd127;
	st.global.u32 	[%rd128], %r574;
$L__BB8_50:
	ret;

}
	// .globl	_ZN3cub18CUB_300001_SM_10006detail6reduce28DeviceReduceSingleTileKernelINS2_10policy_hubIijN4cuda3__47minimumIiEEE10Policy1000EPiSB_iS8_iiNS5_3std3__410__identityEEEvT0_T1_T2_T3_T4_T6_
.visible .entry _ZN3cub18CUB_300001_SM_10006detail6reduce28DeviceReduceSingleTileKernelINS2_10policy_hubIijN4cuda3__47minimumIiEEE10Policy1000EPiSB_iS8_iiNS5_3std3__410__identityEEEvT0_T1_T2_T3_T4_T6_(
	.param .u64 .ptr .align 1 _ZN3cub18CUB_300001_SM_10006detail6reduce28DeviceReduceSingleTileKernelINS2_10policy_hubIijN4cuda3__47minimumIiEEE10Policy1000EPiSB_iS8_iiNS5_3std3__410__identityEEEvT0_T1_T2_T3_T4_T6__param_0,
	.param .u64 .ptr .align 1 _ZN3cub18CUB_300001_SM_10006detail6reduce28DeviceReduceSingleTileKernelINS2_10policy_hubIijN4cuda3__47minimumIiEEE10Policy1000EPiSB_iS8_iiNS5_3std3__410__identityEEEvT0_T1_T2_T3_T4_T6__param_1,
	.param .u32 _ZN3cub18CUB_300001_SM_10006detail6reduce28DeviceReduceSingleTileKernelINS2_10policy_hubIijN4cuda3__47minimumIiEEE10Policy1000EPiSB_iS8_iiNS5_3std3__410__identityEEEvT0_T1_T2_T3_T4_T6__param_2,
	.param .align 1 .b8 _ZN3cub18CUB_300001_SM_10006detail6reduce28DeviceReduceSingleTileKernelINS2_10policy_hubIijN4cuda3__47minimumIiEEE10Policy1000EPiSB_iS8_iiNS5_3std3__410__identityEEEvT0_T1_T2_T3_T4_T6__param_3[1],
	.param .u32 _ZN3cub18CUB_300001_SM_10006detail6reduce28DeviceReduceSingleTileKernelINS2_10policy_hubIijN4cuda3__47minimumIiEEE10Policy1000EPiSB_iS8_iiNS5_3std3__410__identityEEEvT0_T1_T2_T3_T4_T6__param_4,
	.param .align 1 .b8 _ZN3cub18CUB_300001_SM_10006detail6reduce28DeviceReduceSingleTileKernelINS2_10policy_hubIijN4cuda3__47minimumIiEEE10Policy1000EPiSB_iS8_iiNS5_3std3__410__identityEEEvT0_T1_T2_T3_T4_T6__param_5[1]
)
.maxntid 256
.minnctapersm 1
{
	.reg .pred 	%p<97>;
	.reg .b32 	%r<687>;
	.reg .b64 	%rd<125>;
	// demoted variable
	.shared .align 4 .b8 _ZZN3cub18CUB_300001_SM_10006detail6reduce28DeviceReduceSingleTileKernelINS2_10policy_hubIijN4cuda3__47minimumIiEEE10Policy1000EPiSB_iS8_iiNS5_3std3__410__identityEEEvT0_T1_T2_T3_T4_T6_E12temp_storage[44];
	ld.param.u64 	%rd16, [_ZN3cub18CUB_300001_SM_10006detail6reduce28DeviceReduceSingleTileKernelINS2_10policy_hubIijN4cuda3__47minimumIiEEE10Policy1000EPiSB_iS8_iiNS5_3std3__410__identityEEEvT0_T1_T2_T3_T4_T6__param_0];
	ld.param.u64 	%rd17, [_ZN3cub18CUB_300001_SM_10006detail6reduce28DeviceReduceSingleTileKernelINS2_10policy_hubIijN4cuda3__47minimumIiEEE10Policy1000EPiSB_iS8_iiNS5_3std3__410__identityEEEvT0_T1_T2_T3_T4_T6__param_1];
	ld.param.u32 	%r124, [_ZN3cub18CUB_300001_SM_10006detail6reduce28DeviceReduceSingleTileKernelINS2_10policy_hubIijN4cuda3__47minimumIiEEE10Policy1000EPiSB_iS8_iiNS5_3std3__410__identityEEEvT0_T1_T2_T3_T4_T6__param_2];
	ld.param.u32 	%r125, [_ZN3cub18CUB_300001_SM_10006detail6reduce28DeviceReduceSingleTileKernelINS2_10policy_hubIijN4cuda3__47minimumIiEEE10Policy1000EPiSB_iS8_iiNS5_3std3__410__identityEEEvT0_T1_T2_T3_T4_T6__param_4];
	cvta.to.global.u64 	%rd1, %rd17;
	setp.ne.s32 	%p1, %r124, 0;
	@%p1 bra 	$L__BB9_3;
	mov.u32 	%r633, %tid.x;
	setp.ne.s32 	%p96, %r633, 0;
	@%p96 bra 	$L__BB9_74;
	st.global.u32 	[%rd1], %r125;
	bra.uni 	$L__BB9_74;
$L__BB9_3:
	and.b64  	%rd18, %rd16, 15;
	setp.ne.s64 	%p2, %rd18, 0;
	@%p2 bra 	$L__BB9_38;
	setp.gt.s32 	%p49, %r124, 4095;
	@%p49 bra 	$L__BB9_22;
	mov.u32 	%r1, %tid.x;
	setp.ge.s32 	%p66, %r1, %r124;
	mov.b32 	%r644, 0;
	mov.u32 	%r639, %r1;
	@%p66 bra 	$L__BB9_7;
	mul.wide.u32 	%rd113, %r1, 4;
	add.s64 	%rd112, %rd16, %rd113;
	// begin inline asm
	ld.global.nc.u32 %r644, [%rd112];
	// end inline asm
	add.s32 	%r639, %r1, 256;
$L__BB9_7:
	setp.ge.s32 	%p67, %r639, %r124;
	@%p67 bra 	$L__BB9_13;
	not.b32 	%r508, %r639;
	add.s32 	%r6, %r124, %r508;
	and.b32  	%r509, %r6, 768;
	setp.eq.s32 	%p68, %r509, 768;
	@%p68 bra 	$L__BB9_11;
	mul.wide.u32 	%rd114, %r639, 4;
	add.s64 	%rd121, %rd16, %rd114;
	shr.u32 	%r510, %r6, 8;
	add.s32 	%r511, %r510, 1;
	and.b32  	%r512, %r511, 3;
	neg.s32 	%r636, %r512;
$L__BB9_10:
	.pragma "nounroll";
	// begin inline asm
	ld.global.nc.u32 %r513, [%rd121];
	// end inline asm
	min.s32 	%r644, %r644, %r513;
	add.s32 	%r639, %r639, 256;
	add.s64 	%rd121, %rd121, 1024;
	add.s32 	%r636, %r636, 1;
	setp.ne.s32 	%p69, %r636, 0;
	@%p69 bra 	$L__BB9_10;
$L__BB9_11:
	setp.lt.u32 	%p70, %r6, 768;
	@%p70 bra 	$L__BB9_13;
$L__BB9_12:
	mul.wide.s32 	%rd120, %r639, 4;
	add.s64 	%rd116, %rd16, %rd120;
	// begin inline asm
	ld.global.nc.u32 %r514, [%rd116];
	// end inline asm
	min.s32 	%r518, %r644, %r514;
	add.s64 	%rd117, %rd116, 1024;
	// begin inline asm
	ld.global.nc.u32 %r515, [%rd117];
	// end inline asm
	min.s32 	%r519, %r518, %r515;
	add.s64 	%rd118, %rd116, 2048;
	// begin inline asm
	ld.global.nc.u32 %r516, [%rd118];
	// end inline asm
	min.s32 	%r520, %r519, %r516;
	add.s64 	%rd119, %rd116, 3072;
	// begin inline asm
	ld.global.nc.u32 %r517, [%rd119];
	// end inline asm
	min.s32 	%r644, %r520, %r517;
	add.s32 	%r639, %r639, 1024;
	setp.lt.s32 	%p71, %r639, %r124;
	@%p71 bra 	$L__BB9_12;
$L__BB9_13:
	setp.lt.s32 	%p72, %r124, 256;
	@%p72 bra 	$L__BB9_18;
	// begin inline asm
	mov.u32 %r584, %laneid;
	// end inline asm
	mov.b32 	%r587, 1;
	mov.b32 	%r608, 31;
	mov.b32 	%r609, -1;
	// begin inline asm
	shfl.sync.down.b32 %r585, %r644, %r587, %r608, %r609;
	// end inline asm
	setp.gt.s32 	%p88, %r584, 30;
	min.s32 	%r610, %r644, %r585;
	selp.b32 	%r591, %r644, %r610, %p88;
	mov.b32 	%r592, 2;
	// begin inline asm
	shfl.sync.down.b32 %r590, %r591, %r592, %r608, %r609;
	// end inline asm
	setp.gt.s32 	%p89, %r584, 29;
	min.s32 	%r611, %r591, %r590;
	selp.b32 	%r596, %r591, %r611, %p89;
	mov.b32 	%r597, 4;
	// begin inline asm
	shfl.sync.down.b32 %r595, %r596, %r597, %r608, %r609;
	// end inline asm
	setp.gt.s32 	%p90, %r584, 27;
	min.s32 	%r612, %r596, %r595;
	selp.b32 	%r601, %r596, %r612, %p90;
	mov.b32 	%r602, 8;
	// begin inline asm
	shfl.sync.down.b32 %r600, %r601, %r602, %r608, %r609;
	// end inline asm
	setp.gt.s32 	%p91, %r584, 23;
	min.s32 	%r613, %r601, %r600;
	selp.b32 	%r606, %r601, %r613, %p91;
	mov.b32 	%r607, 16;
	// begin inline asm
	shfl.sync.down.b32 %r605, %r606, %r607, %r608, %r609;
	// end inline asm
	setp.gt.s32 	%p92, %r584, 15;
	min.s32 	%r22, %r606, %r605;
	selp.b32 	%r686, %r606, %r22, %p92;
	setp.ne.s32 	%p93, %r584, 0;
	@%p93 bra 	$L__BB9_16;
	shr.u32 	%r614, %r1, 3;
	and.b32  	%r615, %r614, 124;
	mov.u32 	%r616, _ZZN3cub18CUB_300001_SM_10006detail6reduce28DeviceReduceSingleTileKernelINS2_10policy_hubIijN4cuda3__47minimumIiEEE10Policy1000EPiSB_iS8_iiNS5_3std3__410__identityEEEvT0_T1_T2_T3_T4_T6_E12temp_storage;
	add.s32 	%r617, %r616, %r615;
	st.shared.u32 	[%r617+8], %r22;
$L__BB9_16:
	bar.sync 	0;
	setp.ne.s32 	%p94, %r1, 0;
	@%p94 bra 	$L__BB9_72;
	ld.shared.u32 	%r618, [_ZZN3cub18CUB_300001_SM_10006detail6reduce28DeviceReduceSingleTileKernelINS2_10policy_hubIijN4cuda3__47minimumIiEEE10Policy1000EPiSB_iS8_iiNS5_3std3__410__identityEEEvT0_T1_T2_T3_T4_T6_E12temp_storage+12];
	min.s32 	%r619, %r686, %r618;
	ld.shared.u32 	%r620, [_ZZN3cub18CUB_300001_SM_10006detail6reduce28DeviceReduceSingleTileKernelINS2_10policy_hubIijN4cuda3__47minimumIiEEE10Policy1000EPiSB_iS8_iiNS5_3std3__410__identityEEEvT0_T1_T2_T3_T4_T6_E12temp_storage+16];
	min.s32 	%r621, %r619, %r620;
	ld.shared.u32 	%r622, [_ZZN3cub18CUB_300001_SM_10006detail6reduce28DeviceReduceSingleTileKernelINS2_10policy_hubIijN4cuda3__47minimumIiEEE10Policy1000EPiSB_iS8_iiNS5_3std3__410__identityEEEvT0_T1_T2_T3_T4_T6_E12temp_storage+20];
	min.s32 	%r623, %r621, %r622;
	ld.shared.u32 	%r624, [_ZZN3cub18CUB_300001_SM_10006detail6reduce28DeviceReduceSingleTileKernelINS2_10policy_hubIijN4cuda3__47minimumIiEEE10Policy1000EPiSB_iS8_iiNS5_3std3__410__identityEEEvT0_T1_T2_T3_T4_T6_E12temp_storage+24];
	min.s32 	%r625, %r623, %r624;
	ld.shared.u32 	%r626, [_ZZN3cub18CUB_300001_SM_10006detail6reduce28DeviceReduceSingleTileKernelINS2_10policy_hubIijN4cuda3__47minimumIiEEE10Policy1000EPiSB_iS8_iiNS5_3std3__410__identityEEEvT0_T1_T2_T3_T4_T6_E12temp_storage+28];
	min.s32 	%r627, %r625, %r626;
	ld.shared.u32 	%r628, [_ZZN3cub18CUB_300001_SM_10006detail6reduce28DeviceReduceSingleTileKernelINS2_10policy_hubIijN4cuda3__47minimumIiEEE10Policy1000EPiSB_iS8_iiNS5_3std3__410__identityEEEvT0_T1_T2_T3_T4_T6_E12temp_storage+32];
	min.s32 	%r629, %r627, %r628;
	ld.shared.u32 	%r630, [_ZZN3cub18CUB_300001_SM_10006detail6reduce28DeviceReduceSingleTileKernelINS2_10policy_hubIijN4cuda3__47minimumIiEEE10Policy1000EPiSB_iS8_iiNS5_3std3__410__identityEEEvT0_T1_T2_T3_T4_T6_E12temp_storage+36];
	min.s32 	%r686, %r629, %r630;
	bra.uni 	$L__BB9_72;
$L__BB9_18:
	// begin inline asm
	mov.u32 %r521, %laneid;
	// end inline asm
	and.b32  	%r547, %r1, 992;
	add.s32 	%r548, %r547, 32;
	setp.gt.s32 	%p73, %r548, %r124;
	not.b32 	%r549, %r547;
	add.s32 	%r550, %r124, %r549;
	selp.b32 	%r545, %r550, 31, %p73;
	mov.b32 	%r524, 1;
	mov.b32 	%r546, -1;
	// begin inline asm
	shfl.sync.down.b32 %r522, %r644, %r524, %r545, %r546;
	// end inline asm
	setp.lt.s32 	%p74, %r521, %r545;
	min.s32 	%r551, %r644, %r522;
	selp.b32 	%r528, %r551, %r644, %p74;
	mov.b32 	%r529, 2;
	// begin inline asm
	shfl.sync.down.b32 %r527, %r528, %r529, %r545, %r546;
	// end inline asm
	add.s32 	%r552, %r521, 2;
	setp.gt.s32 	%p75, %r552, %r545;
	min.s32 	%r553, %r528, %r527;
	selp.b32 	%r533, %r528, %r553, %p75;
	mov.b32 	%r534, 4;
	// begin inline asm
	shfl.sync.down.b32 %r532, %r533, %r534, %r545, %r546;
	// end inline asm
	add.s32 	%r554, %r521, 4;
	setp.gt.s32 	%p76, %r554, %r545;
	min.s32 	%r555, %r533, %r532;
	selp.b32 	%r538, %r533, %r555, %p76;
	mov.b32 	%r539, 8;
	// begin inline asm
	shfl.sync.down.b32 %r537, %r538, %r539, %r545, %r546;
	// end inline asm
	add.s32 	%r556, %r521, 8;
	setp.gt.s32 	%p77, %r556, %r545;
	min.s32 	%r557, %r538, %r537;
	selp.b32 	%r543, %r538, %r557, %p77;
	mov.b32 	%r544, 16;
	// begin inline asm
	shfl.sync.down.b32 %r542, %r543, %r544, %r545, %r546;
	// end inline asm
	add.s32 	%r558, %r521, 16;
	setp.gt.s32 	%p78, %r558, %r545;
	min.s32 	%r559, %r543, %r542;
	selp.b32 	%r686, %r543, %r559, %p78;
	setp.ne.s32 	%p79, %r521, 0;
	@%p79 bra 	$L__BB9_20;
	shr.u32 	%r560, %r1, 3;
	and.b32  	%r561, %r560, 124;
	mov.u32 	%r562, _ZZN3cub18CUB_300001_SM_10006detail6reduce28DeviceReduceSingleTileKernelINS2_10policy_hubIijN4cuda3__47minimumIiEEE10Policy1000EPiSB_iS8_iiNS5_3std3__410__identityEEEvT0_T1_T2_T3_T4_T6_E12temp_storage;
	add.s32 	%r563, %r562, %r561;
	st.shared.u32 	[%r563+8], %r686;
$L__BB9_20:
	bar.sync 	0;
	setp.ne.s32 	%p80, %r1, 0;
	@%p80 bra 	$L__BB9_72;
	setp.gt.s32 	%p81, %r124, 32;
	ld.shared.u32 	%r564, [_ZZN3cub18CUB_300001_SM_10006detail6reduce28DeviceReduceSingleTileKernelINS2_10policy_hubIijN4cuda3__47minimumIiEEE10Policy1000EPiSB_iS8_iiNS5_3std3__410__identityEEEvT0_T1_T2_T3_T4_T6_E12temp_storage+12];
	min.s32 	%r565, %r686, %r564;
	selp.b32 	%r566, %r565, %r686, %p81;
	setp.gt.s32 	%p82, %r124, 64;
	ld.shared.u32 	%r567, [_ZZN3cub18CUB_300001_SM_10006detail6reduce28DeviceReduceSingleTileKernelINS2_10policy_hubIijN4cuda3__47minimumIiEEE10Policy1000EPiSB_iS8_iiNS5_3std3__410__identityEEEvT0_T1_T2_T3_T4_T6_E12temp_storage+16];
	min.s32 	%r568, %r566, %r567;
	selp.b32 	%r569, %r568, %r566, %p82;
	setp.gt.s32 	%p83, %r124, 96;
	ld.shared.u32 	%r570, [_ZZN3cub18CUB_300001_SM_10006detail6reduce28DeviceReduceSingleTileKernelINS2_10policy_hubIijN4cuda3__47minimumIiEEE10Policy1000EPiSB_iS8_iiNS5_3std3__410__identityEEEvT0_T1_T2_T3_T4_T6_E12temp_storage+20];
	min.s32 	%r571, %r569, %r570;
	selp.b32 	%r572, %r571, %r569, %p83;
	setp.gt.s32 	%p84, %r124, 128;
	ld.shared.u32 	%r573, [_ZZN3cub18CUB_300001_SM_10006detail6reduce28DeviceReduceSingleTileKernelINS2_10policy_hubIijN4cuda3__47minimumIiEEE10Policy1000EPiSB_iS8_iiNS5_3std3__410__identityEEEvT0_T1_T2_T3_T4_T6_E12temp_storage+24];
	min.s32 	%r574, %r572, %r573;
	selp.b32 	%r575, %r574, %r572, %p84;
	setp.gt.s32 	%p85, %r124, 160;
	ld.shared.u32 	%r576, [_ZZN3cub18CUB_300001_SM_10006detail6reduce28DeviceReduceSingleTileKernelINS2_10policy_hubIijN4cuda3__47minimumIiEEE10Policy1000EPiSB_iS8_iiNS5_3std3__410__identityEEEvT0_T1_T2_T3_T4_T6_E12temp_storage+28];
	min.s32 	%r577, %r575, %r576;
	selp.b32 	%r578, %r577, %r575, %p85;
	setp.gt.s32 	%p86, %r124, 192;
	ld.shared.u32 	%r579, [_ZZN3cub18CUB_300001_SM_10006detail6reduce28DeviceReduceSingleTileKernelINS2_10policy_hubIijN4cuda3__47minimumIiEEE10Policy1000EPiSB_iS8_iiNS5_3std3__410__identityEEEvT0_T1_T2_T3_T4_T6_E12temp_storage+32];
	min.s32 	%r580, %r578, %r579;
	selp.b32 	%r581, %r580, %r578, %p86;
	setp.gt.s32 	%p87, %r124, 224;
	ld.shared.u32 	%r582, [_ZZN3cub18CUB_300001_SM_10006detail6reduce28DeviceReduceSingleTileKernelINS2_10policy_hubIijN4cuda3__47minimumIiEEE10Policy1000EPiSB_iS8_iiNS5_3std3__410__identityEEEvT0_T1_T2_T3_T4_T6_E12temp_storage+36];
	min.s32 	%r583, %r581, %r582;
	selp.b32 	%r686, %r583, %r581, %p87;
	bra.uni 	$L__BB9_72;
$L__BB9_22:
	mov.u32 	%r27, %tid.x;
	shl.b32 	%r379, %r27, 2;
	mul.wide.u32 	%rd86, %r379, 4;
	add.s64 	%rd76, %rd16, %rd86;
	// begin inline asm
	ld.global.nc.v2.u64 {%rd74, %rd75}, [%rd76];
	// end inline asm
	mov.b64 	{%r380, %r381}, %rd75;
	mov.b64 	{%r382, %r383}, %rd74;
	add.s64 	%rd79, %rd76, 4096;
	// begin inline asm
	ld.global.nc.v2.u64 {%rd77, %rd78}, [%rd79];
	// end inline asm
	mov.b64 	{%r384, %r385}, %rd78;
	mov.b64 	{%r386, %r387}, %rd77;
	add.s64 	%rd82, %rd76, 8192;
	// begin inline asm
	ld.global.nc.v2.u64 {%rd80, %rd81}, [%rd82];
	// end inline asm
	mov.b64 	{%r388, %r389}, %rd81;
	mov.b64 	{%r390, %r391}, %rd80;
	add.s64 	%rd85, %rd76, 12288;
	// begin inline asm
	ld.global.nc.v2.u64 {%rd83, %rd84}, [%rd85];
	// end inline asm
	mov.b64 	{%r392, %r393}, %rd84;
	mov.b64 	{%r394, %r395}, %rd83;
	min.s32 	%r396, %r382, %r383;
	min.s32 	%r397, %r396, %r380;
	min.s32 	%r398, %r381, %r386;
	min.s32 	%r399, %r398, %r387;
	min.s32 	%r400, %r384, %r385;
	min.s32 	%r401, %r400, %r390;
	min.s32 	%r402, %r391, %r388;
	min.s32 	%r403, %r402, %r389;
	min.s32 	%r404, %r394, %r395;
	min.s32 	%r405, %r404, %r392;
	min.s32 	%r406, %r397, %r399;
	min.s32 	%r407, %r406, %r401;
	min.s32 	%r408, %r403, %r405;
	min.s32 	%r409, %r408, %r393;
	min.s32 	%r659, %r407, %r409;
	setp.lt.u32 	%p50, %r124, 8192;
	mov.b32 	%r648, 4096;
	@%p50 bra 	$L__BB9_26;
	add.s32 	%r29, %r124, -4096;
	mov.b32 	%r648, 4096;
$L__BB9_24:
	mul.wide.s32 	%rd99, %r648, 4;
	add.s64 	%rd89, %rd76, %rd99;
	// begin inline asm
	ld.global.nc.v2.u64 {%rd87, %rd88}, [%rd89];
	// end inline asm
	mov.b64 	{%r411, %r412}, %rd88;
	mov.b64 	{%r413, %r414}, %rd87;
	add.s64 	%rd92, %rd89, 4096;
	// begin inline asm
	ld.global.nc.v2.u64 {%rd90, %rd91}, [%rd92];
	// end inline asm
	mov.b64 	{%r415, %r416}, %rd91;
	mov.b64 	{%r417, %r418}, %rd90;
	add.s64 	%rd95, %rd89, 8192;
	// begin inline asm
	ld.global.nc.v2.u64 {%rd93, %rd94}, [%rd95];
	// end inline asm
	mov.b64 	{%r419, %r420}, %rd94;
	mov.b64 	{%r421, %r422}, %rd93;
	add.s64 	%rd98, %rd89, 12288;
	// begin inline asm
	ld.global.nc.v2.u64 {%rd96, %rd97}, [%rd98];
	// end inline asm
	mov.b64 	{%r423, %r424}, %rd97;
	mov.b64 	{%r425, %r426}, %rd96;
	min.s32 	%r427, %r659, %r413;
	min.s32 	%r428, %r427, %r414;
	min.s32 	%r429, %r411, %r412;
	min.s32 	%r430, %r429, %r417;
	min.s32 	%r431, %r418, %r415;
	min.s32 	%r432, %r431, %r416;
	min.s32 	%r433, %r421, %r422;
	min.s32 	%r434, %r433, %r419;
	min.s32 	%r435, %r420, %r425;
	min.s32 	%r436, %r435, %r426;
	min.s32 	%r437, %r423, %r424;
	min.s32 	%r438, %r428, %r430;
	min.s32 	%r439, %r438, %r432;
	min.s32 	%r440, %r434, %r436;
	min.s32 	%r441, %r440, %r437;
	min.s32 	%r659, %r439, %r441;
	sub.s32 	%r442, %r124, %r648;
	setp.lt.s32 	%p51, %r442, 4096;
	@%p51 bra 	$L__BB9_34;
	add.s32 	%r648, %r648, 4096;
	setp.le.s32 	%p52, %r648, %r29;
	@%p52 bra 	$L__BB9_24;
$L__BB9_26:
	setp.le.s32 	%p53, %r124, %r648;
	@%p53 bra 	$L__BB9_34;
	sub.s32 	%r36, %r124, %r648;
	setp.ge.s32 	%p54, %r27, %r36;
	@%p54 bra 	$L__BB9_34;
	not.b32 	%r444, %r27;
	add.s32 	%r445, %r124, %r444;
	sub.s32 	%r37, %r445, %r648;
	and.b32  	%r446, %r37, 768;
	setp.eq.s32 	%p55, %r446, 768;
	mov.u32 	%r653, %r27;
	@%p55 bra 	$L__BB9_31;
	add.s32 	%r650, %r27, %r648;
	shr.u32 	%r447, %r37, 8;
	add.s32 	%r448, %r447, 1;
	and.b32  	%r449, %r448, 3;
	neg.s32 	%r649, %r449;
	mov.u32 	%r653, %r27;
$L__BB9_30:
	.pragma "nounroll";
	mul.wide.u32 	%rd101, %r650, 4;
	add.s64 	%rd100, %rd16, %rd101;
	// begin inline asm
	ld.global.nc.u32 %r450, [%rd100];
	// end inline asm
	min.s32 	%r659, %r659, %r450;
	add.s32 	%r653, %r653, 256;
	add.s32 	%r650, %r650, 256;
	add.s32 	%r649, %r649, 1;
	setp.ne.s32 	%p56, %r649, 0;
	@%p56 bra 	$L__BB9_30;
$L__BB9_31:
	setp.lt.u32 	%p57, %r37, 768;
	@%p57 bra 	$L__BB9_34;
	cvt.u64.u32 	%rd102, %r653;
	cvt.u64.u32 	%rd103, %r648;
	add.s64 	%rd104, %rd102, %rd103;
	shl.b64 	%rd105, %rd104, 2;
	add.s64 	%rd106, %rd105, %rd16;
	add.s64 	%rd122, %rd106, 2048;
	add.s32 	%r656, %r653, %r648;
$L__BB9_33:
	mul.wide.u32 	%rd111, %r656, 4;
	add.s64 	%rd107, %rd16, %rd111;
	// begin inline asm
	ld.global.nc.u32 %r451, [%rd107];
	// end inline asm
	min.s32 	%r455, %r659, %r451;
	add.s64 	%rd108, %rd122, -1024;
	// begin inline asm
	ld.global.nc.u32 %r452, [%rd108];
	// end inline asm
	min.s32 	%r456, %r455, %r452;
	// begin inline asm
	ld.global.nc.u32 %r453, [%rd122];
	// end inline asm
	min.s32 	%r457, %r456, %r453;
	add.s64 	%rd110, %rd122, 1024;
	// begin inline asm
	ld.global.nc.u32 %r454, [%rd110];
	// end inline asm
	min.s32 	%r659, %r457, %r454;
	add.s32 	%r653, %r653, 1024;
	add.s64 	%rd122, %rd122, 4096;
	add.s32 	%r656, %r656, 1024;
	setp.lt.s32 	%p58, %r653, %r36;
	@%p58 bra 	$L__BB9_33;
$L__BB9_34:
	// begin inline asm
	mov.u32 %r458, %laneid;
	// end inline asm
	mov.b32 	%r461, 1;
	mov.b32 	%r482, 31;
	mov.b32 	%r483, -1;
	// begin inline asm
	shfl.sync.down.b32 %r459, %r659, %r461, %r482, %r483;
	// end inline asm
	setp.gt.s32 	%p59, %r458, 30;
	min.s32 	%r484, %r659, %r459;
	selp.b32 	%r465, %r659, %r484, %p59;
	mov.b32 	%r466, 2;
	// begin inline asm
	shfl.sync.down.b32 %r464, %r465, %r466, %r482, %r483;
	// end inline asm
	setp.gt.s32 	%p60, %r458, 29;
	min.s32 	%r485, %r465, %r464;
	selp.b32 	%r470, %r465, %r485, %p60;
	mov.b32 	%r471, 4;
	// begin inline asm
	shfl.sync.down.b32 %r469, %r470, %r471, %r482, %r483;
	// end inline asm
	setp.gt.s32 	%p61, %r458, 27;
	min.s32 	%r486, %r470, %r469;
	selp.b32 	%r475, %r470, %r486, %p61;
	mov.b32 	%r476, 8;
	// begin inline asm
	shfl.sync.down.b32 %r474, %r475, %r476, %r482, %r483;
	// end inline asm
	setp.gt.s32 	%p62, %r458, 23;
	min.s32 	%r487, %r475, %r474;
	selp.b32 	%r480, %r475, %r487, %p62;
	mov.b32 	%r481, 16;
	// begin inline asm
	shfl.sync.down.b32 %r479, %r480, %r481, %r482, %r483;
	// end inline asm
	setp.gt.s32 	%p63, %r458, 15;
	min.s32 	%r59, %r480, %r479;
	selp.b32 	%r686, %r480, %r59, %p63;
	setp.ne.s32 	%p64, %r458, 0;
	@%p64 bra 	$L__BB9_36;
	shr.u32 	%r488, %r27, 3;
	and.b32  	%r489, %r488, 124;
	mov.u32 	%r490, _ZZN3cub18CUB_300001_SM_10006detail6reduce28DeviceReduceSingleTileKernelINS2_10policy_hubIijN4cuda3__47minimumIiEEE10Policy1000EPiSB_iS8_iiNS5_3std3__410__identityEEEvT0_T1_T2_T3_T4_T6_E12temp_storage;
	add.s32 	%r491, %r490, %r489;
	st.shared.u32 	[%r491+8], %r59;
$L__BB9_36:
	bar.sync 	0;
	setp.ne.s32 	%p65, %r27, 0;
	@%p65 bra 	$L__BB9_72;
	ld.shared.u32 	%r492, [_ZZN3cub18CUB_300001_SM_10006detail6reduce28DeviceReduceSingleTileKernelINS2_10policy_hubIijN4cuda3__47minimumIiEEE10Policy1000EPiSB_iS8_iiNS5_3std3__410__identityEEEvT0_T1_T2_T3_T4_T6_E12temp_storage+12];
	min.s32 	%r493, %r686, %r492;
	ld.shared.u32 	%r494, [_ZZN3cub18CUB_300001_SM_10006detail6reduce28DeviceReduceSingleTileKernelINS2_10policy_hubIijN4cuda3__47minimumIiEEE10Policy1000EPiSB_iS8_iiNS5_3std3__410__identityEEEvT0_T1_T2_T3_T4_T6_E12temp_storage+16];
	min.s32 	%r495, %r493, %r494;
	ld.shared.u32 	%r496, [_ZZN3cub18CUB_300001_SM_10006detail6reduce28DeviceReduceSingleTileKernelINS2_10policy_hubIijN4cuda3__47minimumIiEEE10Policy1000EPiSB_iS8_iiNS5_3std3__410__identityEEEvT0_T1_T2_T3_T4_T6_E12temp_storage+20];
	min.s32 	%r497, %r495, %r496;
	ld.shared.u32 	%r498, [_ZZN3cub18CUB_300001_SM_10006detail6reduce28DeviceReduceSingleTileKernelINS2_10policy_hubIijN4cuda3__47minimumIiEEE10Policy1000EPiSB_iS8_iiNS5_3std3__410__identityEEEvT0_T1_T2_T3_T4_T6_E12temp_storage+24];
	min.s32 	%r499, %r497, %r498;
	ld.shared.u32 	%r500, [_ZZN3cub18CUB_300001_SM_10006detail6reduce28DeviceReduceSingleTileKernelINS2_10policy_hubIijN4cuda3__47minimumIiEEE10Policy1000EPiSB_iS8_iiNS5_3std3__410__identityEEEvT0_T1_T2_T3_T4_T6_E12temp_storage+28];
	min.s32 	%r501, %r499, %r500;
	ld.shared.u32 	%r502, [_ZZN3cub18CUB_300001_SM_10006detail6reduce28DeviceReduceSingleTileKernelINS2_10policy_hubIijN4cuda3__47minimumIiEEE10Policy1000EPiSB_iS8_iiNS5_3std3__410__identityEEEvT0_T1_T2_T3_T4_T6_E12temp_storage+32];
	min.s32 	%r503, %r501, %r502;
	ld.shared.u32 	%r504, [_ZZN3cub18CUB_300001_SM_10006detail6reduce28DeviceReduceSingleTileKernelINS2_10policy_hubIijN4cuda3__47minimumIiEEE10Policy1000EPiSB_iS8_iiNS5_3std3__410__identityEEEvT0_T1_T2_T3_T4_T6_E12temp_storage+36];
	min.s32 	%r686, %r503, %r504;
	bra.uni 	$L__BB9_72;
$L__BB9_38:
	setp.gt.s32 	%p3, %r124, 4095;
	@%p3 bra 	$L__BB9_56;
	mov.u32 	%r62, %tid.x;
	setp.ge.s32 	%p20, %r62, %r124;
	mov.b32 	%r670, 0;
	mov.u32 	%r665, %r62;
	@%p20 bra 	$L__BB9_41;
	mul.wide.u32 	%rd66, %r62, 4;
	add.s64 	%rd65, %rd16, %rd66;
	// begin inline asm
	ld.global.nc.u32 %r670, [%rd65];
	// end inline asm
	add.s32 	%r665, %r62, 256;
$L__BB9_41:
	setp.ge.s32 	%p21, %r665, %r124;
	@%p21 bra 	$L__BB9_47;
	not.b32 	%r255, %r665;
	add.s32 	%r67, %r124, %r255;
	and.b32  	%r256, %r67, 768;
	setp.eq.s32 	%p22, %r256, 768;
	@%p22 bra 	$L__BB9_45;
	mul.wide.u32 	%rd67, %r665, 4;
	add.s64 	%rd123, %rd16, %rd67;
	shr.u32 	%r257, %r67, 8;
	add.s32 	%r258, %r257, 1;
	and.b32  	%r259, %r258, 3;
	neg.s32 	%r662, %r259;
$L__BB9_44:
	.pragma "nounroll";
	// begin inline asm
	ld.global.nc.u32 %r260, [%rd123];
	// end inline asm
	min.s32 	%r670, %r670, %r260;
	add.s32 	%r665, %r665, 256;
	add.s64 	%rd123, %rd123, 1024;
	add.s32 	%r662, %r662, 1;
	setp.ne.s32 	%p23, %r662, 0;
	@%p23 bra 	$L__BB9_44;
$L__BB9_45:
	setp.lt.u32 	%p24, %r67, 768;
	@%p24 bra 	$L__BB9_47;
$L__BB9_46:
	mul.wide.s32 	%rd73, %r665, 4;
	add.s64 	%rd69, %rd16, %rd73;
	// begin inline asm
	ld.global.nc.u32 %r261, [%rd69];
	// end inline asm
	min.s32 	%r265, %r670, %r261;
	add.s64 	%rd70, %rd69, 1024;
	// begin inline asm
	ld.global.nc.u32 %r262, [%rd70];
	// end inline asm
	min.s32 	%r266, %r265, %r262;
	add.s64 	%rd71, %rd69, 2048;
	// begin inline asm
	ld.global.nc.u32 %r263, [%rd71];
	// end inline asm
	min.s32 	%r267, %r266, %r263;
	add.s64 	%rd72, %rd69, 3072;
	// begin inline asm
	ld.global.nc.u32 %r264, [%rd72];
	// end inline asm
	min.s32 	%r670, %r267, %r264;
	add.s32 	%r665, %r665, 1024;
	setp.lt.s32 	%p25, %r665, %r124;
	@%p25 bra 	$L__BB9_46;
$L__BB9_47:
	setp.lt.s32 	%p26, %r124, 256;
	@%p26 bra 	$L__BB9_52;
	// begin inline asm
	mov.u32 %r331, %laneid;
	// end inline asm
	mov.b32 	%r334, 1;
	mov.b32 	%r355, 31;
	mov.b32 	%r356, -1;
	// begin inline asm
	shfl.sync.down.b32 %r332, %r670, %r334, %r355, %r356;
	// end inline asm
	setp.gt.s32 	%p42, %r331, 30;
	min.s32 	%r357, %r670, %r332;
	selp.b32 	%r338, %r670, %r357, %p42;
	mov.b32 	%r339, 2;
	// begin inline asm
	shfl.sync.down.b32 %r337, %r338, %r339, %r355, %r356;
	// end inline asm
	setp.gt.s32 	%p43, %r331, 29;
	min.s32 	%r358, %r338, %r337;
	selp.b32 	%r343, %r338, %r358, %p43;
	mov.b32 	%r344, 4;
	// begin inline asm
	shfl.sync.down.b32 %r342, %r343, %r344, %r355, %r356;
	// end inline asm
	setp.gt.s32 	%p44, %r331, 27;
	min.s32 	%r359, %r343, %r342;
	selp.b32 	%r348, %r343, %r359, %p44;
	mov.b32 	%r349, 8;
	// begin inline asm
	shfl.sync.down.b32 %r347, %r348, %r349, %r355, %r356;
	// end inline asm
	setp.gt.s32 	%p45, %r331, 23;
	min.s32 	%r360, %r348, %r347;
	selp.b32 	%r353, %r348, %r360, %p45;
	mov.b32 	%r354, 16;
	// begin inline asm
	shfl.sync.down.b32 %r352, %r353, %r354, %r355, %r356;
	// end inline asm
	setp.gt.s32 	%p46, %r331, 15;
	min.s32 	%r83, %r353, %r352;
	selp.b32 	%r686, %r353, %r83, %p46;
	setp.ne.s32 	%p47, %r331, 0;
	@%p47 bra 	$L__BB9_50;
	shr.u32 	%r361, %r62, 3;
	and.b32  	%r362, %r361, 124;
	mov.u32 	%r363, _ZZN3cub18CUB_300001_SM_10006detail6reduce28DeviceReduceSingleTileKernelINS2_10policy_hubIijN4cuda3__47minimumIiEEE10Policy1000EPiSB_iS8_iiNS5_3std3__410__identityEEEvT0_T1_T2_T3_T4_T6_E12temp_storage;
	add.s32 	%r364, %r363, %r362;
	st.shared.u32 	[%r364+8], %r83;
$L__BB9_50:
	bar.sync 	0;
	setp.ne.s32 	%p48, %r62, 0;
	@%p48 bra 	$L__BB9_72;
	ld.shared.u32 	%r365, [_ZZN3cub18CUB_300001_SM_10006detail6reduce28DeviceReduceSingleTileKernelINS2_10policy_hubIijN4cuda3__47minimumIiEEE10Policy1000EPiSB_iS8_iiNS5_3std3__410__identityEEEvT0_T1_T2_T3_T4_T6_E12temp_storage+12];
	min.s32 	%r366, %r686, %r365;
	ld.shared.u32 	%r367, [_ZZN3cub18CUB_300001_SM_10006detail6reduce28DeviceReduceSingleTileKernelINS2_10policy_hubIijN4cuda3__47minimumIiEEE10Policy1000EPiSB_iS8_iiNS5_3std3__410__identityEEEvT0_T1_T2_T3_T4_T6_E12temp_storage+16];
	min.s32 	%r368, %r366, %r367;
	ld.shared.u32 	%r369, [_ZZN3cub18CUB_300001_SM_10006detail6reduce28DeviceReduceSingleTileKernelINS2_10policy_hubIijN4cuda3__47minimumIiEEE10Policy1000EPiSB_iS8_iiNS5_3std3__410__identityEEEvT0_T1_T2_T3_T4_T6_E12temp_storage+20];
	min.s32 	%r370, %r368, %r369;
	ld.shared.u32 	%r371, [_ZZN3cub18CUB_300001_SM_10006detail6reduce28DeviceReduceSingleTileKernelINS2_10policy_hubIijN4cuda3__47minimumIiEEE10Policy1000EPiSB_iS8_iiNS5_3std3__410__identityEEEvT0_T1_T2_T3_T4_T6_E12temp_storage+24];
	min.s32 	%r372, %r370, %r371;
	ld.shared.u32 	%r373, [_ZZN3cub18CUB_300001_SM_10006detail6reduce28DeviceReduceSingleTileKernelINS2_10policy_hubIijN4cuda3__47minimumIiEEE10Policy1000EPiSB_iS8_iiNS5_3std3__410__identityEEEvT0_T1_T2_T3_T4_T6_E12temp_storage+28];
	min.s32 	%r374, %r372, %r373;
	ld.shared.u32 	%r375, [_ZZN3cub18CUB_300001_SM_10006detail6reduce28DeviceReduceSingleTileKernelINS2_10policy_hubIijN4cuda3__47minimumIiEEE10Policy1000EPiSB_iS8_iiNS5_3std3__410__identityEEEvT0_T1_T2_T3_T4_T6_E12temp_storage+32];
	min.s32 	%r376, %r374, %r375;
	ld.shared.u32 	%r377, [_ZZN3cub18CUB_300001_SM_10006detail6reduce28DeviceReduceSingleTileKernelINS2_10policy_hubIijN4cuda3__47minimumIiEEE10Policy1000EPiSB_iS8_iiNS5_3std3__410__identityEEEvT0_T1_T2_T3_T4_T6_E12temp_storage+36];
	min.s32 	%r686, %r376, %r377;
	bra.uni 	$L__BB9_72;
$L__BB9_52:
	// begin inline asm
	mov.u32 %r268, %laneid;
	// end inline asm
	and.b32  	%r294, %r62, 992;
	add.s32 	%r295, %r294, 32;
	setp.gt.s32 	%p27, %r295, %r124;
	not.b32 	%r296, %r294;
	add.s32 	%r297, %r124, %r296;
	selp.b32 	%r292, %r297, 31, %p27;
	mov.b32 	%r271, 1;
	mov.b32 	%r293, -1;
	// begin inline asm
	shfl.sync.down.b32 %r269, %r670, %r271, %r292, %r293;
	// end inline asm
	setp.lt.s32 	%p28, %r268, %r292;
	min.s32 	%r298, %r670, %r269;
	selp.b32 	%r275, %r298, %r670, %p28;
	mov.b32 	%r276, 2;
	// begin inline asm
	shfl.sync.down.b32 %r274, %r275, %r276, %r292, %r293;
	// end inline asm
	add.s32 	%r299, %r268, 2;
	setp.gt.s32 	%p29, %r299, %r292;
	min.s32 	%r300, %r275, %r274;
	selp.b32 	%r280, %r275, %r300, %p29;
	mov.b32 	%r281, 4;
	// begin inline asm
	shfl.sync.down.b32 %r279, %r280, %r281, %r292, %r293;
	// end inline asm
	add.s32 	%r301, %r268, 4;
	setp.gt.s32 	%p30, %r301, %r292;
	min.s32 	%r302, %r280, %r279;
	selp.b32 	%r285, %r280, %r302, %p30;
	mov.b32 	%r286, 8;
	// begin inline asm
	shfl.sync.down.b32 %r284, %r285, %r286, %r292, %r293;
	// end inline asm
	add.s32 	%r303, %r268, 8;
	setp.gt.s32 	%p31, %r303, %r292;
	min.s32 	%r304, %r285, %r284;
	selp.b32 	%r290, %r285, %r304, %p31;
	mov.b32 	%r291, 16;
	// begin inline asm
	shfl.sync.down.b32 %r289, %r290, %r291, %r292, %r293;
	// end inline asm
	add.s32 	%r305, %r268, 16;
	setp.gt.s32 	%p32, %r305, %r292;
	min.s32 	%r306, %r290, %r289;
	selp.b32 	%r686, %r290, %r306, %p32;
	setp.ne.s32 	%p33, %r268, 0;
	@%p33 bra 	$L__BB9_54;
	shr.u32 	%r307, %r62, 3;
	and.b32  	%r308, %r307, 124;
	mov.u32 	%r309, _ZZN3cub18CUB_300001_SM_10006detail6reduce28DeviceReduceSingleTileKernelINS2_10policy_hubIijN4cuda3__47minimumIiEEE10Policy1000EPiSB_iS8_iiNS5_3std3__410__identityEEEvT0_T1_T2_T3_T4_T6_E12temp_storage;
	add.s32 	%r310, %r309, %r308;
	st.shared.u32 	[%r310+8], %r686;
$L__BB9_54:
	bar.sync 	0;
	setp.ne.s32 	%p34, %r62, 0;
	@%p34 bra 	$L__BB9_72;
	setp.gt.s32 	%p35, %r124, 32;
	ld.shared.u32 	%r311, [_ZZN3cub18CUB_300001_SM_10006detail6reduce28DeviceReduceSingleTileKernelINS2_10policy_hubIijN4cuda3__47minimumIiEEE10Policy1000EPiSB_iS8_iiNS5_3std3__410__identityEEEvT0_T1_T2_T3_T4_T6_E12temp_storage+12];
	min.s32 	%r312, %r686, %r311;
	selp.b32 	%r313, %r312, %r686, %p35;
	setp.gt.s32 	%p36, %r124, 64;
	ld.shared.u32 	%r314, [_ZZN3cub18CUB_300001_SM_10006detail6reduce28DeviceReduceSingleTileKernelINS2_10policy_hubIijN4cuda3__47minimumIiEEE10Policy1000EPiSB_iS8_iiNS5_3std3__410__identityEEEvT0_T1_T2_T3_T4_T6_E12temp_storage+16];
	min.s32 	%r315, %r313, %r314;
	selp.b32 	%r316, %r315, %r313, %p36;
	setp.gt.s32 	%p37, %r124, 96;
	ld.shared.u32 	%r317, [_ZZN3cub18CUB_300001_SM_10006detail6reduce28DeviceReduceSingleTileKernelINS2_10policy_hubIijN4cuda3__47minimumIiEEE10Policy1000EPiSB_iS8_iiNS5_3std3__410__identityEEEvT0_T1_T2_T3_T4_T6_E12temp_storage+20];
	min.s32 	%r318, %r316, %r317;
	selp.b32 	%r319, %r318, %r316, %p37;
	setp.gt.s32 	%p38, %r124, 128;
	ld.shared.u32 	%r320, [_ZZN3cub18CUB_300001_SM_10006detail6reduce28DeviceReduceSingleTileKernelINS2_10policy_hubIijN4cuda3__47minimumIiEEE10Policy1000EPiSB_iS8_iiNS5_3std3__410__identityEEEvT0_T1_T2_T3_T4_T6_E12temp_storage+24];
	min.s32 	%r321, %r319, %r320;
	selp.b32 	%r322, %r321, %r319, %p38;
	setp.gt.s32 	%p39, %r124, 160;
	ld.shared.u32 	%r323, [_ZZN3cub18CUB_300001_SM_10006detail6reduce28DeviceReduceSingleTileKernelINS2_10policy_hubIijN4cuda3__47minimumIiEEE10Policy1000EPiSB_iS8_iiNS5_3std3__410__identityEEEvT0_T1_T2_T3_T4_T6_E12temp_storage+28];
	min.s32 	%r324, %r322, %r323;
	selp.b32 	%r325, %r324, %r322, %p39;
	setp.gt.s32 	%p40, %r124, 192;
	ld.shared.u32 	%r326, [_ZZN3cub18CUB_300001_SM_10006detail6reduce28DeviceReduceSingleTileKernelINS2_10policy_hubIijN4cuda3__47minimumIiEEE10Policy1000EPiSB_iS8_iiNS5_3std3__410__identityEEEvT0_T1_T2_T3_T4_T6_E12temp_storage+32];
	min.s32 	%r327, %r325, %r326;
	selp.b32 	%r328, %r327, %r325, %p40;
	setp.gt.s32 	%p41, %r124, 224;
	ld.shared.u32 	%r329, [_ZZN3cub18CUB_300001_SM_10006detail6reduce28DeviceReduceSingleTileKernelINS2_10policy_hubIijN4cuda3__47minimumIiEEE10Policy1000EPiSB_iS8_iiNS5_3std3__410__identityEEEvT0_T1_T2_T3_T4_T6_E12temp_storage+36];
	min.s32 	%r330, %r328, %r329;
	selp.b32 	%r686, %r330, %r328, %p41;
	bra.uni 	$L__BB9_72;
$L__BB9_56:
	mov.u32 	%r88, %tid.x;
	mul.wide.u32 	%rd35, %r88, 4;
	add.s64 	%rd19, %rd16, %rd35;
	// begin inline asm
	ld.global.nc.u32 %r126, [%rd19];
	// end inline asm
	add.s64 	%rd20, %rd19, 1024;
	// begin inline asm
	ld.global.nc.u32 %r127, [%rd20];
	// end inline asm
	add.s64 	%rd21, %rd19, 2048;
	// begin inline asm
	ld.global.nc.u32 %r128, [%rd21];
	// end inline asm
	add.s64 	%rd22, %rd19, 3072;
	// begin inline asm
	ld.global.nc.u32 %r129, [%rd22];
	// end inline asm
	add.s64 	%rd23, %rd19, 4096;
	// begin inline asm
	ld.global.nc.u32 %r130, [%rd23];
	// end inline asm
	add.s64 	%rd24, %rd19, 5120;
	// begin inline asm
	ld.global.nc.u32 %r131, [%rd24];
	// end inline asm
	add.s64 	%rd25, %rd19, 6144;
	// begin inline asm
	ld.global.nc.u32 %r132, [%rd25];
	// end inline asm
	add.s64 	%rd26, %rd19, 7168;
	// begin inline asm
	ld.global.nc.u32 %r133, [%rd26];
	// end inline asm
	add.s64 	%rd27, %rd19, 8192;
	// begin inline asm
	ld.global.nc.u32 %r134, [%rd27];
	// end inline asm
	add.s64 	%rd28, %rd19, 9216;
	// begin inline asm
	ld.global.nc.u32 %r135, [%rd28];
	// end inline asm
	add.s64 	%rd29, %rd19, 10240;
	// begin inline asm
	ld.global.nc.u32 %r136, [%rd29];
	// end inline asm
	add.s64 	%rd30, %rd19, 11264;
	// begin inline asm
	ld.global.nc.u32 %r137, [%rd30];
	// end inline asm
	add.s64 	%rd31, %rd19, 12288;
	// begin inline asm
	ld.global.nc.u32 %r138, [%rd31];
	// end inline asm
	add.s64 	%rd32, %rd19, 13312;
	// begin inline asm
	ld.global.nc.u32 %r139, [%rd32];
	// end inline asm
	add.s64 	%rd33, %rd19, 14336;
	// begin inline asm
	ld.global.nc.u32 %r140, [%rd33];
	// end inline asm
	add.s64 	%rd34, %rd19, 15360;
	// begin inline asm
	ld.global.nc.u32 %r141, [%rd34];
	// end inline asm
	min.s32 	%r143, %r126, %r127;
	min.s32 	%r144, %r143, %r128;
	min.s32 	%r145, %r129, %r130;
	min.s32 	%r146, %r145, %r131;
	min.s32 	%r147, %r132, %r133;
	min.s32 	%r148, %r147, %r134;
	min.s32 	%r149, %r135, %r136;
	min.s32 	%r150, %r149, %r137;
	min.s32 	%r151, %r138, %r139;
	min.s32 	%r152, %r151, %r140;
	min.s32 	%r153, %r144, %r146;
	min.s32 	%r154, %r153, %r148;
	min.s32 	%r155, %r150, %r152;
	min.s32 	%r156, %r155, %r141;
	min.s32 	%r685, %r154, %r156;
	setp.lt.u32 	%p4, %r124, 8192;
	mov.b32 	%r674, 4096;
	@%p4 bra 	$L__BB9_60;
	add.s32 	%r90, %r124, -4096;
	mov.b32 	%r674, 4096;
$L__BB9_58:
	mul.wide.s32 	%rd52, %r674, 4;
	add.s64 	%rd36, %rd19, %rd52;
	// begin inline asm
	ld.global.nc.u32 %r158, [%rd36];
	// end inline asm
	add.s64 	%rd37, %rd36, 1024;
	// begin inline asm
	ld.global.nc.u32 %r159, [%rd37];
	// end inline asm
	add.s64 	%rd38, %rd36, 2048;
	// begin inline asm
	ld.global.nc.u32 %r160, [%rd38];
	// end inline asm
	add.s64 	%rd39, %rd36, 3072;
	// begin inline asm
	ld.global.nc.u32 %r161, [%rd39];
	// end inline asm
	add.s64 	%rd40, %rd36, 4096;
	// begin inline asm
	ld.global.nc.u32 %r162, [%rd40];
	// end inline asm
	add.s64 	%rd41, %rd36, 5120;
	// begin inline asm
	ld.global.nc.u32 %r163, [%rd41];
	// end inline asm
	add.s64 	%rd42, %rd36, 6144;
	// begin inline asm
	ld.global.nc.u32 %r164, [%rd42];
	// end inline asm
	add.s64 	%rd43, %rd36, 7168;
	// begin inline asm
	ld.global.nc.u32 %r165, [%rd43];
	// end inline asm
	add.s64 	%rd44, %rd36, 8192;
	// begin inline asm
	ld.global.nc.u32 %r166, [%rd44];
	// end inline asm
	add.s64 	%rd45, %rd36, 9216;
	// begin inline asm
	ld.global.nc.u32 %r167, [%rd45];
	// end inline asm
	add.s64 	%rd46, %rd36, 10240;
	// begin inline asm
	ld.global.nc.u32 %r168, [%rd46];
	// end inline asm
	add.s64 	%rd47, %rd36, 11264;
	// begin inline asm
	ld.global.nc.u32 %r169, [%rd47];
	// end inline asm
	add.s64 	%rd48, %rd36, 12288;
	// begin inline asm
	ld.global.nc.u32 %r170, [%rd48];
	// end inline asm
	add.s64 	%rd49, %rd36, 13312;
	// begin inline asm
	ld.global.nc.u32 %r171, [%rd49];
	// end inline asm
	add.s64 	%rd50, %rd36, 14336;
	// begin inline asm
	ld.global.nc.u32 %r172, [%rd50];
	// end inline asm
	add.s64 	%rd51, %rd36, 15360;
	// begin inline asm
	ld.global.nc.u32 %r173, [%rd51];
	// end inline asm
	min.s32 	%r174, %r685, %r158;
	min.s32 	%r175, %r174, %r159;
	min.s32 	%r176, %r160, %r161;
	min.s32 	%r177, %r176, %r162;
	min.s32 	%r178, %r163, %r164;
	min.s32 	%r179, %r178, %r165;
	min.s32 	%r180, %r166, %r167;
	min.s32 	%r181, %r180, %r168;
	min.s32 	%r182, %r169, %r170;
	min.s32 	%r183, %r182, %r171;
	min.s32 	%r184, %r172, %r173;
	min.s32 	%r185, %r175, %r177;
	min.s32 	%r186, %r185, %r179;
	min.s32 	%r187, %r181, %r183;
	min.s32 	%r188, %r187, %r184;
	min.s32 	%r685, %r186, %r188;
	sub.s32 	%r189, %r124, %r674;
	setp.lt.s32 	%p5, %r189, 4096;
	@%p5 bra 	$L__BB9_68;
	add.s32 	%r674, %r674, 4096;
	setp.le.s32 	%p6, %r674, %r90;
	@%p6 bra 	$L__BB9_58;
$L__BB9_60:
	setp.le.s32 	%p7, %r124, %r674;
	@%p7 bra 	$L__BB9_68;
	sub.s32 	%r97, %r124, %r674;
	setp.ge.s32 	%p8, %r88, %r97;
	@%p8 bra 	$L__BB9_68;
	not.b32 	%r191, %r88;
	add.s32 	%r192, %r124, %r191;
	sub.s32 	%r98, %r192, %r674;
	and.b32  	%r193, %r98, 768;
	setp.eq.s32 	%p9, %r193, 768;
	mov.u32 	%r679, %r88;
	@%p9 bra 	$L__BB9_65;
	add.s32 	%r676, %r88, %r674;
	shr.u32 	%r194, %r98, 8;
	add.s32 	%r195, %r194, 1;
	and.b32  	%r196, %r195, 3;
	neg.s32 	%r675, %r196;
	mov.u32 	%r679, %r88;
$L__BB9_64:
	.pragma "nounroll";
	mul.wide.u32 	%rd54, %r676, 4;
	add.s64 	%rd53, %rd16, %rd54;
	// begin inline asm
	ld.global.nc.u32 %r197, [%rd53];
	// end inline asm
	min.s32 	%r685, %r685, %r197;
	add.s32 	%r679, %r679, 256;
	add.s32 	%r676, %r676, 256;
	add.s32 	%r675, %r675, 1;
	setp.ne.s32 	%p10, %r675, 0;
	@%p10 bra 	$L__BB9_64;
$L__BB9_65:
	setp.lt.u32 	%p11, %r98, 768;
	@%p11 bra 	$L__BB9_68;
	cvt.u64.u32 	%rd55, %r679;
	cvt.u64.u32 	%rd56, %r674;
	add.s64 	%rd57, %rd55, %rd56;
	shl.b64 	%rd58, %rd57, 2;
	add.s64 	%rd59, %rd58, %rd16;
	add.s64 	%rd124, %rd59, 2048;
	add.s32 	%r682, %r679, %r674;
$L__BB9_67:
	mul.wide.u32 	%rd64, %r682, 4;
	add.s64 	%rd60, %rd16, %rd64;
	// begin inline asm
	ld.global.nc.u32 %r198, [%rd60];
	// end inline asm
	min.s32 	%r202, %r685, %r198;
	add.s64 	%rd61, %rd124, -1024;
	// begin inline asm
	ld.global.nc.u32 %r199, [%rd61];
	// end inline asm
	min.s32 	%r203, %r202, %r199;
	// begin inline asm
	ld.global.nc.u32 %r200, [%rd124];
	// end inline asm
	min.s32 	%r204, %r203, %r200;
	add.s64 	%rd63, %rd124, 1024;
	// begin inline asm
	ld.global.nc.u32 %r201, [%rd63];
	// end inline asm
	min.s32 	%r685, %r204, %r201;
	add.s32 	%r679, %r679, 1024;
	add.s64 	%rd124, %rd124, 4096;
	add.s32 	%r682, %r682, 1024;
	setp.lt.s32 	%p12, %r679, %r97;
	@%p12 bra 	$L__BB9_67;
$L__BB9_68:
	// begin inline asm
	mov.u32 %r205, %laneid;
	// end inline asm
	mov.b32 	%r208, 1;
	mov.b32 	%r229, 31;
	mov.b32 	%r230, -1;
	// begin inline asm
	shfl.sync.down.b32 %r206, %r685, %r208, %r229, %r230;
	// end inline asm
	setp.gt.s32 	%p13, %r205, 30;
	min.s32 	%r231, %r685, %r206;
	selp.b32 	%r212, %r685, %r231, %p13;
	mov.b32 	%r213, 2;
	// begin inline asm
	shfl.sync.down.b32 %r211, %r212, %r213, %r229, %r230;
	// end inline asm
	setp.gt.s32 	%p14, %r205, 29;
	min.s32 	%r232, %r212, %r211;
	selp.b32 	%r217, %r212, %r232, %p14;
	mov.b32 	%r218, 4;
	// begin inline asm
	shfl.sync.down.b32 %r216, %r217, %r218, %r229, %r230;
	// end inline asm
	setp.gt.s32 	%p15, %r205, 27;
	min.s32 	%r233, %r217, %r216;
	selp.b32 	%r222, %r217, %r233, %p15;
	mov.b32 	%r223, 8;
	// begin inline asm
	shfl.sync.down.b32 %r221, %r222, %r223, %r229, %r230;
	// end inline asm
	setp.gt.s32 	%p16, %r205, 23;
	min.s32 	%r234, %r222, %r221;
	selp.b32 	%r227, %r222, %r234, %p16;
	mov.b32 	%r228, 16;
	// begin inline asm
	shfl.sync.down.b32 %r226, %r227, %r228, %r229, %r230;
	// end inline asm
	setp.gt.s32 	%p17, %r205, 15;
	min.s32 	%r120, %r227, %r226;
	selp.b32 	%r686, %r227, %r120, %p17;
	setp.ne.s32 	%p18, %r205, 0;
	@%p18 bra 	$L__BB9_70;
	shr.u32 	%r235, %r88, 3;
	and.b32  	%r236, %r235, 124;
	mov.u32 	%r237, _ZZN3cub18CUB_300001_SM_10006detail6reduce28DeviceReduceSingleTileKernelINS2_10policy_hubIijN4cuda3__47minimumIiEEE10Policy1000EPiSB_iS8_iiNS5_3std3__410__identityEEEvT0_T1_T2_T3_T4_T6_E12temp_storage;
	add.s32 	%r238, %r237, %r236;
	st.shared.u32 	[%r238+8], %r120;
$L__BB9_70:
	bar.sync 	0;
	setp.ne.s32 	%p19, %r88, 0;
	@%p19 bra 	$L__BB9_72;
	ld.shared.u32 	%r239, [_ZZN3cub18CUB_300001_SM_10006detail6reduce28DeviceReduceSingleTileKernelINS2_10policy_hubIijN4cuda3__47minimumIiEEE10Policy1000EPiSB_iS8_iiNS5_3std3__410__identityEEEvT0_T1_T2_T3_T4_T6_E12temp_storage+12];
	min.s32 	%r240, %r686, %r239;
	ld.shared.u32 	%r241, [_ZZN3cub18CUB_300001_SM_10006detail6reduce28DeviceReduceSingleTileKernelINS2_10policy_hubIijN4cuda3__47minimumIiEEE10Policy1000EPiSB_iS8_iiNS5_3std3__410__identityEEEvT0_T1_T2_T3_T4_T6_E12temp_storage+16];
	min.s32 	%r242, %r240, %r241;
	ld.shared.u32 	%r243, [_ZZN3cub18CUB_300001_SM_10006detail6reduce28DeviceReduceSingleTileKernelINS2_10policy_hubIijN4cuda3__47minimumIiEEE10Policy1000EPiSB_iS8_iiNS5_3std3__410__identityEEEvT0_T1_T2_T3_T4_T6_E12temp_storage+20];
	min.s32 	%r244, %r242, %r243;
	ld.shared.u32 	%r245, [_ZZN3cub18CUB_300001_SM_10006detail6reduce28DeviceReduceSingleTileKernelINS2_10policy_hubIijN4cuda3__47minimumIiEEE10Policy1000EPiSB_iS8_iiNS5_3std3__410__identityEEEvT0_T1_T2_T3_T4_T6_E12temp_storage+24];
	min.s32 	%r246, %r244, %r245;
	ld.shared.u32 	%r247, [_ZZN3cub18CUB_300001_SM_10006detail6reduce28DeviceReduceSingleTileKernelINS2_10policy_hubIijN4cuda3__47minimumIiEEE10Policy1000EPiSB_iS8_iiNS5_3std3__410__identityEEEvT0_T1_T2_T3_T4_T6_E12temp_storage+28];
	min.s32 	%r248, %r246, %r247;
	ld.shared.u32 	%r249, [_ZZN3cub18CUB_300001_SM_10006detail6reduce28DeviceReduceSingleTileKernelINS2_10policy_hubIijN4cuda3__47minimumIiEEE10Policy1000EPiSB_iS8_iiNS5_3std3__410__identityEEEvT0_T1_T2_T3_T4_T6_E12temp_storage+32];
	min.s32 	%r250, %r248, %r249;
	ld.shared.u32 	%r251, [_ZZN3cub18CUB_300001_SM_10006detail6reduce28DeviceReduceSingleTileKernelINS2_10policy_hubIijN4cuda3__47minimumIiEEE10Policy1000EPiSB_iS8_iiNS5_3std3__410__identityEEEvT0_T1_T2_T3_T4_T6_E12temp_storage+36];
	min.s32 	%r686, %r250, %r251;
$L__BB9_72:
	mov.u32 	%r631, %tid.x;
	setp.ne.s32 	%p95, %r631, 0;
	@%p95 bra 	$L__BB9_74;
	min.s32 	%r632, %r125, %r686;
	st.global.u32 	[%rd1], %r632;
$L__BB9_74:
	ret;

}
	// .globl	_ZN3cub18CUB_300001_SM_10006detail6reduce28DeviceReduceSingleTileKernelINS2_10policy_hubIiyN4cuda3__47minimumIiEEE10Policy1000EN6thrust24THRUST_300001_SM_1000_NS18transform_iteratorI4GetXNSC_6detail15normal_iteratorINSC_10device_ptrI4int3EEEENSC_11use_defaultESL_EEPiyS8_iiNS5_3std3__410__identityEEEvT0_T1_T2_T3_T4_T6_
.visible .entry _ZN3cub18CUB_300001_SM_10006detail6reduce28DeviceReduceSingleTileKernelINS2_10policy_hubIiyN4cuda3__47minimumIiEEE10Policy1000EN6thrust24THRUST_300001_SM_1000_NS18transform_iteratorI4GetXNSC_6detail15normal_iteratorINSC_10device_ptrI4int3EEEENSC_11use_defaultESL_EEPiyS8_iiNS5_3std3__410__identityEEEvT0_T1_T2_T3_T4_T6_(
	.param .align 8 .b8 _ZN3cub18CUB_300001_SM_10006detail6reduce28DeviceReduceSingleTileKernelINS2_10policy_hubIiyN4cuda3__47minimumIiEEE10Policy1000EN6thrust24THRUST_300001_SM_1000_NS18transform_iteratorI4GetXNSC_6detail15normal_iteratorINSC_10device_ptrI4int3EEEENSC_11use_defaultESL_EEPiyS8_iiNS5_3std3__410__identityEEEvT0_T1_T2_T3_T4_T6__param_0[16],
	.param .u64 .ptr .align 1 _ZN3cub18CUB_300001_SM_10006detail6reduce28DeviceReduceSingleTileKernelINS2_10policy_hubIiyN4cuda3__47minimumIiEEE10Policy1000EN6thrust24THRUST_300001_SM_1000_NS18transform_iteratorI4GetXNSC_6detail15normal_iteratorINSC_10device_ptrI4int3EEEENSC_11use_defaultESL_EEPiyS8_iiNS5_3std3__410__identityEEEvT0_T1_T2_T3_T4_T6__param_1,
	.param .u64 _ZN3cub18CUB_300001_SM_10006detail6reduce28DeviceReduceSingleTileKernelINS2_10policy_hubIiyN4cuda3__47minimumIiEEE10Policy1000EN6thrust24THRUST_300001_SM_1000_NS18transform_iteratorI4GetXNSC_6detail15normal_iteratorINSC_10device_ptrI4int3EEEENSC_11use_defaultESL_EEPiyS8_iiNS5_3std3__410__identityEEEvT0_T1_T2_T3_T4_T6__param_2,
	.param .align 1 .b8 _ZN3cub18CUB_300001_SM_10006detail6reduce28DeviceReduceSingleTileKernelINS2_10policy_hubIiyN4cuda3__47minimumIiEEE10Policy1000EN6thrust24THRUST_300001_SM_1000_NS18transform_iteratorI4GetXNSC_6detail15normal_iteratorINSC_10device_ptrI4int3EEEENSC_11use_defaultESL_EEPiyS8_iiNS5_3std3__410__identityEEEvT0_T1_T2_T3_T4_T6__param_3[1],
	.param .u32 _ZN3cub18CUB_300001_SM_10006detail6reduce28DeviceReduceSingleTileKernelINS2_10policy_hubIiyN4cuda3__47minimumIiEEE10Policy1000EN6thrust24THRUST_300001_SM_1000_NS18transform_iteratorI4GetXNSC_6detail15normal_iteratorINSC_10device_ptrI4int3EEEENSC_11use_defaultESL_EEPiyS8_iiNS5_3std3__410__identityEEEvT0_T1_T2_T3_T4_T6__param_4,
	.param .align 1 .b8 _ZN3cub18CUB_300001_SM_10006detail6reduce28DeviceReduceSingleTileKernelINS2_10policy_hubIiyN4cuda3__47minimumIiEEE10Policy1000EN6thrust24THRUST_300001_SM_1000_NS18transform_iteratorI4GetXNSC_6detail15normal_iteratorINSC_10device_ptrI4int3EEEENSC_11use_defaultESL_EEPiyS8_iiNS5_3std3__410__identityEEEvT0_T1_T2_T3_T4_T6__param_5[1]
)
.maxntid 256
.minnctapersm 1
{
	.reg .pred 	%p<59>;
	.reg .b16 	%rs<9>;
	.reg .b32 	%r<481>;
	.reg .b64 	%rd<51>;
	// demoted variable
	.shared .align 4 .b8 _ZZN3cub18CUB_300001_SM_10006detail6reduce28DeviceReduceSingleTileKernelINS2_10policy_hubIiyN4cuda3__47minimumIiEEE10Policy1000EN6thrust24THRUST_300001_SM_1000_NS18transform_iteratorI4GetXNSC_6detail15normal_iteratorINSC_10device_ptrI4int3EEEENSC_11use_defaultESL_EEPiyS8_iiNS5_3std3__410__identityEEEvT0_T1_T2_T3_T4_T6_E12temp_storage[44];
	ld.param.u64 	%rd18, [_ZN3cub18CUB_300001_SM_10006detail6reduce28DeviceReduceSingleTileKernelINS2_10policy_hubIiyN4cuda3__47minimumIiEEE10Policy1000EN6thrust24THRUST_300001_SM_1000_NS18transform_iteratorI4GetXNSC_6detail15normal_iteratorINSC_10device_ptrI4int3EEEENSC_11use_defaultESL_EEPiyS8_iiNS5_3std3__410__identityEEEvT0_T1_T2_T3_T4_T6__param_0];
	ld.param.u64 	%rd20, [_ZN3cub18CUB_300001_SM_10006detail6reduce28DeviceReduceSingleTileKernelINS2_10policy_hubIiyN4cuda3__47minimumIiEEE10Policy1000EN6thrust24THRUST_300001_SM_1000_NS18transform_iteratorI4GetXNSC_6detail15normal_iteratorINSC_10device_ptrI4int3EEEENSC_11use_defaultESL_EEPiyS8_iiNS5_3std3__410__identityEEEvT0_T1_T2_T3_T4_T6__param_1];
	ld.param.u64 	%rd19, [_ZN3cub18CUB_300001_SM_10006detail6reduce28DeviceReduceSingleTileKernelINS2_10policy_hubIiyN4cuda3__47minimumIiEEE10Policy1000EN6thrust24THRUST_300001_SM_1000_NS18transform_iteratorI4GetXNSC_6detail15normal_iteratorINSC_10device_ptrI4int3EEEENSC_11use_defaultESL_EEPiyS8_iiNS5_3std3__410__identityEEEvT0_T1_T2_T3_T4_T6__param_2];
	ld.param.u32 	%r83, [_ZN3cub18CUB_300001_SM_10006detail6reduce28DeviceReduceSingleTileKernelINS2_10policy_hubIiyN4cuda3__47minimumIiEEE10Policy1000EN6thrust24THRUST_300001_SM_1000_NS18transform_iteratorI4GetXNSC_6detail15normal_iteratorINSC_10device_ptrI4int3EEEENSC_11use_defaultESL_EEPiyS8_iiNS5_3std3__410__identityEEEvT0_T1_T2_T3_T4_T6__param_4];
	cvta.to.global.u64 	%rd1, %rd20;
	setp.ne.s64 	%p1, %rd19, 0;
	@%p1 bra 	$L__BB10_3;
	mov.u32 	%r444, %tid.x;
	setp.ne.s32 	%p58, %r444, 0;
	@%p58 bra 	$L__BB10_51;
	st.global.u32 	[%rd1], %r83;
	bra.uni 	$L__BB10_51;
$L__BB10_3:
	cvta.to.global.u64 	%rd2, %rd18;
	setp.gt.u64 	%p2, %rd19, 4095;
	@%p2 bra 	$L__BB10_28;
	cvt.u32.u64 	%r1, %rd19;
	mov.u32 	%r2, %tid.x;
	setp.ge.u32 	%p24, %r2, %r1;
	mov.b32 	%r462, 0;
	mov.u32 	%r451, %r2;
	@%p24 bra 	$L__BB10_6;
	mul.wide.u32 	%rd36, %r2, 12;
	add.s64 	%rd37, %rd2, %rd36;
	ld.global.u32 	%r462, [%rd37];
	add.s32 	%r451, %r2, 256;
$L__BB10_6:
	setp.ge.u32 	%p25, %r451, %r1;
	@%p25 bra 	$L__BB10_19;
	not.b32 	%r272, %r451;
	add.s32 	%r273, %r272, %r1;
	shr.u32 	%r274, %r273, 8;
	add.s32 	%r7, %r274, 1;
	and.b32  	%r8, %r7, 15;
	setp.lt.u32 	%p26, %r273, 3840;
	@%p26 bra 	$L__BB10_10;
	and.b32  	%r275, %r7, 33554416;
	neg.s32 	%r447, %r275;
	mul.wide.u32 	%rd38, %r451, 12;
	add.s64 	%rd39, %rd38, %rd2;
	add.s64 	%rd46, %rd39, 24576;
$L__BB10_9:
	.pragma "nounroll";
	ld.global.u32 	%r276, [%rd46+-24576];
	min.s32 	%r277, %r462, %r276;
	ld.global.u32 	%r278, [%rd46+-21504];
	min.s32 	%r279, %r277, %r278;
	ld.global.u32 	%r280, [%rd46+-18432];
	min.s32 	%r281, %r279, %r280;
	ld.global.u32 	%r282, [%rd46+-15360];
	min.s32 	%r283, %r281, %r282;
	ld.global.u32 	%r284, [%rd46+-12288];
	min.s32 	%r285, %r283, %r284;
	ld.global.u32 	%r286, [%rd46+-9216];
	min.s32 	%r287, %r285, %r286;
	ld.global.u32 	%r288, [%rd46+-6144];
	min.s32 	%r289, %r287, %r288;
	ld.global.u32 	%r290, [%rd46+-3072];
	min.s32 	%r291, %r289, %r290;
	ld.global.u32 	%r292, [%rd46];
	min.s32 	%r293, %r291, %r292;
	ld.global.u32 	%r294, [%rd46+3072];
	min.s32 	%r295, %r293, %r294;
	ld.global.u32 	%r296, [%rd46+6144];
	min.s32 	%r297, %r295, %r296;
	ld.global.u32 	%r298, [%rd46+9216];
	min.s32 	%r299, %r297, %r298;
	ld.global.u32 	%r300, [%rd46+12288];
	min.s32 	%r301, %r299, %r300;
	ld.global.u32 	%r302, [%rd46+15360];
	min.s32 	%r303, %r301, %r302;
	ld.global.u32 	%r304, [%rd46+18432];
	min.s32 	%r305, %r303, %r304;
	ld.global.u32 	%r306, [%rd46+21504];
	min.s32 	%r462, %r305, %r306;
	add.s32 	%r451, %r451, 4096;
	add.s32 	%r447, %r447, 16;
	add.s64 	%rd46, %rd46, 49152;
	setp.ne.s32 	%p27, %r447, 0;
	@%p27 bra 	$L__BB10_9;
$L__BB10_10:
	setp.eq.s32 	%p28, %r8, 0;
	@%p28 bra 	$L__BB10_19;
	and.b32  	%r19, %r7, 7;
	setp.lt.u32 	%p29, %r8, 8;
	@%p29 bra 	$L__BB10_13;
	mul.wide.s32 	%rd40, %r451, 12;
	add.s64 	%rd41, %rd2, %rd40;
	ld.global.u32 	%r308, [%rd41];
	min.s32 	%r309, %r462, %r308;
	ld.global.u32 	%r310, [%rd41+3072];
	min.s32 	%r311, %r309, %r310;
	ld.global.u32 	%r312, [%rd41+6144];
	min.s32 	%r313, %r311, %r312;
	ld.global.u32 	%r314, [%rd41+9216];
	min.s32 	%r315, %r313, %r314;
	ld.global.u32 	%r316, [%rd41+12288];
	min.s32 	%r317, %r315, %r316;
	ld.global.u32 	%r318, [%rd41+15360];
	min.s32 	%r319, %r317, %r318;
	ld.global.u32 	%r320, [%rd41+18432];
	min.s32 	%r321, %r319, %r320;
	ld.global.u32 	%r322, [%rd41+21504];
	min.s32 	%r462, %r321, %r322;
	add.s32 	%r451, %r451, 2048;
$L__BB10_13:
	setp.eq.s32 	%p30, %r19, 0;
	@%p30 bra 	$L__BB10_19;
	and.b32  	%r25, %r7, 3;
	setp.lt.u32 	%p31, %r19, 4;
	@%p31 bra 	$L__BB10_16;
	mul.wide.s32 	%rd42, %r451, 12;
	add.s64 	%rd43, %rd2, %rd42;
	ld.global.u32 	%r324, [%rd43];
	min.s32 	%r325, %r462, %r324;
	ld.global.u32 	%r326, [%rd43+3072];
	min.s32 	%r327, %r325, %r326;
	ld.global.u32 	%r328, [%rd43+6144];
	min.s32 	%r329, %r327, %r328;
	ld.global.u32 	%r330, [%rd43+9216];
	min.s32 	%r462, %r329, %r330;
	add.s32 	%r451, %r451, 1024;
$L__BB10_16:
	setp.eq.s32 	%p32, %r25, 0;
	@%p32 bra 	$L__BB10_19;
	neg.s32 	%r459, %r25;
$L__BB10_18:
	.pragma "nounroll";
	mul.wide.s32 	%rd44, %r451, 12;
	add.s64 	%rd45, %rd2, %rd44;
	ld.global.u32 	%r331, [%rd45];
	min.s32 	%r462, %r462, %r331;
	add.s32 	%r451, %r451, 256;
	add.s32 	%r459, %r459, 1;
	setp.ne.s32 	%p33, %r459, 0;
	@%p33 bra 	$L__BB10_18;
$L__BB10_19:
	setp.lt.u64 	%p34, %rd19, 256;
	@%p34 bra 	$L__BB10_24;
	// begin inline asm
	mov.u32 %r395, %laneid;
	// end inline asm
	mov.b32 	%r398, 1;
	mov.b32 	%r419, 31;
	mov.b32 	%r420, -1;
	// begin inline asm
	shfl.sync.down.b32 %r396, %r462, %r398, %r419, %r420;
	// end inline asm
	setp.gt.s32 	%p50, %r395, 30;
	min.s32 	%r421, %r462, %r396;
	selp.b32 	%r402, %r462, %r421, %p50;
	mov.b32 	%r403, 2;
	// begin inline asm
	shfl.sync.down.b32 %r401, %r402, %r403, %r419, %r420;
	// end inline asm
	setp.gt.s32 	%p51, %r395, 29;
	min.s32 	%r422, %r402, %r401;
	selp.b32 	%r407, %r402, %r422, %p51;
	mov.b32 	%r408, 4;
	// begin inline asm
	shfl.sync.down.b32 %r406, %r407, %r408, %r419, %r420;
	// end inline asm
	setp.gt.s32 	%p52, %r395, 27;
	min.s32 	%r423, %r407, %r406;
	selp.b32 	%r412, %r407, %r423, %p52;
	mov.b32 	%r413, 8;
	// begin inline asm
	shfl.sync.down.b32 %r411, %r412, %r413, %r419, %r420;
	// end inline asm
	setp.gt.s32 	%p53, %r395, 23;
	min.s32 	%r424, %r412, %r411;
	selp.b32 	%r417, %r412, %r424, %p53;
	mov.b32 	%r418, 16;
	// begin inline asm
	shfl.sync.down.b32 %r416, %r417, %r418, %r419, %r420;
	// end inline asm
	setp.gt.s32 	%p54, %r395, 15;
	min.s32 	%r39, %r417, %r416;
	selp.b32 	%r480, %r417, %r39, %p54;
	setp.ne.s32 	%p55, %r395, 0;
	@%p55 bra 	$L__BB10_22;
	shr.u32 	%r425, %r2, 3;
	and.b32  	%r426, %r425, 124;
	mov.u32 	%r427, _ZZN3cub18CUB_300001_SM_10006detail6reduce28DeviceReduceSingleTileKernelINS2_10policy_hubIiyN4cuda3__47minimumIiEEE10Policy1000EN6thrust24THRUST_300001_SM_1000_NS18transform_iteratorI4GetXNSC_6detail15normal_iteratorINSC_10device_ptrI4int3EEEENSC_11use_defaultESL_EEPiyS8_iiNS5_3std3__410__identityEEEvT0_T1_T2_T3_T4_T6_E12temp_storage;
	add.s32 	%r428, %r427, %r426;
	st.shared.u32 	[%r428+8], %r39;
$L__BB10_22:
	bar.sync 	0;
	setp.ne.s32 	%p56, %r2, 0;
	@%p56 bra 	$L__BB10_49;
	ld.shared.u32 	%r429, [_ZZN3cub18CUB_300001_SM_10006detail6reduce28DeviceReduceSingleTileKernelINS2_10policy_hubIiyN4cuda3__47minimumIiEEE10Policy1000EN6thrust24THRUST_300001_SM_1000_NS18transform_iteratorI4GetXNSC_6detail15normal_iteratorINSC_10device_ptrI4int3EEEENSC_11use_defaultESL_EEPiyS8_iiNS5_3std3__410__identityEEEvT0_T1_T2_T3_T4_T6_E12temp_storage+12];
	min.s32 	%r430, %r480, %r429;
	ld.shared.u32 	%r431, [_ZZN3cub18CUB_300001_SM_10006detail6reduce28DeviceReduceSingleTileKernelINS2_10policy_hubIiyN4cuda3__47minimumIiEEE10Policy1000EN6thrust24THRUST_300001_SM_1000_NS18transform_iteratorI4GetXNSC_6detail15normal_iteratorINSC_10device_ptrI4int3EEEENSC_11use_defaultESL_EEPiyS8_iiNS5_3std3__410__identityEEEvT0_T1_T2_T3_T4_T6_E12temp_storage+16];
	min.s32 	%r432, %r430, %r431;
	ld.shared.u32 	%r433, [_ZZN3cub18CUB_300001_SM_10006detail6reduce28DeviceReduceSingleTileKernelINS2_10policy_hubIiyN4cuda3__47minimumIiEEE10Policy1000EN6thrust24THRUST_300001_SM_1000_NS18transform_iteratorI4GetXNSC_6detail15normal_iteratorINSC_10device_ptrI4int3EEEENSC_11use_defaultESL_EEPiyS8_iiNS5_3std3__410__identityEEEvT0_T1_T2_T3_T4_T6_E12temp_storage+20];
	min.s32 	%r434, %r432, %r433;
	ld.shared.u32 	%r435, [_ZZN3cub18CUB_300001_SM_10006detail6reduce28DeviceReduceSingleTileKernelINS2_10policy_hubIiyN4cuda3__47minimumIiEEE10Policy1000EN6thrust24THRUST_300001_SM_1000_NS18transform_iteratorI4GetXNSC_6detail15normal_iteratorINSC_10device_ptrI4int3EEEENSC_11use_defaultESL_EEPiyS8_iiNS5_3std3__410__identityEEEvT0_T1_T2_T3_T4_T6_E12temp_storage+24];
	min.s32 	%r436, %r434, %r435;
	ld.shared.u32 	%r437, [_ZZN3cub18CUB_300001_SM_10006detail6reduce28DeviceReduceSingleTileKernelINS2_10policy_hubIiyN4cuda3__47minimumIiEEE10Policy1000EN6thrust24THRUST_300001_SM_1000_NS18transform_iteratorI4GetXNSC_6detail15normal_iteratorINSC_10device_ptrI4int3EEEENSC_11use_defaultESL_EEPiyS8_iiNS5_3std3__410__identityEEEvT0_T1_T2_T3_T4_T6_E12temp_storage+28];
	min.s32 	%r438, %r436, %r437;
	ld.shared.u32 	%r439, [_ZZN3cub18CUB_300001_SM_10006detail6reduce28DeviceReduceSingleTileKernelINS2_10policy_hubIiyN4cuda3__47minimumIiEEE10Policy1000EN6thrust24THRUST_300001_SM_1000_NS18transform_iteratorI4GetXNSC_6detail15normal_iteratorINSC_10device_ptrI4int3EEEENSC_11use_defaultESL_EEPiyS8_iiNS5_3std3__410__identityEEEvT0_T1_T2_T3_T4_T6_E12temp_storage+32];
	min.s32 	%r440, %r438, %r439;
	ld.shared.u32 	%r441, [_ZZN3cub18CUB_300001_SM_10006detail6reduce28DeviceReduceSingleTileKernelINS2_10policy_hubIiyN4cuda3__47minimumIiEEE10Policy1000EN6thrust24THRUST_300001_SM_1000_NS18transform_iteratorI4GetXNSC_6detail15normal_iteratorINSC_10device_ptrI4int3EEEENSC_11use_defaultESL_EEPiyS8_iiNS5_3std3__410__identityEEEvT0_T1_T2_T3_T4_T6_E12temp_storage+36];
	min.s32 	%r480, %r440, %r441;
	bra.uni 	$L__BB10_49;
$L__BB10_24:
	// begin inline asm
	mov.u32 %r332, %laneid;
	// end inline asm
	and.b32  	%r358, %r2, 992;
	add.s32 	%r359, %r358, 32;
	setp.gt.u32 	%p35, %r359, %r1;
	not.b32 	%r360, %r358;
	add.s32 	%r361, %r1, %r360;
	selp.b32 	%r356, %r361, 31, %p35;
	mov.b32 	%r335, 1;
	mov.b32 	%r357, -1;
	// begin inline asm
	shfl.sync.down.b32 %r333, %r462, %r335, %r356, %r357;
	// end inline asm
	setp.lt.s32 	%p36, %r332, %r356;
	min.s32 	%r362, %r462, %r333;
	selp.b32 	%r339, %r362, %r462, %p36;
	mov.b32 	%r340, 2;
	// begin inline asm
	shfl.sync.down.b32 %r338, %r339, %r340, %r356, %r357;
	// end inline asm
	add.s32 	%r363, %r332, 2;
	setp.gt.s32 	%p37, %r363, %r356;
	min.s32 	%r364, %r339, %r338;
	selp.b32 	%r344, %r339, %r364, %p37;
	mov.b32 	%r345, 4;
	// begin inline asm
	shfl.sync.down.b32 %r343, %r344, %r345, %r356, %r357;
	// end inline asm
	add.s32 	%r365, %r332, 4;
	setp.gt.s32 	%p38, %r365, %r356;
	min.s32 	%r366, %r344, %r343;
	selp.b32 	%r349, %r344, %r366, %p38;
	mov.b32 	%r350, 8;
	// begin inline asm
	shfl.sync.down.b32 %r348, %r349, %r350, %r356, %r357;
	// end inline asm
	add.s32 	%r367, %r332, 8;
	setp.gt.s32 	%p39, %r367, %r356;
	min.s32 	%r368, %r349, %r348;
	selp.b32 	%r354, %r349, %r368, %p39;
	mov.b32 	%r355, 16;
	// begin inline asm
	shfl.sync.down.b32 %r353, %r354, %r355, %r356, %r357;
	// end inline asm
	add.s32 	%r369, %r332, 16;
	setp.gt.s32 	%p40, %r369, %r356;
	min.s32 	%r370, %r354, %r353;
	selp.b32 	%r480, %r354, %r370, %p40;
	setp.ne.s32 	%p41, %r332, 0;
	@%p41 bra 	$L__BB10_26;
	shr.u32 	%r371, %r2, 3;
	and.b32  	%r372, %r371, 124;
	mov.u32 	%r373, _ZZN3cub18CUB_300001_SM_10006detail6reduce28DeviceReduceSingleTileKernelINS2_10policy_hubIiyN4cuda3__47minimumIiEEE10Policy1000EN6thrust24THRUST_300001_SM_1000_NS18transform_iteratorI4GetXNSC_6detail15normal_iteratorINSC_10device_ptrI4int3EEEENSC_11use_defaultESL_EEPiyS8_iiNS5_3std3__410__identityEEEvT0_T1_T2_T3_T4_T6_E12temp_storage;
	add.s32 	%r374, %r373, %r372;
	st.shared.u32 	[%r374+8], %r480;
$L__BB10_26:
	bar.sync 	0;
	setp.ne.s32 	%p42, %r2, 0;
	@%p42 bra 	$L__BB10_49;
	setp.gt.u64 	%p43, %rd19, 32;
	ld.shared.u32 	%r375, [_ZZN3cub18CUB_300001_SM_10006detail6reduce28DeviceReduceSingleTileKernelINS2_10policy_hubIiyN4cuda3__47minimumIiEEE10Policy1000EN6thrust24THRUST_300001_SM_1000_NS18transform_iteratorI4GetXNSC_6detail15normal_iteratorINSC_10device_ptrI4int3EEEENSC_11use_defaultESL_EEPiyS8_iiNS5_3std3__410__identityEEEvT0_T1_T2_T3_T4_T6_E12temp_storage+12];
	min.s32 	%r376, %r480, %r375;
	selp.b32 	%r377, %r376, %r480, %p43;
	setp.gt.u64 	%p44, %rd19, 64;
	ld.shared.u32 	%r378, [_ZZN3cub18CUB_300001_SM_10006detail6reduce28DeviceReduceSingleTileKernelINS2_10policy_hubIiyN4cuda3__47minimumIiEEE10Policy1000EN6thrust24THRUST_300001_SM_1000_NS18transform_iteratorI4GetXNSC_6detail15normal_iteratorINSC_10device_ptrI4int3EEEENSC_11use_defaultESL_EEPiyS8_iiNS5_3std3__410__identityEEEvT0_T1_T2_T3_T4_T6_E12temp_storage+16];
	min.s32 	%r379, %r377, %r378;
	selp.b32 	%r380, %r379, %r377, %p44;
	setp.gt.u64 	%p45, %rd19, 96;
	ld.shared.u32 	%r381, [_ZZN3cub18CUB_300001_SM_10006detail6reduce28DeviceReduceSingleTileKernelINS2_10policy_hubIiyN4cuda3__47minimumIiEEE10Policy1000EN6thrust24THRUST_300001_SM_1000_NS18transform_iteratorI4GetXNSC_6detail15normal_iteratorINSC_10device_ptrI4int3EEEENSC_11use_defaultESL_EEPiyS8_iiNS5_3std3__410__identityEEEvT0_T1_T2_T3_T4_T6_E12temp_storage+20];
	min.s32 	%r382, %r380, %r381;
	selp.b32 	%r383, %r382, %r380, %p45;
	setp.gt.u64 	%p46, %rd19, 128;
	ld.shared.u32 	%r384, [_ZZN3cub18CUB_300001_SM_10006detail6reduce28DeviceReduceSingleTileKernelINS2_10policy_hubIiyN4cuda3__47minimumIiEEE10Policy1000EN6thrust24THRUST_300001_SM_1000_NS18transform_iteratorI4GetXNSC_6detail15normal_iteratorINSC_10device_ptrI4int3EEEENSC_11use_defaultESL_EEPiyS8_iiNS5_3std3__410__identityEEEvT0_T1_T2_T3_T4_T6_E12temp_storage+24];
	min.s32 	%r385, %r383, %r384;
	selp.b32 	%r386, %r385, %r383, %p46;
	setp.gt.u64 	%p47, %rd19, 160;
	ld.shared.u32 	%r387, [_ZZN3cub18CUB_300001_SM_10006detail6reduce28DeviceReduceSingleTileKernelINS2_10policy_hubIiyN4cuda3__47minimumIiEEE10Policy1000EN6thrust24THRUST_300001_SM_1000_NS18transform_iteratorI4GetXNSC_6detail15normal_iteratorINSC_10device_ptrI4int3EEEENSC_11use_defaultESL_EEPiyS8_iiNS5_3std3__410__identityEEEvT0_T1_T2_T3_T4_T6_E12temp_storage+28];
	min.s32 	%r388, %r386, %r387;
	selp.b32 	%r389, %r388, %r386, %p47;
	setp.gt.u64 	%p48, %rd19, 192;
	ld.shared.u32 	%r390, [_ZZN3cub18CUB_300001_SM_10006detail6reduce28DeviceReduceSingleTileKernelINS2_10policy_hubIiyN4cuda3__47minimumIiEEE10Policy1000EN6thrust24THRUST_300001_SM_1000_NS18transform_iteratorI4GetXNSC_6detail15normal_iteratorINSC_10device_ptrI4int3EEEENSC_11use_defaultESL_EEPiyS8_iiNS5_3std3__410__identityEEEvT0_T1_T2_T3_T4_T6_E12temp_storage+32];
	min.s32 	%r391, %r389, %r390;
	selp.b32 	%r392, %r391, %r389, %p48;
	setp.gt.u64 	%p49, %rd19, 224;
	ld.shared.u32 	%r393, [_ZZN3cub18CUB_300001_SM_10006detail6reduce28DeviceReduceSingleTileKernelINS2_10policy_hubIiyN4cuda3__47minimumIiEEE10Policy1000EN6thrust24THRUST_300001_SM_1000_NS18transform_iteratorI4GetXNSC_6detail15normal_iteratorINSC_10device_ptrI4int3EEEENSC_11use_defaultESL_EEPiyS8_iiNS5_3std3__410__identityEEEvT0_T1_T2_T3_T4_T6_E12temp_storage+36];
	min.s32 	%r394, %r392, %r393;
	selp.b32 	%r480, %r394, %r392, %p49;
	bra.uni 	$L__BB10_49;
$L__BB10_28:
	mov.u32 	%r44, %tid.x;
	cvt.u64.u32 	%rd6, %r44;
	mul.wide.u32 	%rd22, %r44, 12;
	add.s64 	%rd7, %rd2, %rd22;
	ld.global.u32 	%r94, [%rd7];
	ld.global.u32 	%r95, [%rd7+3072];
	ld.global.u32 	%r96, [%rd7+6144];
	ld.global.u32 	%r97, [%rd7+9216];
	ld.global.u32 	%r98, [%rd7+12288];
	ld.global.u32 	%r99, [%rd7+15360];
	ld.global.u32 	%r100, [%rd7+18432];
	ld.global.u32 	%r101, [%rd7+21504];
	ld.global.u32 	%r102, [%rd7+24576];
	ld.global.u32 	%r103, [%rd7+27648];
	ld.global.u32 	%r104, [%rd7+30720];
	ld.global.u32 	%r105, [%rd7+33792];
	ld.global.u32 	%r106, [%rd7+36864];
	ld.global.u32 	%r107, [%rd7+39936];
	ld.global.u32 	%r108, [%rd7+43008];
	ld.global.u32 	%r109, [%rd7+46080];
	min.s32 	%r110, %r94, %r95;
	min.s32 	%r111, %r110, %r96;
	min.s32 	%r112, %r97, %r98;
	min.s32 	%r113, %r112, %r99;
	min.s32 	%r114, %r100, %r101;
	min.s32 	%r115, %r114, %r102;
	min.s32 	%r116, %r103, %r104;
	min.s32 	%r117, %r116, %r105;
	min.s32 	%r118, %r106, %r107;
	min.s32 	%r119, %r118, %r108;
	min.s32 	%r120, %r111, %r113;
	min.s32 	%r121, %r120, %r115;
	min.s32 	%r122, %r117, %r119;
	min.s32 	%r123, %r122, %r109;
	min.s32 	%r479, %r121, %r123;
	add.s64 	%rd8, %rd19, -4096;
	setp.lt.u64 	%p3, %rd8, 4096;
	mov.b64 	%rd48, 4096;
	@%p3 bra 	$L__BB10_32;
	mov.b64 	%rd48, 4096;
$L__BB10_30:
	mad.lo.s64 	%rd24, %rd48, 12, %rd7;
	ld.global.u32 	%r124, [%rd24];
	ld.global.u32 	%r125, [%rd24+3072];
	ld.global.u32 	%r126, [%rd24+6144];
	ld.global.u32 	%r127, [%rd24+9216];
	ld.global.u32 	%r128, [%rd24+12288];
	ld.global.u32 	%r129, [%rd24+15360];
	ld.global.u32 	%r130, [%rd24+18432];
	ld.global.u32 	%r131, [%rd24+21504];
	ld.global.u32 	%r132, [%rd24+24576];
	ld.global.u32 	%r133, [%rd24+27648];
	ld.global.u32 	%r134, [%rd24+30720];
	ld.global.u32 	%r135, [%rd24+33792];
	ld.global.u32 	%r136, [%rd24+36864];
	ld.global.u32 	%r137, [%rd24+39936];
	ld.global.u32 	%r138, [%rd24+43008];
	ld.global.u32 	%r139, [%rd24+46080];
	min.s32 	%r140, %r479, %r124;
	min.s32 	%r141, %r140, %r125;
	min.s32 	%r142, %r126, %r127;
	min.s32 	%r143, %r142, %r128;
	min.s32 	%r144, %r129, %r130;
	min.s32 	%r145, %r144, %r131;
	min.s32 	%r146, %r132, %r133;
	min.s32 	%r147, %r146, %r134;
	min.s32 	%r148, %r135, %r136;
	min.s32 	%r149, %r148, %r137;
	min.s32 	%r150, %r138, %r139;
	min.s32 	%r151, %r141, %r143;
	min.s32 	%r152, %r151, %r145;
	min.s32 	%r153, %r147, %r149;
	min.s32 	%r154, %r153, %r150;
	min.s32 	%r479, %r152, %r154;
	sub.s64 	%rd25, %rd19, %rd48;
	setp.lt.u64 	%p4, %rd25, 4096;
	@%p4 bra 	$L__BB10_45;
	add.s64 	%rd48, %rd48, 4096;
	setp.le.u64 	%p5, %rd48, %rd8;
	@%p5 bra 	$L__BB10_30;
$L__BB10_32:
	setp.le.u64 	%p6, %rd19, %rd48;
	cvt.u32.u64 	%r155, %rd48;
	cvt.u32.u64 	%r156, %rd19;
	sub.s32 	%r157, %r156, %r155;
	setp.ge.s32 	%p7, %r44, %r157;
	or.pred  	%p8, %p6, %p7;
	@%p8 bra 	$L__BB10_45;
	not.b32 	%r161, %r44;
	add.s32 	%r162, %r161, %r156;
	sub.s32 	%r164, %r162, %r155;
	shr.u32 	%r165, %r164, 8;
	add.s32 	%r49, %r165, 1;
	and.b32  	%r50, %r49, 15;
	setp.lt.u32 	%p9, %r164, 3840;
	mov.u32 	%r469, %r44;
	@%p9 bra 	$L__BB10_36;
	and.b32  	%r166, %r49, 33554416;
	neg.s32 	%r465, %r166;
	add.s64 	%rd26, %rd48, %rd6;
	mad.lo.s64 	%rd27, %rd26, 12, %rd2;
	add.s64 	%rd49, %rd27, 24576;
	mov.u32 	%r469, %r44;
$L__BB10_35:
	.pragma "nounroll";
	ld.global.u32 	%r167, [%rd49+-24576];
	min.s32 	%r168, %r479, %r167;
	ld.global.u32 	%r169, [%rd49+-21504];
	min.s32 	%r170, %r168, %r169;
	ld.global.u32 	%r171, [%rd49+-18432];
	min.s32 	%r172, %r170, %r171;
	ld.global.u32 	%r173, [%rd49+-15360];
	min.s32 	%r174, %r172, %r173;
	ld.global.u32 	%r175, [%rd49+-12288];
	min.s32 	%r176, %r174, %r175;
	ld.global.u32 	%r177, [%rd49+-9216];
	min.s32 	%r178, %r176, %r177;
	ld.global.u32 	%r179, [%rd49+-6144];
	min.s32 	%r180, %r178, %r179;
	ld.global.u32 	%r181, [%rd49+-3072];
	min.s32 	%r182, %r180, %r181;
	ld.global.u32 	%r183, [%rd49];
	min.s32 	%r184, %r182, %r183;
	ld.global.u32 	%r185, [%rd49+3072];
	min.s32 	%r186, %r184, %r185;
	ld.global.u32 	%r187, [%rd49+6144];
	min.s32 	%r188, %r186, %r187;
	ld.global.u32 	%r189, [%rd49+9216];
	min.s32 	%r190, %r188, %r189;
	ld.global.u32 	%r191, [%rd49+12288];
	min.s32 	%r192, %r190, %r191;
	ld.global.u32 	%r193, [%rd49+15360];
	min.s32 	%r194, %r192, %r193;
	ld.global.u32 	%r195, [%rd49+18432];
	min.s32 	%r196, %r194, %r195;
	ld.global.u32 	%r197, [%rd49+21504];
	min.s32 	%r479, %r196, %r197;
	add.s32 	%r469, %r469, 4096;
	add.s32 	%r465, %r465, 16;
	add.s64 	%rd49, %rd49, 49152;
	setp.ne.s32 	%p10, %r465, 0;
	@%p10 bra 	$L__BB10_35;
$L__BB10_36:
	setp.eq.s32 	%p11, %r50, 0;
	@%p11 bra 	$L__BB10_45;
	and.b32  	%r61, %r49, 7;
	setp.lt.u32 	%p12, %r50, 8;
	@%p12 bra 	$L__BB10_39;
	cvt.u64.u32 	%rd28, %r469;
	add.s64 	%rd29, %rd48, %rd28;
	mad.lo.s64 	%rd30, %rd29, 12, %rd2;
	ld.global.u32 	%r199, [%rd30];
	min.s32 	%r200, %r479, %r199;
	ld.global.u32 	%r201, [%rd30+3072];
	min.s32 	%r202, %r200, %r201;
	ld.global.u32 	%r203, [%rd30+6144];
	min.s32 	%r204, %r202, %r203;
	ld.global.u32 	%r205, [%rd30+9216];
	min.s32 	%r206, %r204, %r205;
	ld.global.u32 	%r207, [%rd30+12288];
	min.s32 	%r208, %r206, %r207;
	ld.global.u32 	%r209, [%rd30+15360];
	min.s32 	%r210, %r208, %r209;
	ld.global.u32 	%r211, [%rd30+18432];
	min.s32 	%r212, %r210, %r211;
	ld.global.u32 	%r213, [%rd30+21504];
	min.s32 	%r479, %r212, %r213;
	add.s32 	%r469, %r469, 2048;
$L__BB10_39:
	setp.eq.s32 	%p13, %r61, 0;
	@%p13 bra 	$L__BB10_45;
	and.b32  	%r67, %r49, 3;
	setp.lt.u32 	%p14, %r61, 4;
	@%p14 bra 	$L__BB10_42;
	cvt.u64.u32 	%rd31, %r469;
	add.s64 	%rd32, %rd48, %rd31;
	mad.lo.s64 	%rd33, %rd32, 12, %rd2;
	ld.global.u32 	%r215, [%rd33];
	min.s32 	%r216, %r479, %r215;
	ld.global.u32 	%r217, [%rd33+3072];
	min.s32 	%r218, %r216, %r217;
	ld.global.u32 	%r219, [%rd33+6144];
	min.s32 	%r220, %r218, %r219;
	ld.global.u32 	%r221, [%rd33+9216];
	min.s32 	%r479, %r220, %r221;
	add.s32 	%r469, %r469, 1024;
$L__BB10_42:
	setp.eq.s32 	%p15, %r67, 0;
	@%p15 bra 	$L__BB10_45;
	cvt.u64.u32 	%rd34, %r469;
	add.s64 	%rd35, %rd48, %rd34;
	mad.lo.s64 	%rd50, %rd35, 12, %rd2;
	neg.s32 	%r477, %r67;
$L__BB10_44:
	.pragma "nounroll";
	ld.global.u32 	%r222, [%rd50];
	min.s32 	%r479, %r479, %r222;
	add.s64 	%rd50, %rd50, 3072;
	add.s32 	%r477, %r477, 1;
	setp.ne.s32 	%p16, %r477, 0;
	@%p16 bra 	$L__BB10_44;
$L__BB10_45:
	// begin inline asm
	mov.u32 %r223, %laneid;
	// end inline asm
	mov.b32 	%r226, 1;
	mov.b32 	%r247, 31;
	mov.b32 	%r248, -1;
	// begin inline asm
	shfl.sync.down.b32 %r224, %r479, %r226, %r247, %r248;
	// end inline asm
	setp.gt.s32 	%p17, %r223, 30;
	min.s32 	%r249, %r479, %r224;
	selp.b32 	%r230, %r479, %r249, %p17;
	mov.b32 	%r231, 2;
	// begin inline asm
	shfl.sync.down.b32 %r229, %r230, %r231, %r247, %r248;
	// end inline asm
	setp.gt.s32 	%p18, %r223, 29;
	min.s32 	%r250, %r230, %r229;
	selp.b32 	%r235, %r230, %r250, %p18;
	mov.b32 	%r236, 4;
	// begin inline asm
	shfl.sync.down.b32 %r234, %r235, %r236, %r247, %r248;
	// end inline asm
	setp.gt.s32 	%p19, %r223, 27;
	min.s32 	%r251, %r235, %r234;
	selp.b32 	%r240, %r235, %r251, %p19;
	mov.b32 	%r241, 8;
	// begin inline asm
	shfl.sync.down.b32 %r239, %r240, %r241, %r247, %r248;
	// end inline asm
	setp.gt.s32 	%p20, %r223, 23;
	min.s32 	%r252, %r240, %r239;
	selp.b32 	%r245, %r240, %r252, %p20;
	mov.b32 	%r246, 16;
	// begin inline asm
	shfl.sync.down.b32 %r244, %r245, %r246, %r247, %r248;
	// end inline asm
	setp.gt.s32 	%p21, %r223, 15;
	min.s32 	%r79, %r245, %r244;
	selp.b32 	%r480, %r245, %r79, %p21;
	setp.ne.s32 	%p22, %r223, 0;
	@%p22 bra 	$L__BB10_47;
	shr.u32 	%r253, %r44, 3;
	and.b32  	%r254, %r253, 124;
	mov.u32 	%r255, _ZZN3cub18CUB_300001_SM_10006detail6reduce28DeviceReduceSingleTileKernelINS2_10policy_hubIiyN4cuda3__47minimumIiEEE10Policy1000EN6thrust24THRUST_300001_SM_1000_NS18transform_iteratorI4GetXNSC_6detail15normal_iteratorINSC_10device_ptrI4int3EEEENSC_11use_defaultESL_EEPiyS8_iiNS5_3std3__410__identityEEEvT0_T1_T2_T3_T4_T6_E12temp_storage;
	add.s32 	%r256, %r255, %r254;
	st.shared.u32 	[%r256+8], %r79;
$L__BB10_47:
	bar.sync 	0;
	setp.ne.s32 	%p23, %r44, 0;
	@%p23 bra 	$L__BB10_49;
	ld.shared.u32 	%r257, [_ZZN3cub18CUB_300001_SM_10006detail6reduce28DeviceReduceSingleTileKernelINS2_10policy_hubIiyN4cuda3__47minimumIiEEE10Policy1000EN6thrust24THRUST_300001_SM_1000_NS18transform_iteratorI4GetXNSC_6detail15normal_iteratorINSC_10device_ptrI4int3EEEENSC_11use_defaultESL_EEPiyS8_iiNS5_3std3__410__identityEEEvT0_T1_T2_T3_T4_T6_E12temp_storage+12];
	min.s32 	%r258, %r480, %r257;
	ld.shared.u32 	%r259, [_ZZN3cub18CUB_300001_SM_10006detail6reduce28DeviceReduceSingleTileKernelINS2_10policy_hubIiyN4cuda3__47minimumIiEEE10Policy1000EN6thrust24THRUST_300001_SM_1000_NS18transform_iteratorI4GetXNSC_6detail15normal_iteratorINSC_10device_ptrI4int3EEEENSC_11use_defaultESL_EEPiyS8_iiNS5_3std3__410__identityEEEvT0_T1_T2_T3_T4_T6_E12temp_storage+16];
	min.s32 	%r260, %r258, %r259;
	ld.shared.u32 	%r261, [_ZZN3cub18CUB_300001_SM_10006detail6reduce28DeviceReduceSingleTileKernelINS2_10policy_hubIiyN4cuda3__47minimumIiEEE10Policy1000EN6thrust24THRUST_300001_SM_1000_NS18transform_iteratorI4GetXNSC_6detail15normal_iteratorINSC_10device_ptrI4int3EEEENSC_11use_defaultESL_EEPiyS8_iiNS5_3std3__410__identityEEEvT0_T1_T2_T3_T4_T6_E12temp_storage+20];
	min.s32 	%r262, %r260, %r261;
	ld.shared.u32 	%r263, [_ZZN3cub18CUB_300001_SM_10006detail6reduce28DeviceReduceSingleTileKernelINS2_10policy_hubIiyN4cuda3__47minimumIiEEE10Policy1000EN6thrust24THRUST_300001_SM_1000_NS18transform_iteratorI4GetXNSC_6detail15normal_iteratorINSC_10device_ptrI4int3EEEENSC_11use_defaultESL_EEPiyS8_iiNS5_3std3__410__identityEEEvT0_T1_T2_T3_T4_T6_E12temp_storage+24];
	min.s32 	%r264, %r262, %r263;
	ld.shared.u32 	%r265, [_ZZN3cub18CUB_300001_SM_10006detail6reduce28DeviceReduceSingleTileKernelINS2_10policy_hubIiyN4cuda3__47minimumIiEEE10Policy1000EN6thrust24THRUST_300001_SM_1000_NS18transform_iteratorI4GetXNSC_6detail15normal_iteratorINSC_10device_ptrI4int3EEEENSC_11use_defaultESL_EEPiyS8_iiNS5_3std3__410__identityEEEvT0_T1_T2_T3_T4_T6_E12temp_storage+28];
	min.s32 	%r266, %r264, %r265;
	ld.shared.u32 	%r267, [_ZZN3cub18CUB_300001_SM_10006detail6reduce28DeviceReduceSingleTileKernelINS2_10policy_hubIiyN4cuda3__47minimumIiEEE10Policy1000EN6thrust24THRUST_300001_SM_1000_NS18transform_iteratorI4GetXNSC_6detail15normal_iteratorINSC_10device_ptrI4int3EEEENSC_11use_defaultESL_EEPiyS8_iiNS5_3std3__410__identityEEEvT0_T1_T2_T3_T4_T6_E12temp_storage+32];
	min.s32 	%r268, %r266, %r267;
	ld.shared.u32 	%r269, [_ZZN3cub18CUB_300001_SM_10006detail6reduce28DeviceReduceSingleTileKernelINS2_10policy_hubIiyN4cuda3__47minimumIiEEE10Policy1000EN6thrust24THRUST_300001_SM_1000_NS18transform_iteratorI4GetXNSC_6detail15normal_iteratorINSC_10device_ptrI4int3EEEENSC_11use_defaultESL_EEPiyS8_iiNS5_3std3__410__identityEEEvT0_T1_T2_T3_T4_T6_E12temp_storage+36];
	min.s32 	%r480, %r268, %r269;
$L__BB10_49:
	mov.u32 	%r442, %tid.x;
	setp.ne.s32 	%p57, %r442, 0;
	@%p57 bra 	$L__BB10_51;
	min.s32 	%r443, %r83, %r480;
	st.global.u32 	[%rd1], %r443;
$L__BB10_51:
	ret;

}
	// .globl	_ZN3cub18CUB_300001_SM_10006detail6reduce18DeviceReduceKernelINS2_10policy_hubIiyN4cuda3__47minimumIiEEE10Policy1000EN6thrust24THRUST_300001_SM_1000_NS18transform_iteratorI4GetXNSC_6detail15normal_iteratorINSC_10device_ptrI4int3EEEENSC_11use_defaultESL_EEyS8_iNS5_3std3__410__identityEEEvT0_PT3_T1_NS0_13GridEvenShareIST_EET2_T4_
.visible .entry _ZN3cub18CUB_300001_SM_10006detail6reduce18DeviceReduceKernelINS2_10policy_hubIiyN4cuda3__47minimumIiEEE10Policy1000EN6thrust24THRUST_300001_SM_1000_NS18transform_iteratorI4GetXNSC_6detail15normal_iteratorINSC_10device_ptrI4int3EEEENSC_11use_defaultESL_EEyS8_iNS5_3std3__410__identityEEEvT0_PT3_T1_NS0_13GridEvenShareIST_EET2_T4_(
	.param .align 8 .b8 _ZN3cub18CUB_300001_SM_10006detail6reduce18DeviceReduceKernelINS2_10policy_hubIiyN4cuda3__47minimumIiEEE10Policy1000EN6thrust24THRUST_300001_SM_1000_NS18transform_iteratorI4GetXNSC_6detail15normal_iteratorINSC_10device_ptrI4int3EEEENSC_11use_defaultESL_EEyS8_iNS5_3std3__410__identityEEEvT0_PT3_T1_NS0_13GridEvenShareIST_EET2_T4__param_0[16],
	.param .u64 .ptr .align 1 _ZN3cub18CUB_300001_SM_10006detail6reduce18DeviceReduceKernelINS2_10policy_hubIiyN4cuda3__47minimumIiEEE10Policy1000EN6thrust24THRUST_300001_SM_1000_NS18transform_iteratorI4GetXNSC_6detail15normal_iteratorINSC_10device_ptrI4int3EEEENSC_11use_defaultESL_EEyS8_iNS5_3std3__410__identityEEEvT0_PT3_T1_NS0_13GridEvenShareIST_EET2_T4__param_1,
	.param .u64 _ZN3cub18CUB_300001_SM_10006detail6reduce18DeviceReduceKernelINS2_10policy_hubIiyN4cuda3__47minimumIiEEE10Policy1000EN6thrust24THRUST_300001_SM_1000_NS18transform_iteratorI4GetXNSC_6detail15normal_iteratorINSC_10device_ptrI4int3EEEENSC_11use_defaultESL_EEyS8_iNS5_3std3__410__identityEEEvT0_PT3_T1_NS0_13GridEvenShareIST_EET2_T4__param_2,
	.param .align 8 .b8 _ZN3cub18CUB_300001_SM_10006detail6reduce18DeviceReduceKernelINS2_10policy_hubIiyN4cuda3__47minimumIiEEE10Policy1000EN6thrust24THRUST_300001_SM_1000_NS18transform_iteratorI4GetXNSC_6detail15normal_iteratorINSC_10device_ptrI4int3EEEENSC_11use_defaultESL_EEyS8_iNS5_3std3__410__identityEEEvT0_PT3_T1_NS0_13GridEvenShareIST_EET2_T4__param_3[72],
	.param .align 1 .b8 _ZN3cub18CUB_300001_SM_10006detail6reduce18DeviceReduceKernelINS2_10policy_hubIiyN4cuda3__47minimumIiEEE10Policy1000EN6thrust24THRUST_300001_SM_1000_NS18transform_iteratorI4GetXNSC_6detail15normal_iteratorINSC_10device_ptrI4int3EEEENSC_11use_defaultESL_EEyS8_iNS5_3std3__410__identityEEEvT0_PT3_T1_NS0_13GridEvenShareIST_EET2_T4__param_4[1],
	.param .align 1 .b8 _ZN3cub18CUB_300001_SM_10006detail6reduce18DeviceReduceKernelINS2_10policy_hubIiyN4cuda3__47minimumIiEEE10Policy1000EN6thrust24THRUST_300001_SM_1000_NS18transform_iteratorI4GetXNSC_6detail15normal_iteratorINSC_10device_ptrI4int3EEEENSC_11use_defaultESL_EEyS8_iNS5_3std3__410__identityEEEvT0_PT3_T1_NS0_13GridEvenShareIST_EET2_T4__param_5[1]
)
.maxntid 256
{
	.reg .pred 	%p<57>;
	.reg .b16 	%rs<12>;
	.reg .b32 	%r<512>;
	.reg .b64 	%rd<72>;
	// demoted variable
	.shared .align 4 .b8 _ZZN3cub18CUB_300001_SM_10006detail6reduce18DeviceReduceKernelINS2_10policy_hubIiyN4cuda3__47minimumIiEEE10Policy1000EN6thrust24THRUST_300001_SM_1000_NS18transform_iteratorI4GetXNSC_6detail15normal_iteratorINSC_10device_ptrI4int3EEEENSC_11use_defaultESL_EEyS8_iNS5_3std3__410__identityEEEvT0_PT3_T1_NS0_13GridEvenShareIST_EET2_T4_E12temp_storage[44];
	ld.param.u64 	%rd1, [_ZN3cub18CUB_300001_SM_10006detail6reduce18DeviceReduceKernelINS2_10policy_hubIiyN4cuda3__47minimumIiEEE10Policy1000EN6thrust24THRUST_300001_SM_1000_NS18transform_iteratorI4GetXNSC_6detail15normal_iteratorINSC_10device_ptrI4int3EEEENSC_11use_defaultESL_EEyS8_iNS5_3std3__410__identityEEEvT0_PT3_T1_NS0_13GridEvenShareIST_EET2_T4__param_3+32];
	ld.param.u32 	%r1, [_ZN3cub18CUB_300001_SM_10006detail6reduce18DeviceReduceKernelINS2_10policy_hubIiyN4cuda3__47minimumIiEEE10Policy1000EN6thrust24THRUST_300001_SM_1000_NS18transform_iteratorI4GetXNSC_6detail15normal_iteratorINSC_10device_ptrI4int3EEEENSC_11use_defaultESL_EEyS8_iNS5_3std3__410__identityEEEvT0_PT3_T1_NS0_13GridEvenShareIST_EET2_T4__param_3+40];
	ld.param.u64 	%rd26, [_ZN3cub18CUB_300001_SM_10006detail6reduce18DeviceReduceKernelINS2_10policy_hubIiyN4cuda3__47minimumIiEEE10Policy1000EN6thrust24THRUST_300001_SM_1000_NS18transform_iteratorI4GetXNSC_6detail15normal_iteratorINSC_10device_ptrI4int3EEEENSC_11use_defaultESL_EEyS8_iNS5_3std3__410__identityEEEvT0_PT3_T1_NS0_13GridEvenShareIST_EET2_T4__param_0];
	cvta.to.global.u64 	%rd2, %rd26;
	mov.u32 	%r2, %ctaid.x;
	shl.b32 	%r100, %r1, 12;
	cvt.s64.s32 	%rd3, %r100;
	shl.b32 	%r101, %r2, 12;
	cvt.u64.u32 	%rd4, %r101;
	sub.s64 	%rd5, %rd1, %rd4;
	setp.gt.u64 	%p1, %rd5, 4095;
	@%p1 bra 	$L__BB11_25;
	cvt.u32.u64 	%r298, %rd4;
	cvt.u32.u64 	%r3, %rd1;
	sub.s32 	%r4, %r3, %r298;
	mov.u32 	%r5, %tid.x;
	setp.ge.s32 	%p23, %r5, %r4;
	mov.b32 	%r492, 0;
	mov.u32 	%r481, %r5;
	@%p23 bra 	$L__BB11_3;
	add.s32 	%r300, %r298, %r5;
	mul.wide.u32 	%rd47, %r300, 12;
	add.s64 	%rd48, %rd2, %rd47;
	ld.global.u32 	%r492, [%rd48];
	add.s32 	%r481, %r5, 256;
$L__BB11_3:
	setp.ge.s32 	%p24, %r481, %r4;
	@%p24 bra 	$L__BB11_16;
	not.b32 	%r303, %r481;
	add.s32 	%r304, %r303, %r3;
	sub.s32 	%r305, %r304, %r298;
	shr.u32 	%r306, %r305, 8;
	add.s32 	%r10, %r306, 1;
	and.b32  	%r11, %r10, 15;
	setp.lt.u32 	%p25, %r305, 3840;
	@%p25 bra 	$L__BB11_7;
	and.b32  	%r307, %r10, 33554416;
	neg.s32 	%r477, %r307;
	mul.wide.u32 	%rd49, %r2, 49152;
	mul.wide.u32 	%rd50, %r481, 12;
	add.s64 	%rd51, %rd49, %rd50;
	add.s64 	%rd52, %rd51, %rd2;
	add.s64 	%rd66, %rd52, 24576;
$L__BB11_6:
	.pragma "nounroll";
	ld.global.u32 	%r308, [%rd66+-24576];
	min.s32 	%r309, %r492, %r308;
	ld.global.u32 	%r310, [%rd66+-21504];
	min.s32 	%r311, %r309, %r310;
	ld.global.u32 	%r312, [%rd66+-18432];
	min.s32 	%r313, %r311, %r312;
	ld.global.u32 	%r314, [%rd66+-15360];
	min.s32 	%r315, %r313, %r314;
	ld.global.u32 	%r316, [%rd66+-12288];
	min.s32 	%r317, %r315, %r316;
	ld.global.u32 	%r318, [%rd66+-9216];
	min.s32 	%r319, %r317, %r318;
	ld.global.u32 	%r320, [%rd66+-6144];
	min.s32 	%r321, %r319, %r320;
	ld.global.u32 	%r322, [%rd66+-3072];
	min.s32 	%r323, %r321, %r322;
	ld.global.u32 	%r324, [%rd66];
	min.s32 	%r325, %r323, %r324;
	ld.global.u32 	%r326, [%rd66+3072];
	min.s32 	%r327, %r325, %r326;
	ld.global.u32 	%r328, [%rd66+6144];
	min.s32 	%r329, %r327, %r328;
	ld.global.u32 	%r330, [%rd66+9216];
	min.s32 	%r331, %r329, %r330;
	ld.global.u32 	%r332, [%rd66+12288];
	min.s32 	%r333, %r331, %r332;
	ld.global.u32 	%r334, [%rd66+15360];
	min.s32 	%r335, %r333, %r334;
	ld.global.u32 	%r336, [%rd66+18432];
	min.s32 	%r337, %r335, %r336;
	ld.global.u32 	%r338, [%rd66+21504];
	min.s32 	%r492, %r337, %r338;
	add.s32 	%r481, %r481, 4096;
	add.s32 	%r477, %r477, 16;
	add.s64 	%rd66, %rd66, 49152;
	setp.ne.s32 	%p26, %r477, 0;
	@%p26 bra 	$L__BB11_6;
$L__BB11_7:
	setp.eq.s32 	%p27, %r11, 0;
	@%p27 bra 	$L__BB11_16;
	and.b32  	%r22, %r10, 7;
	setp.lt.u32 	%p28, %r11, 8;
	@%p28 bra 	$L__BB11_10;
	cvt.s64.s32 	%rd53, %r481;
	add.s64 	%rd54, %rd53, %rd4;
	mad.lo.s64 	%rd55, %rd54, 12, %rd2;
	ld.global.u32 	%r340, [%rd55];
	min.s32 	%r341, %r492, %r340;
	ld.global.u32 	%r342, [%rd55+3072];
	min.s32 	%r343, %r341, %r342;
	ld.global.u32 	%r344, [%rd55+6144];
	min.s32 	%r345, %r343, %r344;
	ld.global.u32 	%r346, [%rd55+9216];
	min.s32 	%r347, %r345, %r346;
	ld.global.u32 	%r348, [%rd55+12288];
	min.s32 	%r349, %r347, %r348;
	ld.global.u32 	%r350, [%rd55+15360];
	min.s32 	%r351, %r349, %r350;
	ld.global.u32 	%r352, [%rd55+18432];
	min.s32 	%r353, %r351, %r352;
	ld.global.u32 	%r354, [%rd55+21504];
	min.s32 	%r492, %r353, %r354;
	add.s32 	%r481, %r481, 2048;
$L__BB11_10:
	setp.eq.s32 	%p29, %r22, 0;
	@%p29 bra 	$L__BB11_16;
	and.b32  	%r28, %r10, 3;
	setp.lt.u32 	%p30, %r22, 4;
	@%p30 bra 	$L__BB11_13;
	cvt.s64.s32 	%rd56, %r481;
	add.s64 	%rd57, %rd56, %rd4;
	mad.lo.s64 	%rd58, %rd57, 12, %rd2;
	ld.global.u32 	%r356, [%rd58];
	min.s32 	%r357, %r492, %r356;
	ld.global.u32 	%r358, [%rd58+3072];
	min.s32 	%r359, %r357, %r358;
	ld.global.u32 	%r360, [%rd58+6144];
	min.s32 	%r361, %r359, %r360;
	ld.global.u32 	%r362, [%rd58+9216];
	min.s32 	%r492, %r361, %r362;
	add.s32 	%r481, %r481, 1024;
$L__BB11_13:
	setp.eq.s32 	%p31, %r28, 0;
	@%p31 bra 	$L__BB11_16;
	mul.wide.u32 	%rd59, %r2, 49152;
	add.s64 	%rd9, %rd2, %rd59;
	neg.s32 	%r489, %r28;
$L__BB11_15:
	.pragma "nounroll";
	mul.wide.s32 	%rd60, %r481, 12;
	add.s64 	%rd61, %rd9, %rd60;
	ld.global.u32 	%r363, [%rd61];
	min.s32 	%r492, %r492, %r363;
	add.s32 	%r481, %r481, 256;
	add.s32 	%r489, %r489, 1;
	setp.ne.s32 	%p32, %r489, 0;
	@%p32 bra 	$L__BB11_15;
$L__BB11_16:
	setp.lt.s32 	%p33, %r4, 256;
	@%p33 bra 	$L__BB11_21;
	// begin inline asm
	mov.u32 %r427, %laneid;
	// end inline asm
	mov.b32 	%r430, 1;
	mov.b32 	%r451, 31;
	mov.b32 	%r452, -1;
	// begin inline asm
	shfl.sync.down.b32 %r428, %r492, %r430, %r451, %r452;
	// end inline asm
	setp.gt.s32 	%p49, %r427, 30;
	min.s32 	%r453, %r492, %r428;
	selp.b32 	%r434, %r492, %r453, %p49;
	mov.b32 	%r435, 2;
	// begin inline asm
	shfl.sync.down.b32 %r433, %r434, %r435, %r451, %r452;
	// end inline asm
	setp.gt.s32 	%p50, %r427, 29;
	min.s32 	%r454, %r434, %r433;
	selp.b32 	%r439, %r434, %r454, %p50;
	mov.b32 	%r440, 4;
	// begin inline asm
	shfl.sync.down.b32 %r438, %r439, %r440, %r451, %r452;
	// end inline asm
	setp.gt.s32 	%p51, %r427, 27;
	min.s32 	%r455, %r439, %r438;
	selp.b32 	%r444, %r439, %r455, %p51;
	mov.b32 	%r445, 8;
	// begin inline asm
	shfl.sync.down.b32 %r443, %r444, %r445, %r451, %r452;
	// end inline asm
	setp.gt.s32 	%p52, %r427, 23;
	min.s32 	%r456, %r444, %r443;
	selp.b32 	%r449, %r444, %r456, %p52;
	mov.b32 	%r450, 16;
	// begin inline asm
	shfl.sync.down.b32 %r448, %r449, %r450, %r451, %r452;
	// end inline asm
	setp.gt.s32 	%p53, %r427, 15;
	min.s32 	%r42, %r449, %r448;
	selp.b32 	%r511, %r449, %r42, %p53;
	setp.ne.s32 	%p54, %r427, 0;
	@%p54 bra 	$L__BB11_19;
	shr.u32 	%r457, %r5, 3;
	and.b32  	%r458, %r457, 124;
	mov.u32 	%r459, _ZZN3cub18CUB_300001_SM_10006detail6reduce18DeviceReduceKernelINS2_10policy_hubIiyN4cuda3__47minimumIiEEE10Policy1000EN6thrust24THRUST_300001_SM_1000_NS18transform_iteratorI4GetXNSC_6detail15normal_iteratorINSC_10device_ptrI4int3EEEENSC_11use_defaultESL_EEyS8_iNS5_3std3__410__identityEEEvT0_PT3_T1_NS0_13GridEvenShareIST_EET2_T4_E12temp_storage;
	add.s32 	%r460, %r459, %r458;
	st.shared.u32 	[%r460+8], %r42;
$L__BB11_19:
	bar.sync 	0;
	setp.ne.s32 	%p55, %r5, 0;
	@%p55 bra 	$L__BB11_46;
	ld.shared.u32 	%r461, [_ZZN3cub18CUB_300001_SM_10006detail6reduce18DeviceReduceKernelINS2_10policy_hubIiyN4cuda3__47minimumIiEEE10Policy1000EN6thrust24THRUST_300001_SM_1000_NS18transform_iteratorI4GetXNSC_6detail15normal_iteratorINSC_10device_ptrI4int3EEEENSC_11use_defaultESL_EEyS8_iNS5_3std3__410__identityEEEvT0_PT3_T1_NS0_13GridEvenShareIST_EET2_T4_E12temp_storage+12];
	min.s32 	%r462, %r511, %r461;
	ld.shared.u32 	%r463, [_ZZN3cub18CUB_300001_SM_10006detail6reduce18DeviceReduceKernelINS2_10policy_hubIiyN4cuda3__47minimumIiEEE10Policy1000EN6thrust24THRUST_300001_SM_1000_NS18transform_iteratorI4GetXNSC_6detail15normal_iteratorINSC_10device_ptrI4int3EEEENSC_11use_defaultESL_EEyS8_iNS5_3std3__410__identityEEEvT0_PT3_T1_NS0_13GridEvenShareIST_EET2_T4_E12temp_storage+16];
	min.s32 	%r464, %r462, %r463;
	ld.shared.u32 	%r465, [_ZZN3cub18CUB_300001_SM_10006detail6reduce18DeviceReduceKernelINS2_10policy_hubIiyN4cuda3__47minimumIiEEE10Policy1000EN6thrust24THRUST_300001_SM_1000_NS18transform_iteratorI4GetXNSC_6detail15normal_iteratorINSC_10device_ptrI4int3EEEENSC_11use_defaultESL_EEyS8_iNS5_3std3__410__identityEEEvT0_PT3_T1_NS0_13GridEvenShareIST_EET2_T4_E12temp_storage+20];
	min.s32 	%r466, %r464, %r465;
	ld.shared.u32 	%r467, [_ZZN3cub18CUB_300001_SM_10006detail6reduce18DeviceReduceKernelINS2_10policy_hubIiyN4cuda3__47minimumIiEEE10Policy1000EN6thrust24THRUST_300001_SM_1000_NS18transform_iteratorI4GetXNSC_6detail15normal_iteratorINSC_10device_ptrI4int3EEEENSC_11use_defaultESL_EEyS8_iNS5_3std3__410__identityEEEvT0_PT3_T1_NS0_13GridEvenShareIST_EET2_T4_E12temp_storage+24];
	min.s32 	%r468, %r466, %r467;
	ld.shared.u32 	%r469, [_ZZN3cub18CUB_300001_SM_10006detail6reduce18DeviceReduceKernelINS2_10policy_hubIiyN4cuda3__47minimumIiEEE10Policy1000EN6thrust24THRUST_300001_SM_1000_NS18transform_iteratorI4GetXNSC_6detail15normal_iteratorINSC_10device_ptrI4int3EEEENSC_11use_defaultESL_EEyS8_iNS5_3std3__410__identityEEEvT0_PT3_T1_NS0_13GridEvenShareIST_EET2_T4_E12temp_storage+28];
	min.s32 	%r470, %r468, %r469;
	ld.shared.u32 	%r471, [_ZZN3cub18CUB_300001_SM_10006detail6reduce18DeviceReduceKernelINS2_10policy_hubIiyN4cuda3__47minimumIiEEE10Policy1000EN6thrust24THRUST_300001_SM_1000_NS18transform_iteratorI4GetXNSC_6detail15normal_iteratorINSC_10device_ptrI4int3EEEENSC_11use_defaultESL_EEyS8_iNS5_3std3__410__identityEEEvT0_PT3_T1_NS0_13GridEvenShareIST_EET2_T4_E12temp_storage+32];
	min.s32 	%r472, %r470, %r471;
	ld.shared.u32 	%r473, [_ZZN3cub18CUB_300001_SM_10006detail6reduce18DeviceReduceKernelINS2_10policy_hubIiyN4cuda3__47minimumIiEEE10Policy1000EN6thrust24THRUST_300001_SM_1000_NS18transform_iteratorI4GetXNSC_6detail15normal_iteratorINSC_10device_ptrI4int3EEEENSC_11use_defaultESL_EEyS8_iNS5_3std3__410__identityEEEvT0_PT3_T1_NS0_13GridEvenShareIST_EET2_T4_E12temp_storage+36];
	min.s32 	%r511, %r472, %r473;
	bra.uni 	$L__BB11_46;
$L__BB11_21:
	// begin inline asm
	mov.u32 %r364, %laneid;
	// end inline asm
	and.b32  	%r390, %r5, 992;
	add.s32 	%r391, %r390, 32;
	setp.gt.s32 	%p34, %r391, %r4;
	not.b32 	%r392, %r390;
	add.s32 	%r393, %r4, %r392;
	selp.b32 	%r388, %r393, 31, %p34;
	mov.b32 	%r367, 1;
	mov.b32 	%r389, -1;
	// begin inline asm
	shfl.sync.down.b32 %r365, %r492, %r367, %r388, %r389;
	// end inline asm
	setp.lt.s32 	%p35, %r364, %r388;
	min.s32 	%r394, %r492, %r365;
	selp.b32 	%r371, %r394, %r492, %p35;
	mov.b32 	%r372, 2;
	// begin inline asm
	shfl.sync.down.b32 %r370, %r371, %r372, %r388, %r389;
	// end inline asm
	add.s32 	%r395, %r364, 2;
	setp.gt.s32 	%p36, %r395, %r388;
	min.s32 	%r396, %r371, %r370;
	selp.b32 	%r376, %r371, %r396, %p36;
	mov.b32 	%r377, 4;
	// begin inline asm
	shfl.sync.down.b32 %r375, %r376, %r377, %r388, %r389;
	// end inline asm
	add.s32 	%r397, %r364, 4;
	setp.gt.s32 	%p37, %r397, %r388;
	min.s32 	%r398, %r376, %r375;
	selp.b32 	%r381, %r376, %r398, %p37;
	mov.b32 	%r382, 8;
	// begin inline asm
	shfl.sync.down.b32 %r380, %r381, %r382, %r388, %r389;
	// end inline asm
	add.s32 	%r399, %r364, 8;
	setp.gt.s32 	%p38, %r399, %r388;
	min.s32 	%r400, %r381, %r380;
	selp.b32 	%r386, %r381, %r400, %p38;
	mov.b32 	%r387, 16;
	// begin inline asm
	shfl.sync.down.b32 %r385, %r386, %r387, %r388, %r389;
	// end inline asm
	add.s32 	%r401, %r364, 16;
	setp.gt.s32 	%p39, %r401, %r388;
	min.s32 	%r402, %r386, %r385;
	selp.b32 	%r511, %r386, %r402, %p39;
	setp.ne.s32 	%p40, %r364, 0;
	@%p40 bra 	$L__BB11_23;
	shr.u32 	%r403, %r5, 3;
	and.b32  	%r404, %r403, 124;
	mov.u32 	%r405, _ZZN3cub18CUB_300001_SM_10006detail6reduce18DeviceReduceKernelINS2_10policy_hubIiyN4cuda3__47minimumIiEEE10Policy1000EN6thrust24THRUST_300001_SM_1000_NS18transform_iteratorI4GetXNSC_6detail15normal_iteratorINSC_10device_ptrI4int3EEEENSC_11use_defaultESL_EEyS8_iNS5_3std3__410__identityEEEvT0_PT3_T1_NS0_13GridEvenShareIST_EET2_T4_E12temp_storage;
	add.s32 	%r406, %r405, %r404;
	st.shared.u32 	[%r406+8], %r511;
$L__BB11_23:
	bar.sync 	0;
	setp.ne.s32 	%p41, %r5, 0;
	@%p41 bra 	$L__BB11_46;
	setp.gt.s32 	%p42, %r4, 32;
	ld.shared.u32 	%r407, [_ZZN3cub18CUB_300001_SM_10006detail6reduce18DeviceReduceKernelINS2_10policy_hubIiyN4cuda3__47minimumIiEEE10Policy1000EN6thrust24THRUST_300001_SM_1000_NS18transform_iteratorI4GetXNSC_6detail15normal_iteratorINSC_10device_ptrI4int3EEEENSC_11use_defaultESL_EEyS8_iNS5_3std3__410__identityEEEvT0_PT3_T1_NS0_13GridEvenShareIST_EET2_T4_E12temp_storage+12];
	min.s32 	%r408, %r511, %r407;
	selp.b32 	%r409, %r408, %r511, %p42;
	setp.gt.s32 	%p43, %r4, 64;
	ld.shared.u32 	%r410, [_ZZN3cub18CUB_300001_SM_10006detail6reduce18DeviceReduceKernelINS2_10policy_hubIiyN4cuda3__47minimumIiEEE10Policy1000EN6thrust24THRUST_300001_SM_1000_NS18transform_iteratorI4GetXNSC_6detail15normal_iteratorINSC_10device_ptrI4int3EEEENSC_11use_defaultESL_EEyS8_iNS5_3std3__410__identityEEEvT0_PT3_T1_NS0_13GridEvenShareIST_EET2_T4_E12temp_storage+16];
	min.s32 	%r411, %r409, %r410;
	selp.b32 	%r412, %r411, %r409, %p43;
	setp.gt.s32 	%p44, %r4, 96;
	ld.shared.u32 	%r413, [_ZZN3cub18CUB_300001_SM_10006detail6reduce18DeviceReduceKernelINS2_10policy_hubIiyN4cuda3__47minimumIiEEE10Policy1000EN6thrust24THRUST_300001_SM_1000_NS18transform_iteratorI4GetXNSC_6detail15normal_iteratorINSC_10device_ptrI4int3EEEENSC_11use_defaultESL_EEyS8_iNS5_3std3__410__identityEEEvT0_PT3_T1_NS0_13GridEvenShareIST_EET2_T4_E12temp_storage+20];
	min.s32 	%r414, %r412, %r413;
	selp.b32 	%r415, %r414, %r412, %p44;
	setp.gt.s32 	%p45, %r4, 128;
	ld.shared.u32 	%r416, [_ZZN3cub18CUB_300001_SM_10006detail6reduce18DeviceReduceKernelINS2_10policy_hubIiyN4cuda3__47minimumIiEEE10Policy1000EN6thrust24THRUST_300001_SM_1000_NS18transform_iteratorI4GetXNSC_6detail15normal_iteratorINSC_10device_ptrI4int3EEEENSC_11use_defaultESL_EEyS8_iNS5_3std3__410__identityEEEvT0_PT3_T1_NS0_13GridEvenShareIST_EET2_T4_E12temp_storage+24];
	min.s32 	%r417, %r415, %r416;
	selp.b32 	%r418, %r417, %r415, %p45;
	setp.gt.s32 	%p46, %r4, 160;
	ld.shared.u32 	%r419, [_ZZN3cub18CUB_300001_SM_10006detail6reduce18DeviceReduceKernelINS2_10policy_hubIiyN4cuda3__47minimumIiEEE10Policy1000EN6thrust24THRUST_300001_SM_1000_NS18transform_iteratorI4GetXNSC_6detail15normal_iteratorINSC_10device_ptrI4int3EEEENSC_11use_defaultESL_EEyS8_iNS5_3std3__410__identityEEEvT0_PT3_T1_NS0_13GridEvenShareIST_EET2_T4_E12temp_storage+28];
	min.s32 	%r420, %r418, %r419;
	selp.b32 	%r421, %r420, %r418, %p46;
	setp.gt.s32 	%p47, %r4, 192;
	ld.shared.u32 	%r422, [_ZZN3cub18CUB_300001_SM_10006detail6reduce18DeviceReduceKernelINS2_10policy_hubIiyN4cuda3__47minimumIiEEE10Policy1000EN6thrust24THRUST_300001_SM_1000_NS18transform_iteratorI4GetXNSC_6detail15normal_iteratorINSC_10device_ptrI4int3EEEENSC_11use_defaultESL_EEyS8_iNS5_3std3__410__identityEEEvT0_PT3_T1_NS0_13GridEvenShareIST_EET2_T4_E12temp_storage+32];
	min.s32 	%r423, %r421, %r422;
	selp.b32 	%r424, %r423, %r421, %p47;
	setp.gt.s32 	%p48, %r4, 224;
	ld.shared.u32 	%r425, [_ZZN3cub18CUB_300001_SM_10006detail6reduce18DeviceReduceKernelINS2_10policy_hubIiyN4cuda3__47minimumIiEEE10Policy1000EN6thrust24THRUST_300001_SM_1000_NS18transform_iteratorI4GetXNSC_6detail15normal_iteratorINSC_10device_ptrI4int3EEEENSC_11use_defaultESL_EEyS8_iNS5_3std3__410__identityEEEvT0_PT3_T1_NS0_13GridEvenShareIST_EET2_T4_E12temp_storage+36];
	min.s32 	%r426, %r424, %r425;
	selp.b32 	%r511, %r426, %r424, %p48;
	bra.uni 	$L__BB11_46;
$L__BB11_25:
	cvt.u32.u64 	%r102, %rd4;
	mov.u32 	%r47, %tid.x;
	add.s32 	%r103, %r47, %r102;
	mul.wide.u32 	%rd28, %r103, 12;
	add.s64 	%rd29, %rd2, %rd28;
	ld.global.u32 	%r104, [%rd29];
	ld.global.u32 	%r105, [%rd29+3072];
	ld.global.u32 	%r106, [%rd29+6144];
	ld.global.u32 	%r107, [%rd29+9216];
	ld.global.u32 	%r108, [%rd29+12288];
	ld.global.u32 	%r109, [%rd29+15360];
	ld.global.u32 	%r110, [%rd29+18432];
	ld.global.u32 	%r111, [%rd29+21504];
	ld.global.u32 	%r112, [%rd29+24576];
	ld.global.u32 	%r113, [%rd29+27648];
	ld.global.u32 	%r114, [%rd29+30720];
	ld.global.u32 	%r115, [%rd29+33792];
	ld.global.u32 	%r116, [%rd29+36864];
	ld.global.u32 	%r117, [%rd29+39936];
	ld.global.u32 	%r118, [%rd29+43008];
	ld.global.u32 	%r119, [%rd29+46080];
	min.s32 	%r120, %r104, %r105;
	min.s32 	%r121, %r120, %r106;
	min.s32 	%r122, %r107, %r108;
	min.s32 	%r123, %r122, %r109;
	min.s32 	%r124, %r110, %r111;
	min.s32 	%r125, %r124, %r112;
	min.s32 	%r126, %r113, %r114;
	min.s32 	%r127, %r126, %r115;
	min.s32 	%r128, %r116, %r117;
	min.s32 	%r129, %r128, %r118;
	min.s32 	%r130, %r121, %r123;
	min.s32 	%r131, %r130, %r125;
	min.s32 	%r132, %r127, %r129;
	min.s32 	%r133, %r132, %r119;
	min.s32 	%r510, %r131, %r133;
	setp.lt.u64 	%p2, %rd5, %rd3;
	@%p2 bra 	$L__BB11_42;
	cvt.u32.u64 	%r135, %rd3;
	cvt.u64.u32 	%rd10, %r47;
	add.s64 	%rd68, %rd4, %rd3;
	cvt.u32.u64 	%r49, %rd1;
	not.b32 	%r137, %r47;
	add.s32 	%r138, %r137, %r49;
	sub.s32 	%r139, %r138, %r135;
	sub.s32 	%r493, %r139, %r102;
	add.s64 	%rd30, %rd68, %rd10;
	mad.lo.s64 	%rd31, %rd30, 12, %rd2;
	add.s64 	%rd67, %rd31, 24576;
	mov.b32 	%r494, 0;
	mov.u64 	%rd69, %rd4;
$L__BB11_27:
	cvt.s64.s32 	%rd16, %r100;
	add.s64 	%rd69, %rd69, %rd16;
	add.s64 	%rd32, %rd1, -4096;
	setp.gt.u64 	%p3, %rd69, %rd32;
	@%p3 bra 	$L__BB11_29;
	shl.b32 	%r141, %r1, 12;
	cvt.s64.s32 	%rd33, %r141;
	add.s64 	%rd34, %rd69, %rd10;
	cvta.to.global.u64 	%rd35, %rd26;
	mad.lo.s64 	%rd36, %rd34, 12, %rd35;
	ld.global.u32 	%r142, [%rd36];
	ld.global.u32 	%r143, [%rd36+3072];
	ld.global.u32 	%r144, [%rd36+6144];
	ld.global.u32 	%r145, [%rd36+9216];
	ld.global.u32 	%r146, [%rd36+12288];
	ld.global.u32 	%r147, [%rd36+15360];
	ld.global.u32 	%r148, [%rd36+18432];
	ld.global.u32 	%r149, [%rd36+21504];
	ld.global.u32 	%r150, [%rd36+24576];
	ld.global.u32 	%r151, [%rd36+27648];
	ld.global.u32 	%r152, [%rd36+30720];
	ld.global.u32 	%r153, [%rd36+33792];
	ld.global.u32 	%r154, [%rd36+36864];
	ld.global.u32 	%r155, [%rd36+39936];
	ld.global.u32 	%r156, [%rd36+43008];
	ld.global.u32 	%r157, [%rd36+46080];
	min.s32 	%r158, %r510, %r142;
	min.s32 	%r159, %r158, %r143;
	min.s32 	%r160, %r144, %r145;
	min.s32 	%r161, %r160, %r146;
	min.s32 	%r162, %r147, %r148;
	min.s32 	%r163, %r162, %r149;
	min.s32 	%r164, %r150, %r151;
	min.s32 	%r165, %r164, %r152;
	min.s32 	%r166, %r153, %r154;
	min.s32 	%r167, %r166, %r155;
	min.s32 	%r168, %r156, %r157;
	min.s32 	%r169, %r159, %r161;
	min.s32 	%r170, %r169, %r163;
	min.s32 	%r171, %r165, %r167;
	min.s32 	%r172, %r171, %r168;
	min.s32 	%r510, %r170, %r172;
	sub.s64 	%rd37, %rd1, %rd69;
	setp.lt.u64 	%p4, %rd37, %rd33;
	add.s32 	%r494, %r494, 1;
	add.s64 	%rd68, %rd68, %rd33;
	sub.s32 	%r493, %r493, %r141;
	mul.wide.s32 	%rd38, %r141, 12;
	add.s64 	%rd67, %rd67, %rd38;
	@%p4 bra 	$L__BB11_42;
	bra.uni 	$L__BB11_27;
$L__BB11_29:
	setp.le.u64 	%p5, %rd1, %rd69;
	cvt.u32.u64 	%r173, %rd69;
	cvt.u32.u64 	%r174, %rd1;
	sub.s32 	%r175, %r174, %r173;
	setp.ge.s32 	%p6, %r47, %r175;
	or.pred  	%p7, %p5, %p6;
	@%p7 bra 	$L__BB11_42;
	cvt.u32.u64 	%r178, %rd16;
	cvt.u32.u64 	%r179, %rd4;
	not.b32 	%r180, %r47;
	add.s32 	%r181, %r180, %r49;
	add.s32 	%r182, %r178, %r179;
	sub.s32 	%r183, %r181, %r182;
	mul.lo.s32 	%r184, %r1, %r494;
	shl.b32 	%r185, %r184, 12;
	sub.s32 	%r186, %r183, %r185;
	shr.u32 	%r187, %r186, 8;
	add.s32 	%r57, %r187, 1;
	and.b32  	%r58, %r57, 15;
	setp.lt.u32 	%p8, %r186, 3840;
	mov.u32 	%r500, %r47;
	@%p8 bra 	$L__BB11_33;
	shr.u32 	%r188, %r493, 8;
	add.s32 	%r189, %r188, 1;
	and.b32  	%r190, %r189, 33554416;
	neg.s32 	%r496, %r190;
	mov.u32 	%r500, %r47;
$L__BB11_32:
	.pragma "nounroll";
	ld.global.u32 	%r191, [%rd67+-24576];
	min.s32 	%r192, %r510, %r191;
	ld.global.u32 	%r193, [%rd67+-21504];
	min.s32 	%r194, %r192, %r193;
	ld.global.u32 	%r195, [%rd67+-18432];
	min.s32 	%r196, %r194, %r195;
	ld.global.u32 	%r197, [%rd67+-15360];
	min.s32 	%r198, %r196, %r197;
	ld.global.u32 	%r199, [%rd67+-12288];
	min.s32 	%r200, %r198, %r199;
	ld.global.u32 	%r201, [%rd67+-9216];
	min.s32 	%r202, %r200, %r201;
	ld.global.u32 	%r203, [%rd67+-6144];
	min.s32 	%r204, %r202, %r203;
	ld.global.u32 	%r205, [%rd67+-3072];
	min.s32 	%r206, %r204, %r205;
	ld.global.u32 	%r207, [%rd67];
	min.s32 	%r208, %r206, %r207;
	ld.global.u32 	%r209, [%rd67+3072];
	min.s32 	%r210, %r208, %r209;
	ld.global.u32 	%r211, [%rd67+6144];
	min.s32 	%r212, %r210, %r211;
	ld.global.u32 	%r213, [%rd67+9216];
	min.s32 	%r214, %r212, %r213;
	ld.global.u32 	%r215, [%rd67+12288];
	min.s32 	%r216, %r214, %r215;
	ld.global.u32 	%r217, [%rd67+15360];
	min.s32 	%r218, %r216, %r217;
	ld.global.u32 	%r219, [%rd67+18432];
	min.s32 	%r220, %r218, %r219;
	ld.global.u32 	%r221, [%rd67+21504];
	min.s32 	%r510, %r220, %r221;
	add.s32 	%r500, %r500, 4096;
	add.s32 	%r496, %r496, 16;
	add.s64 	%rd67, %rd67, 49152;
	setp.ne.s32 	%p9, %r496, 0;
	@%p9 bra 	$L__BB11_32;
$L__BB11_33:
	setp.eq.s32 	%p10, %r58, 0;
	@%p10 bra 	$L__BB11_42;
	cvta.to.global.u64 	%rd22, %rd26;
	and.b32  	%r69, %r57, 7;
	setp.lt.u32 	%p11, %r58, 8;
	@%p11 bra 	$L__BB11_36;
	cvt.u64.u32 	%rd39, %r500;
	add.s64 	%rd40, %rd69, %rd39;
	mad.lo.s64 	%rd41, %rd40, 12, %rd22;
	ld.global.u32 	%r223, [%rd41];
	min.s32 	%r224, %r510, %r223;
	ld.global.u32 	%r225, [%rd41+3072];
	min.s32 	%r226, %r224, %r225;
	ld.global.u32 	%r227, [%rd41+6144];
	min.s32 	%r228, %r226, %r227;
	ld.global.u32 	%r229, [%rd41+9216];
	min.s32 	%r230, %r228, %r229;
	ld.global.u32 	%r231, [%rd41+12288];
	min.s32 	%r232, %r230, %r231;
	ld.global.u32 	%r233, [%rd41+15360];
	min.s32 	%r234, %r232, %r233;
	ld.global.u32 	%r235, [%rd41+18432];
	min.s32 	%r236, %r234, %r235;
	ld.global.u32 	%r237, [%rd41+21504];
	min.s32 	%r510, %r236, %r237;
	add.s32 	%r500, %r500, 2048;
$L__BB11_36:
	setp.eq.s32 	%p12, %r69, 0;
	@%p12 bra 	$L__BB11_42;
	setp.lt.u32 	%p13, %r69, 4;
	@%p13 bra 	$L__BB11_39;
	cvt.u64.u32 	%rd42, %r500;
	add.s64 	%rd43, %rd69, %rd42;
	mad.lo.s64 	%rd44, %rd43, 12, %rd22;
	ld.global.u32 	%r239, [%rd44];
	min.s32 	%r240, %r510, %r239;
	ld.global.u32 	%r241, [%rd44+3072];
	min.s32 	%r242, %r240, %r241;
	ld.global.u32 	%r243, [%rd44+6144];
	min.s32 	%r244, %r242, %r243;
	ld.global.u32 	%r245, [%rd44+9216];
	min.s32 	%r510, %r244, %r245;
	add.s32 	%r500, %r500, 1024;
$L__BB11_39:
	and.b32  	%r246, %r57, 3;
	setp.eq.s32 	%p14, %r246, 0;
	@%p14 bra 	$L__BB11_42;
	cvt.u64.u32 	%rd45, %r500;
	add.s64 	%rd46, %rd45, %rd68;
	mad.lo.s64 	%rd71, %rd46, 12, %rd22;
	cvt.u16.u32 	%rs9, %r493;
	shr.u16 	%rs10, %rs9, 8;
	add.s16 	%rs11, %rs10, 1;
	cvt.u32.u16 	%r247, %rs11;
	and.b32  	%r248, %r247, 3;
	neg.s32 	%r508, %r248;
$L__BB11_41:
	.pragma "nounroll";
	ld.global.u32 	%r249, [%rd71];
	min.s32 	%r510, %r510, %r249;
	add.s64 	%rd71, %rd71, 3072;
	add.s32 	%r508, %r508, 1;
	setp.ne.s32 	%p15, %r508, 0;
	@%p15 bra 	$L__BB11_41;
$L__BB11_42:
	// begin inline asm
	mov.u32 %r250, %laneid;
	// end inline asm
	mov.b32 	%r253, 1;
	mov.b32 	%r274, 31;
	mov.b32 	%r275, -1;
	// begin inline asm
	shfl.sync.down.b32 %r251, %r510, %r253, %r274, %r275;
	// end inline asm
	setp.gt.s32 	%p16, %r250, 30;
	min.s32 	%r276, %r510, %r251;
	selp.b32 	%r257, %r510, %r276, %p16;
	mov.b32 	%r258, 2;
	// begin inline asm
	shfl.sync.down.b32 %r256, %r257, %r258, %r274, %r275;
	// end inline asm
	setp.gt.s32 	%p17, %r250, 29;
	min.s32 	%r277, %r257, %r256;
	selp.b32 	%r262, %r257, %r277, %p17;
	mov.b32 	%r263, 4;
	// begin inline asm
	shfl.sync.down.b32 %r261, %r262, %r263, %r274, %r275;
	// end inline asm
	setp.gt.s32 	%p18, %r250, 27;
	min.s32 	%r278, %r262, %r261;
	selp.b32 	%r267, %r262, %r278, %p18;
	mov.b32 	%r268, 8;
	// begin inline asm
	shfl.sync.down.b32 %r266, %r267, %r268, %r274, %r275;
	// end inline asm
	setp.gt.s32 	%p19, %r250, 23;
	min.s32 	%r279, %r267, %r266;
	selp.b32 	%r272, %r267, %r279, %p19;
	mov.b32 	%r273, 16;
	// begin inline asm
	shfl.sync.down.b32 %r271, %r272, %r273, %r274, %r275;
	// end inline asm
	setp.gt.s32 	%p20, %r250, 15;
	min.s32 	%r86, %r272, %r271;
	selp.b32 	%r511, %r272, %r86, %p20;
	setp.ne.s32 	%p21, %r250, 0;
	@%p21 bra 	$L__BB11_44;
	shr.u32 	%r280, %r47, 3;
	and.b32  	%r281, %r280, 124;
	mov.u32 	%r282, _ZZN3cub18CUB_300001_SM_10006detail6reduce18DeviceReduceKernelINS2_10policy_hubIiyN4cuda3__47minimumIiEEE10Policy1000EN6thrust24THRUST_300001_SM_1000_NS18transform_iteratorI4GetXNSC_6detail15normal_iteratorINSC_10device_ptrI4int3EEEENSC_11use_defaultESL_EEyS8_iNS5_3std3__410__identityEEEvT0_PT3_T1_NS0_13GridEvenShareIST_EET2_T4_E12temp_storage;
	add.s32 	%r283, %r282, %r281;
	st.shared.u32 	[%r283+8], %r86;
$L__BB11_44:
	bar.sync 	0;
	setp.ne.s32 	%p22, %r47, 0;
	@%p22 bra 	$L__BB11_46;
	ld.shared.u32 	%r284, [_ZZN3cub18CUB_300001_SM_10006detail6reduce18DeviceReduceKernelINS2_10policy_hubIiyN4cuda3__47minimumIiEEE10Policy1000EN6thrust24THRUST_300001_SM_1000_NS18transform_iteratorI4GetXNSC_6detail15normal_iteratorINSC_10device_ptrI4int3EEEENSC_11use_defaultESL_EEyS8_iNS5_3std3__410__identityEEEvT0_PT3_T1_NS0_13GridEvenShareIST_EET2_T4_E12temp_storage+12];
	min.s32 	%r285, %r511, %r284;
	ld.shared.u32 	%r286, [_ZZN3cub18CUB_300001_SM_10006detail6reduce18DeviceReduceKernelINS2_10policy_hubIiyN4cuda3__47minimumIiEEE10Policy1000EN6thrust24THRUST_300001_SM_1000_NS18transform_iteratorI4GetXNSC_6detail15normal_iteratorINSC_10device_ptrI4int3EEEENSC_11use_defaultESL_EEyS8_iNS5_3std3__410__identityEEEvT0_PT3_T1_NS0_13GridEvenShareIST_EET2_T4_E12temp_storage+16];
	min.s32 	%r287, %r285, %r286;
	ld.shared.u32 	%r288, [_ZZN3cub18CUB_300001_SM_10006detail6reduce18DeviceReduceKernelINS2_10policy_hubIiyN4cuda3__47minimumIiEEE10Policy1000EN6thrust24THRUST_300001_SM_1000_NS18transform_iteratorI4GetXNSC_6detail15normal_iteratorINSC_10device_ptrI4int3EEEENSC_11use_defaultESL_EEyS8_iNS5_3std3__410__identityEEEvT0_PT3_T1_NS0_13GridEvenShareIST_EET2_T4_E12temp_storage+20];
	min.s32 	%r289, %r287, %r288;
	ld.shared.u32 	%r290, [_ZZN3cub18CUB_300001_SM_10006detail6reduce18DeviceReduceKernelINS2_10policy_hubIiyN4cuda3__47minimumIiEEE10Policy1000EN6thrust24THRUST_300001_SM_1000_NS18transform_iteratorI4GetXNSC_6detail15normal_iteratorINSC_10device_ptrI4int3EEEENSC_11use_defaultESL_EEyS8_iNS5_3std3__410__identityEEEvT0_PT3_T1_NS0_13GridEvenShareIST_EET2_T4_E12temp_storage+24];
	min.s32 	%r291, %r289, %r290;
	ld.shared.u32 	%r292, [_ZZN3cub18CUB_300001_SM_10006detail6reduce18DeviceReduceKernelINS2_10policy_hubIiyN4cuda3__47minimumIiEEE10Policy1000EN6thrust24THRUST_300001_SM_1000_NS18transform_iteratorI4GetXNSC_6detail15normal_iteratorINSC_10device_ptrI4int3EEEENSC_11use_defaultESL_EEyS8_iNS5_3std3__410__identityEEEvT0_PT3_T1_NS0_13GridEvenShareIST_EET2_T4_E12temp_storage+28];
	min.s32 	%r293, %r291, %r292;
	ld.shared.u32 	%r294, [_ZZN3cub18CUB_300001_SM_10006detail6reduce18DeviceReduceKernelINS2_10policy_hubIiyN4cuda3__47minimumIiEEE10Policy1000EN6thrust24THRUST_300001_SM_1000_NS18transform_iteratorI4GetXNSC_6detail15normal_iteratorINSC_10device_ptrI4int3EEEENSC_11use_defaultESL_EEyS8_iNS5_3std3__410__identityEEEvT0_PT3_T1_NS0_13GridEvenShareIST_EET2_T4_E12temp_storage+32];
	min.s32 	%r295, %r293, %r294;
	ld.shared.u32 	%r296, [_ZZN3cub18CUB_300001_SM_10006detail6reduce18DeviceReduceKernelINS2_10policy_hubIiyN4cuda3__47minimumIiEEE10Policy1000EN6thrust24THRUST_300001_SM_1000_NS18transform_iteratorI4GetXNSC_6detail15normal_iteratorINSC_10device_ptrI4int3EEEENSC_11use_defaultESL_EEyS8_iNS5_3std3__410__identityEEEvT0_PT3_T1_NS0_13GridEvenShareIST_EET2_T4_E12temp_storage+36];
	min.s32 	%r511, %r295, %r296;
$L__BB11_46:
	mov.u32 	%r474, %tid.x;
	setp.ne.s32 	%p56, %r474, 0;
	@%p56 bra 	$L__BB11_48;
	ld.param.u64 	%rd65, [_ZN3cub18CUB_300001_SM_10006detail6reduce18DeviceReduceKernelINS2_10policy_hubIiyN4cuda3__47minimumIiEEE10Policy1000EN6thrust24THRUST_300001_SM_1000_NS18transform_iteratorI4GetXNSC_6detail15normal_iteratorINSC_10device_ptrI4int3EEEENSC_11use_defaultESL_EEyS8_iNS5_3std3__410__identityEEEvT0_PT3_T1_NS0_13GridEvenShareIST_EET2_T4__param_1];
	cvta.to.global.u64 	%rd62, %rd65;
	mul.wide.u32 	%rd63, %r2, 4;
	add.s64 	%rd64, %rd62, %rd63;
	st.global.u32 	[%rd64], %r511;
$L__BB11_48:
	ret;

}
	// .globl	_ZN3cub18CUB_300001_SM_10006detail6reduce28DeviceReduceSingleTileKernelINS2_10policy_hubIiyN4cuda3__47minimumIiEEE10Policy1000EPiSB_iS8_iiNS5_3std3__410__identityEEEvT0_T1_T2_T3_T4_T6_
.visible .entry _ZN3cub18CUB_300001_SM_10006detail6reduce28DeviceReduceSingleTileKernelINS2_10policy_hubIiyN4cuda3__47minimumIiEEE10Policy1000EPiSB_iS8_iiNS5_3std3__410__identityEEEvT0_T1_T2_T3_T4_T6_(
	.param .u64 .ptr .align 1 _ZN3cub18CUB_300001_SM_10006detail6reduce28DeviceReduceSingleTileKernelINS2_10policy_hubIiyN4cuda3__47minimumIiEEE10Policy1000EPiSB_iS8_iiNS5_3std3__410__identityEEEvT0_T1_T2_T3_T4_T6__param_0,
	.param .u64 .ptr .align 1 _ZN3cub18CUB_300001_SM_10006detail6reduce28DeviceReduceSingleTileKernelINS2_10policy_hubIiyN4cuda3__47minimumIiEEE10Policy1000EPiSB_iS8_iiNS5_3std3__410__identityEEEvT0_T1_T2_T3_T4_T6__param_1,
	.param .u32 _ZN3cub18CUB_300001_SM_10006detail6reduce28DeviceReduceSingleTileKernelINS2_10policy_hubIiyN4cuda3__47minimumIiEEE10Policy1000EPiSB_iS8_iiNS5_3std3__410__identityEEEvT0_T1_T2_T3_T4_T6__param_2,
	.param .align 1 .b8 _ZN3cub18CUB_300001_SM_10006detail6reduce28DeviceReduceSingleTileKernelINS2_10policy_hubIiyN4cuda3__47minimumIiEEE10Policy1000EPiSB_iS8_iiNS5_3std3__410__identityEEEvT0_T1_T2_T3_T4_T6__param_3[1],
	.param .u32 _ZN3cub18CUB_300001_SM_10006detail6reduce28DeviceReduceSingleTileKernelINS2_10policy_hubIiyN4cuda3__47minimumIiEEE10Policy1000EPiSB_iS8_iiNS5_3std3__410__identityEEEvT0_T1_T2_T3_T4_T6__param_4,
	.param .align 1 .b8 _ZN3cub18CUB_300001_SM_10006detail6reduce28DeviceReduceSingleTileKernelINS2_10policy_hubIiyN4cuda3__47minimumIiEEE10Policy1000EPiSB_iS8_iiNS5_3std3__410__identityEEEvT0_T1_T2_T3_T4_T6__param_5[1]
)
.maxntid 256
.minnctapersm 1
{
	.reg .pred 	%p<97>;
	.reg .b32 	%r<687>;
	.reg .b64 	%rd<125>;
	// demoted variable
	.shared .align 4 .b8 _ZZN3cub18CUB_300001_SM_10006detail6reduce28DeviceReduceSingleTileKernelINS2_10policy_hubIiyN4cuda3__47minimumIiEEE10Policy1000EPiSB_iS8_iiNS5_3std3__410__identityEEEvT0_T1_T2_T3_T4_T6_E12temp_storage[44];
	ld.param.u64 	%rd16, [_ZN3cub18CUB_300001_SM_10006detail6reduce28DeviceReduceSingleTileKernelINS2_10policy_hubIiyN4cuda3__47minimumIiEEE10Policy1000EPiSB_iS8_iiNS5_3std3__410__identityEEEvT0_T1_T2_T3_T4_T6__param_0];
	ld.param.u64 	%rd17, [_ZN3cub18CUB_300001_SM_10006detail6reduce28DeviceReduceSingleTileKernelINS2_10policy_hubIiyN4cuda3__47minimumIiEEE10Policy1000EPiSB_iS8_iiNS5_3std3__410__identityEEEvT0_T1_T2_T3_T4_T6__param_1];
	ld.param.u32 	%r124, [_ZN3cub18CUB_300001_SM_10006detail6reduce28DeviceReduceSingleTileKernelINS2_10policy_hubIiyN4cuda3__47minimumIiEEE10Policy1000EPiSB_iS8_iiNS5_3std3__410__identityEEEvT0_T1_T2_T3_T4_T6__param_2];
	ld.param.u32 	%r125, [_ZN3cub18CUB_300001_SM_10006detail6reduce28DeviceReduceSingleTileKernelINS2_10policy_hubIiyN4cuda3__47minimumIiEEE10Policy1000EPiSB_iS8_iiNS5_3std3__410__identityEEEvT0_T1_T2_T3_T4_T6__param_4];
	cvta.to.global.u64 	%rd1, %rd17;
	setp.ne.s32 	%p1, %r124, 0;
	@%p1 bra 	$L__BB12_3;
	mov.u32 	%r633, %tid.x;
	setp.ne.s32 	%p96, %r633, 0;
	@%p96 bra 	$L__BB12_74;
	st.global.u32 	[%rd1], %r125;
	bra.uni 	$L__BB12_74;
$L__BB12_3:
	and.b64  	%rd18, %rd16, 15;
	setp.ne.s64 	%p2, %rd18, 0;
	@%p2 bra 	$L__BB12_38;
	setp.gt.s32 	%p49, %r124, 4095;
	@%p49 bra 	$L__BB12_22;
	mov.u32 	%r1, %tid.x;
	setp.ge.s32 	%p66, %r1, %r124;
	mov.b32 	%r644, 0;
	mov.u32 	%r639, %r1;
	@%p66 bra 	$L__BB12_7;
	mul.wide.u32 	%rd113, %r1, 4;
	add.s64 	%rd112, %rd16, %rd113;
	// begin inline asm
	ld.global.nc.u32 %r644, [%rd112];
	// end inline asm
	add.s32 	%r639, %r1, 256;
$L__BB12_7:
	setp.ge.s32 	%p67, %r639, %r124;
	@%p67 bra 	$L__BB12_13;
	not.b32 	%r508, %r639;
	add.s32 	%r6, %r124, %r508;
	and.b32  	%r509, %r6, 768;
	setp.eq.s32 	%p68, %r509, 768;
	@%p68 bra 	$L__BB12_11;
	mul.wide.u32 	%rd114, %r639, 4;
	add.s64 	%rd121, %rd16, %rd114;
	shr.u32 	%r510, %r6, 8;
	add.s32 	%r511, %r510, 1;
	and.b32  	%r512, %r511, 3;
	neg.s32 	%r636, %r512;
$L__BB12_10:
	.pragma "nounroll";
	// begin inline asm
	ld.global.nc.u32 %r513, [%rd121];
	// end inline asm
	min.s32 	%r644, %r644, %r513;
	add.s32 	%r639, %r639, 256;
	add.s64 	%rd121, %rd121, 1024;
	add.s32 	%r636, %r636, 1;
	setp.ne.s32 	%p69, %r636, 0;
	@%p69 bra 	$L__BB12_10;
$L__BB12_11:
	setp.lt.u32 	%p70, %r6, 768;
	@%p70 bra 	$L__BB12_13;
$L__BB12_12:
	mul.wide.s32 	%rd120, %r639, 4;
	add.s64 	%rd116, %rd16, %rd120;
	// begin inline asm
	ld.global.nc.u32 %r514, [%rd116];
	// end inline asm
	min.s32 	%r518, %r644, %r514;
	add.s64 	%rd117, %rd116, 1024;
	// begin inline asm
	ld.global.nc.u32 %r515, [%rd117];
	// end inline asm
	min.s32 	%r519, %r518, %r515;
	add.s64 	%rd118, %rd116, 2048;
	// begin inline asm
	ld.global.nc.u32 %r516, [%rd118];
	// end inline asm
	min.s32 	%r520, %r519, %r516;
	add.s64 	%rd119, %rd116, 3072;
	// begin inline asm
	ld.global.nc.u32 %r517, [%rd119];
	// end inline asm
	min.s32 	%r644, %r520, %r517;
	add.s32 	%r639, %r639, 1024;
	setp.lt.s32 	%p71, %r639, %r124;
	@%p71 bra 	$L__BB12_12;
$L__BB12_13:
	setp.lt.s32 	%p72, %r124, 256;
	@%p72 bra 	$L__BB12_18;
	// begin inline asm
	mov.u32 %r584, %laneid;
	// end inline asm
	mov.b32 	%r587, 1;
	mov.b32 	%r608, 31;
	mov.b32 	%r609, -1;
	// begin inline asm
	shfl.sync.down.b32 %r585, %r644, %r587, %r608, %r609;
	// end inline asm
	setp.gt.s32 	%p88, %r584, 30;
	min.s32 	%r610, %r644, %r585;
	selp.b32 	%r591, %r644, %r610, %p88;
	mov.b32 	%r592, 2;
	// begin inline asm
	shfl.sync.down.b32 %r590, %r591, %r592, %r608, %r609;
	// end inline asm
	setp.gt.s32 	%p89, %r584, 29;
	min.s32 	%r611, %r591, %r590;
	selp.b32 	%r596, %r591, %r611, %p89;
	mov.b32 	%r597, 4;
	// begin inline asm
	shfl.sync.down.b32 %r595, %r596, %r597, %r608, %r609;
	// end inline asm
	setp.gt.s32 	%p90, %r584, 27;
	min.s32 	%r612, %r596, %r595;
	selp.b32 	%r601, %r596, %r612, %p90;
	mov.b32 	%r602, 8;
	// begin inline asm
	shfl.sync.down.b32 %r600, %r601, %r602, %r608, %r609;
	// end inline asm
	setp.gt.s32 	%p91, %r584, 23;
	min.s32 	%r613, %r601, %r600;
	selp.b32 	%r606, %r601, %r613, %p91;
	mov.b32 	%r607, 16;
	// begin inline asm
	shfl.sync.down.b32 %r605, %r606, %r607, %r608, %r609;
	// end inline asm
	setp.gt.s32 	%p92, %r584, 15;
	min.s32 	%r22, %r606, %r605;
	selp.b32 	%r686, %r606, %r22, %p92;
	setp.ne.s32 	%p93, %r584, 0;
	@%p93 bra 	$L__BB12_16;
	shr.u32 	%r614, %r1, 3;
	and.b32  	%r615, %r614, 124;
	mov.u32 	%r616, _ZZN3cub18CUB_300001_SM_10006detail6reduce28DeviceReduceSingleTileKernelINS2_10policy_hubIiyN4cuda3__47minimumIiEEE10Policy1000EPiSB_iS8_iiNS5_3std3__410__identityEEEvT0_T1_T2_T3_T4_T6_E12temp_storage;
	add.s32 	%r617, %r616, %r615;
	st.shared.u32 	[%r617+8], %r22;
$L__BB12_16:
	bar.sync 	0;
	setp.ne.s32 	%p94, %r1, 0;
	@%p94 bra 	$L__BB12_72;
	ld.shared.u32 	%r618, [_ZZN3cub18CUB_300001_SM_10006detail6reduce28DeviceReduceSingleTileKernelINS2_10policy_hubIiyN4cuda3__47minimumIiEEE10Policy1000EPiSB_iS8_iiNS5_3std3__410__identityEEEvT0_T1_T2_T3_T4_T6_E12temp_storage+12];
	min.s32 	%r619, %r686, %r618;
	ld.shared.u32 	%r620, [_ZZN3cub18CUB_300001_SM_10006detail6reduce28DeviceReduceSingleTileKernelINS2_10policy_hubIiyN4cuda3__47minimumIiEEE10Policy1000EPiSB_iS8_iiNS5_3std3__410__identityEEEvT0_T1_T2_T3_T4_T6_E12temp_storage+16];
	min.s32 	%r621, %r619, %r620;
	ld.shared.u32 	%r622, [_ZZN3cub18CUB_300001_SM_10006detail6reduce28DeviceReduceSingleTileKernelINS2_10policy_hubIiyN4cuda3__47minimumIiEEE10Policy1000EPiSB_iS8_iiNS5_3std3__410__identityEEEvT0_T1_T2_T3_T4_T6_E12temp_storage+20];
	min.s32 	%r623, %r621, %r622;
	ld.shared.u32 	%r624, [_ZZN3cub18CUB_300001_SM_10006detail6reduce28DeviceReduceSingleTileKernelINS2_10policy_hubIiyN4cuda3__47minimumIiEEE10Policy1000EPiSB_iS8_iiNS5_3std3__410__identityEEEvT0_T1_T2_T3_T4_T6_E12temp_storage+24];
	min.s32 	%r625, %r623, %r624;
	ld.shared.u32 	%r626, [_ZZN3cub18CUB_300001_SM_10006detail6reduce28DeviceReduceSingleTileKernelINS2_10policy_hubIiyN4cuda3__47minimumIiEEE10Policy1000EPiSB_iS8_iiNS5_3std3__410__identityEEEvT0_T1_T2_T3_T4_T6_E12temp_storage+28];
	min.s32 	%r627, %r625, %r626;
	ld.shared.u32 	%r628, [_ZZN3cub18CUB_300001_SM_10006detail6reduce28DeviceReduceSingleTileKernelINS2_10policy_hubIiyN4cuda3__47minimumIiEEE10Policy1000EPiSB_iS8_iiNS5_3std3__410__identityEEEvT0_T1_T2_T3_T4_T6_E12temp_storage+32];
	min.s32 	%r629, %r627, %r628;
	ld.shared.u32 	%r630, [_ZZN3cub18CUB_300001_SM_10006detail6reduce28DeviceReduceSingleTileKernelINS2_10policy_hubIiyN4cuda3__47minimumIiEEE10Policy1000EPiSB_iS8_iiNS5_3std3__410__identityEEEvT0_T1_T2_T3_T4_T6_E12temp_storage+36];
	min.s32 	%r686, %r629, %r630;
	bra.uni 	$L__BB12_72;
$L__BB12_18:
	// begin inline asm
	mov.u32 %r521, %laneid;
	// end inline asm
	and.b32  	%r547, %r1, 992;
	add.s32 	%r548, %r547, 32;
	setp.gt.s32 	%p73, %r548, %r124;
	not.b32 	%r549, %r547;
	add.s32 	%r550, %r124, %r549;
	selp.b32 	%r545, %r550, 31, %p73;
	mov.b32 	%r524, 1;
	mov.b32 	%r546, -1;
	// begin inline asm
	shfl.sync.down.b32 %r522, %r644, %r524, %r545, %r546;
	// end inline asm
	setp.lt.s32 	%p74, %r521, %r545;
	min.s32 	%r551, %r644, %r522;
	selp.b32 	%r528, %r551, %r644, %p74;
	mov.b32 	%r529, 2;
	// begin inline asm
	shfl.sync.down.b32 %r527, %r528, %r529, %r545, %r546;
	// end inline asm
	add.s32 	%r552, %r521, 2;
	setp.gt.s32 	%p75, %r552, %r545;
	min.s32 	%r553, %r528, %r527;
	selp.b32 	%r533, %r528, %r553, %p75;
	mov.b32 	%r534, 4;
	// begin inline asm
	shfl.sync.down.b32 %r532, %r533, %r534, %r545, %r546;
	// end inline asm
	add.s32 	%r554, %r521, 4;
	setp.gt.s32 	%p76, %r554, %r545;
	min.s32 	%r555, %r533, %r532;
	selp.b32 	%r538, %r533, %r555, %p76;
	mov.b32 	%r539, 8;
	// begin inline asm
	shfl.sync.down.b32 %r537, %r538, %r539, %r545, %r546;
	// end inline asm
	add.s32 	%r556, %r521, 8;
	setp.gt.s32 	%p77, %r556, %r545;
	min.s32 	%r557, %r538, %r537;
	selp.b32 	%r543, %r538, %r557, %p77;
	mov.b32 	%r544, 16;
	// begin inline asm
	shfl.sync.down.b32 %r542, %r543, %r544, %r545, %r546;
	// end inline asm
	add.s32 	%r558, %r521, 16;
	setp.gt.s32 	%p78, %r558, %r545;
	min.s32 	%r559, %r543, %r542;
	selp.b32 	%r686, %r543, %r559, %p78;
	setp.ne.s32 	%p79, %r521, 0;
	@%p79 bra 	$L__BB12_20;
	shr.u32 	%r560, %r1, 3;
	and.b32  	%r561, %r560, 124;
	mov.u32 	%r562, _ZZN3cub18CUB_300001_SM_10006detail6reduce28DeviceReduceSingleTileKernelINS2_10policy_hubIiyN4cuda3__47minimumIiEEE10Policy1000EPiSB_iS8_iiNS5_3std3__410__identityEEEvT0_T1_T2_T3_T4_T6_E12temp_storage;
	add.s32 	%r563, %r562, %r561;
	st.shared.u32 	[%r563+8], %r686;
$L__BB12_20:
	bar.sync 	0;
	setp.ne.s32 	%p80, %r1, 0;
	@%p80 bra 	$L__BB12_72;
	setp.gt.s32 	%p81, %r124, 32;
	ld.shared.u32 	%r564, [_ZZN3cub18CUB_300001_SM_10006detail6reduce28DeviceReduceSingleTileKernelINS2_10policy_hubIiyN4cuda3__47minimumIiEEE10Policy1000EPiSB_iS8_iiNS5_3std3__410__identityEEEvT0_T1_T2_T3_T4_T6_E12temp_storage+12];
	min.s32 	%r565, %r686, %r564;
	selp.b32 	%r566, %r565, %r686, %p81;
	setp.gt.s32 	%p82, %r124, 64;
	ld.shared.u32 	%r567, [_ZZN3cub18CUB_300001_SM_10006detail6reduce28DeviceReduceSingleTileKernelINS2_10policy_hubIiyN4cuda3__47minimumIiEEE10Policy1000EPiSB_iS8_iiNS5_3std3__410__identityEEEvT0_T1_T2_T3_T4_T6_E12temp_storage+16];
	min.s32 	%r568, %r566, %r567;
	selp.b32 	%r569, %r568, %r566, %p82;
	setp.gt.s32 	%p83, %r124, 96;
	ld.shared.u32 	%r570, [_ZZN3cub18CUB_300001_SM_10006detail6reduce28DeviceReduceSingleTileKernelINS2_10policy_hubIiyN4cuda3__47minimumIiEEE10Policy1000EPiSB_iS8_iiNS5_3std3__410__identityEEEvT0_T1_T2_T3_T4_T6_E12temp_storage+20];
	min.s32 	%r571, %r569, %r570;
	selp.b32 	%r572, %r571, %r569, %p83;
	setp.gt.s32 	%p84, %r124, 128;
	ld.shared.u32 	%r573, [_ZZN3cub18CUB_300001_SM_10006detail6reduce28DeviceReduceSingleTileKernelINS2_10policy_hubIiyN4cuda3__47minimumIiEEE10Policy1000EPiSB_iS8_iiNS5_3std3__410__identityEEEvT0_T1_T2_T3_T4_T6_E12temp_storage+24];
	min.s32 	%r574, %r572, %r573;
	selp.b32 	%r575, %r574, %r572, %p84;
	setp.gt.s32 	%p85, %r124, 160;
	ld.shared.u32 	%r576, [_ZZN3cub18CUB_300001_SM_10006detail6reduce28DeviceReduceSingleTileKernelINS2_10policy_hubIiyN4cuda3__47minimumIiEEE10Policy1000EPiSB_iS8_iiNS5_3std3__410__identityEEEvT0_T1_T2_T3_T4_T6_E12temp_storage+28];
	min.s32 	%r577, %r575, %r576;
	selp.b32 	%r578, %r577, %r575, %p85;
	setp.gt.s32 	%p86, %r124, 192;
	ld.shared.u32 	%r579, [_ZZN3cub18CUB_300001_SM_10006detail6reduce28DeviceReduceSingleTileKernelINS2_10policy_hubIiyN4cuda3__47minimumIiEEE10Policy1000EPiSB_iS8_iiNS5_3std3__410__identityEEEvT0_T1_T2_T3_T4_T6_E12temp_storage+32];
	min.s32 	%r580, %r578, %r579;
	selp.b32 	%r581, %r580, %r578, %p86;
	setp.gt.s32 	%p87, %r124, 224;
	ld.shared.u32 	%r582, [_ZZN3cub18CUB_300001_SM_10006detail6reduce28DeviceReduceSingleTileKernelINS2_10policy_hubIiyN4cuda3__47minimumIiEEE10Policy1000EPiSB_iS8_iiNS5_3std3__410__identityEEEvT0_T1_T2_T3_T4_T6_E12temp_storage+36];
	min.s32 	%r583, %r581, %r582;
	selp.b32 	%r686, %r583, %r581, %p87;
	bra.uni 	$L__BB12_72;
$L__BB12_22:
	mov.u32 	%r27, %tid.x;
	shl.b32 	%r379, %r27, 2;
	mul.wide.u32 	%rd86, %r379, 4;
	add.s64 	%rd76, %rd16, %rd86;
	// begin inline asm
	ld.global.nc.v2.u64 {%rd74, %rd75}, [%rd76];
	// end inline asm
	mov.b64 	{%r380, %r381}, %rd75;
	mov.b64 	{%r382, %r383}, %rd74;
	add.s64 	%rd79, %rd76, 4096;
	// begin inline asm
	ld.global.nc.v2.u64 {%rd77, %rd78}, [%rd79];
	// end inline asm
	mov.b64 	{%r384, %r385}, %rd78;
	mov.b64 	{%r386, %r387}, %rd77;
	add.s64 	%rd82, %rd76, 8192;
	// begin inline asm
	ld.global.nc.v2.u64 {%rd80, %rd81}, [%rd82];
	// end inline asm
	mov.b64 	{%r388, %r389}, %rd81;
	mov.b64 	{%r390, %r391}, %rd80;
	add.s64 	%rd85, %rd76, 12288;
	// begin inline asm
	ld.global.nc.v2.u64 {%rd83, %rd84}, [%rd85];
	// end inline asm
	mov.b64 	{%r392, %r393}, %rd84;
	mov.b64 	{%r394, %r395}, %rd83;
	min.s32 	%r396, %r382, %r383;
	min.s32 	%r397, %r396, %r380;
	min.s32 	%r398, %r381, %r386;
	min.s32 	%r399, %r398, %r387;
	min.s32 	%r400, %r384, %r385;
	min.s32 	%r401, %r400, %r390;
	min.s32 	%r402, %r391, %r388;
	min.s32 	%r403, %r402, %r389;
	min.s32 	%r404, %r394, %r395;
	min.s32 	%r405, %r404, %r392;
	min.s32 	%r406, %r397, %r399;
	min.s32 	%r407, %r406, %r401;
	min.s32 	%r408, %r403, %r405;
	min.s32 	%r409, %r408, %r393;
	min.s32 	%r659, %r407, %r409;
	setp.lt.u32 	%p50, %r124, 8192;
	mov.b32 	%r648, 4096;
	@%p50 bra 	$L__BB12_26;
	add.s32 	%r29, %r124, -4096;
	mov.b32 	%r648, 4096;
$L__BB12_24:
	mul.wide.s32 	%rd99, %r648, 4;
	add.s64 	%rd89, %rd76, %rd99;
	// begin inline asm
	ld.global.nc.v2.u64 {%rd87, %rd88}, [%rd89];
	// end inline asm
	mov.b64 	{%r411, %r412}, %rd88;
	mov.b64 	{%r413, %r414}, %rd87;
	add.s64 	%rd92, %rd89, 4096;
	// begin inline asm
	ld.global.nc.v2.u64 {%rd90, %rd91}, [%rd92];
	// end inline asm
	mov.b64 	{%r415, %r416}, %rd91;
	mov.b64 	{%r417, %r418}, %rd90;
	add.s64 	%rd95, %rd89, 8192;
	// begin inline asm
	ld.global.nc.v2.u64 {%rd93, %rd94}, [%rd95];
	// end inline asm
	mov.b64 	{%r419, %r420}, %rd94;
	mov.b64 	{%r421, %r422}, %rd93;
	add.s64 	%rd98, %rd89, 12288;
	// begin inline asm
	ld.global.nc.v2.u64 {%rd96, %rd97}, [%rd98];
	// end inline asm
	mov.b64 	{%r423, %r424}, %rd97;
	mov.b64 	{%r425, %r426}, %rd96;
	min.s32 	%r427, %r659, %r413;
	min.s32 	%r428, %r427, %r414;
	min.s32 	%r429, %r411, %r412;
	min.s32 	%r430, %r429, %r417;
	min.s32 	%r431, %r418, %r415;
	min.s32 	%r432, %r431, %r416;
	min.s32 	%r433, %r421, %r422;
	min.s32 	%r434, %r433, %r419;
	min.s32 	%r435, %r420, %r425;
	min.s32 	%r436, %r435, %r426;
	min.s32 	%r437, %r423, %r424;
	min.s32 	%r438, %r428, %r430;
	min.s32 	%r439, %r438, %r432;
	min.s32 	%r440, %r434, %r436;
	min.s32 	%r441, %r440, %r437;
	min.s32 	%r659, %r439, %r441;
	sub.s32 	%r442, %r124, %r648;
	setp.lt.s32 	%p51, %r442, 4096;
	@%p51 bra 	$L__BB12_34;
	add.s32 	%r648, %r648, 4096;
	setp.le.s32 	%p52, %r648, %r29;
	@%p52 bra 	$L__BB12_24;
$L__BB12_26:
	setp.le.s32 	%p53, %r124, %r648;
	@%p53 bra 	$L__BB12_34;
	sub.s32 	%r36, %r124, %r648;
	setp.ge.s32 	%p54, %r27, %r36;
	@%p54 bra 	$L__BB12_34;
	not.b32 	%r444, %r27;
	add.s32 	%r445, %r124, %r444;
	sub.s32 	%r37, %r445, %r648;
	and.b32  	%r446, %r37, 768;
	setp.eq.s32 	%p55, %r446, 768;
	mov.u32 	%r653, %r27;
	@%p55 bra 	$L__BB12_31;
	add.s32 	%r650, %r27, %r648;
	shr.u32 	%r447, %r37, 8;
	add.s32 	%r448, %r447, 1;
	and.b32  	%r449, %r448, 3;
	neg.s32 	%r649, %r449;
	mov.u32 	%r653, %r27;
$L__BB12_30:
	.pragma "nounroll";
	mul.wide.u32 	%rd101, %r650, 4;
	add.s64 	%rd100, %rd16, %rd101;
	// begin inline asm
	ld.global.nc.u32 %r450, [%rd100];
	// end inline asm
	min.s32 	%r659, %r659, %r450;
	add.s32 	%r653, %r653, 256;
	add.s32 	%r650, %r650, 256;
	add.s32 	%r649, %r649, 1;
	setp.ne.s32 	%p56, %r649, 0;
	@%p56 bra 	$L__BB12_30;
$L__BB12_31:
	setp.lt.u32 	%p57, %r37, 768;
	@%p57 bra 	$L__BB12_34;
	cvt.u64.u32 	%rd102, %r653;
	cvt.u64.u32 	%rd103, %r648;
	add.s64 	%rd104, %rd102, %rd103;
	shl.b64 	%rd105, %rd104, 2;
	add.s64 	%rd106, %rd105, %rd16;
	add.s64 	%rd122, %rd106, 2048;
	add.s32 	%r656, %r653, %r648;
$L__BB12_33:
	mul.wide.u32 	%rd111, %r656, 4;
	add.s64 	%rd107, %rd16, %rd111;
	// begin inline asm
	ld.global.nc.u32 %r451, [%rd107];
	// end inline asm
	min.s32 	%r455, %r659, %r451;
	add.s64 	%rd108, %rd122, -1024;
	// begin inline asm
	ld.global.nc.u32 %r452, [%rd108];
	// end inline asm
	min.s32 	%r456, %r455, %r452;
	// begin inline asm
	ld.global.nc.u32 %r453, [%rd122];
	// end inline asm
	min.s32 	%r457, %r456, %r453;
	add.s64 	%rd110, %rd122, 1024;
	// begin inline asm
	ld.global.nc.u32 %r454, [%rd110];
	// end inline asm
	min.s32 	%r659, %r457, %r454;
	add.s32 	%r653, %r653, 1024;
	add.s64 	%rd122, %rd122, 4096;
	add.s32 	%r656, %r656, 1024;
	setp.lt.s32 	%p58, %r653, %r36;
	@%p58 bra 	$L__BB12_33;
$L__BB12_34:
	// begin inline asm
	mov.u32 %r458, %laneid;
	// end inline asm
	mov.b32 	%r461, 1;
	mov.b32 	%r482, 31;
	mov.b32 	%r483, -1;
	// begin inline asm
	shfl.sync.down.b32 %r459, %r659, %r461, %r482, %r483;
	// end inline asm
	setp.gt.s32 	%p59, %r458, 30;
	min.s32 	%r484, %r659, %r459;
	selp.b32 	%r465, %r659, %r484, %p59;
	mov.b32 	%r466, 2;
	// begin inline asm
	shfl.sync.down.b32 %r464, %r465, %r466, %r482, %r483;
	// end inline asm
	setp.gt.s32 	%p60, %r458, 29;
	min.s32 	%r485, %r465, %r464;
	selp.b32 	%r470, %r465, %r485, %p60;
	mov.b32 	%r471, 4;
	// begin inline asm
	shfl.sync.down.b32 %r469, %r470, %r471, %r482, %r483;
	// end inline asm
	setp.gt.s32 	%p61, %r458, 27;
	min.s32 	%r486, %r470, %r469;
	selp.b32 	%r475, %r470, %r486, %p61;
	mov.b32 	%r476, 8;
	// begin inline asm
	shfl.sync.down.b32 %r474, %r475, %r476, %r482, %r483;
	// end inline asm
	setp.gt.s32 	%p62, %r458, 23;
	min.s32 	%r487, %r475, %r474;
	selp.b32 	%r480, %r475, %r487, %p62;
	mov.b32 	%r481, 16;
	// begin inline asm
	shfl.sync.down.b32 %r479, %r480, %r481, %r482, %r483;
	// end inline asm
	setp.gt.s32 	%p63, %r458, 15;
	min.s32 	%r59, %r480, %r479;
	selp.b32 	%r686, %r480, %r59, %p63;
	setp.ne.s32 	%p64, %r458, 0;
	@%p64 bra 	$L__BB12_36;
	shr.u32 	%r488, %r27, 3;
	and.b32  	%r489, %r488, 124;
	mov.u32 	%r490, _ZZN3cub18CUB_300001_SM_10006detail6reduce28DeviceReduceSingleTileKernelINS2_10policy_hubIiyN4cuda3__47minimumIiEEE10Policy1000EPiSB_iS8_iiNS5_3std3__410__identityEEEvT0_T1_T2_T3_T4_T6_E12temp_storage;
	add.s32 	%r491, %r490, %r489;
	st.shared.u32 	[%r491+8], %r59;
$L__BB12_36:
	bar.sync 	0;
	setp.ne.s32 	%p65, %r27, 0;
	@%p65 bra 	$L__BB12_72;
	ld.shared.u32 	%r492, [_ZZN3cub18CUB_300001_SM_10006detail6reduce28DeviceReduceSingleTileKernelINS2_10policy_hubIiyN4cuda3__47minimumIiEEE10Policy1000EPiSB_iS8_iiNS5_3std3__410__identityEEEvT0_T1_T2_T3_T4_T6_E12temp_storage+12];
	min.s32 	%r493, %r686, %r492;
	ld.shared.u32 	%r494, [_ZZN3cub18CUB_300001_SM_10006detail6reduce28DeviceReduceSingleTileKernelINS2_10policy_hubIiyN4cuda3__47minimumIiEEE10Policy1000EPiSB_iS8_iiNS5_3std3__410__identityEEEvT0_T1_T2_T3_T4_T6_E12temp_storage+16];
	min.s32 	%r495, %r493, %r494;
	ld.shared.u32 	%r496, [_ZZN3cub18CUB_300001_SM_10006detail6reduce28DeviceReduceSingleTileKernelINS2_10policy_hubIiyN4cuda3__47minimumIiEEE10Policy1000EPiSB_iS8_iiNS5_3std3__410__identityEEEvT0_T1_T2_T3_T4_T6_E12temp_storage+20];
	min.s32 	%r497, %r495, %r496;
	ld.shared.u32 	%r498, [_ZZN3cub18CUB_300001_SM_10006detail6reduce28DeviceReduceSingleTileKernelINS2_10policy_hubIiyN4cuda3__47minimumIiEEE10Policy1000EPiSB_iS8_iiNS5_3std3__410__identityEEEvT0_T1_T2_T3_T4_T6_E12temp_storage+24];
	min.s32 	%r499, %r497, %r498;
	ld.shared.u32 	%r500, [_ZZN3cub18CUB_300001_SM_10006detail6reduce28DeviceReduceSingleTileKernelINS2_10policy_hubIiyN4cuda3__47minimumIiEEE10Policy1000EPiSB_iS8_iiNS5_3std3__410__identityEEEvT0_T1_T2_T3_T4_T6_E12temp_storage+28];
	min.s32 	%r501, %r499, %r500;
	ld.shared.u32 	%r502, [_ZZN3cub18CUB_300001_SM_10006detail6reduce28DeviceReduceSingleTileKernelINS2_10policy_hubIiyN4cuda3__47minimumIiEEE10Policy1000EPiSB_iS8_iiNS5_3std3__410__identityEEEvT0_T1_T2_T3_T4_T6_E12temp_storage+32];
	min.s32 	%r503, %r501, %r502;
	ld.shared.u32 	%r504, [_ZZN3cub18CUB_300001_SM_10006detail6reduce28DeviceReduceSingleTileKernelINS2_10policy_hubIiyN4cuda3__47minimumIiEEE10Policy1000EPiSB_iS8_iiNS5_3std3__410__identityEEEvT0_T1_T2_T3_T4_T6_E12temp_storage+36];
	min.s32 	%r686, %r503, %r504;
	bra.uni 	$L__BB12_72;
$L__BB12_38:
	setp.gt.s32 	%p3, %r124, 4095;
	@%p3 bra 	$L__BB12_56;
	mov.u32 	%r62, %tid.x;
	setp.ge.s32 	%p20, %r62, %r124;
	mov.b32 	%r670, 0;
	mov.u32 	%r665, %r62;
	@%p20 bra 	$L__BB12_41;
	mul.wide.u32 	%rd66, %r62, 4;
	add.s64 	%rd65, %rd16, %rd66;
	// begin inline asm
	ld.global.nc.u32 %r670, [%rd65];
	// end inline asm
	add.s32 	%r665, %r62, 256;
$L__BB12_41:
	setp.ge.s32 	%p21, %r665, %r124;
	@%p21 bra 	$L__BB12_47;
	not.b32 	%r255, %r665;
	add.s32 	%r67, %r124, %r255;
	and.b32  	%r256, %r67, 768;
	setp.eq.s32 	%p22, %r256, 768;
	@%p22 bra 	$L__BB12_45;
	mul.wide.u32 	%rd67, %r665, 4;
	add.s64 	%rd123, %rd16, %rd67;
	shr.u32 	%r257, %r67, 8;
	add.s32 	%r258, %r257, 1;
	and.b32  	%r259, %r258, 3;
	neg.s32 	%r662, %r259;
$L__BB12_44:
	.pragma "nounroll";
	// begin inline asm
	ld.global.nc.u32 %r260, [%rd123];
	// end inline asm
	min.s32 	%r670, %r670, %r260;
	add.s32 	%r665, %r665, 256;
	add.s64 	%rd123, %rd123, 1024;
	add.s32 	%r662, %r662, 1;
	setp.ne.s32 	%p23, %r662, 0;
	@%p23 bra 	$L__BB12_44;
$L__BB12_45:
	setp.lt.u32 	%p24, %r67, 768;
	@%p24 bra 	$L__BB12_47;
$L__BB12_46:
	mul.wide.s32 	%rd73, %r665, 4;
	add.s64 	%rd69, %rd16, %rd73;
	// begin inline asm
	ld.global.nc.u32 %r261, [%rd69];
	// end inline asm
	min.s32 	%r265, %r670, %r261;
	add.s64 	%rd70, %rd69, 1024;
	// begin inline asm
	ld.global.nc.u32 %r262, [%rd70];
	// end inline asm
	min.s32 	%r266, %r265, %r262;
	add.s64 	%rd71, %rd69, 2048;
	// begin inline asm
	ld.global.nc.u32 %r263, [%rd71];
	// end inline asm
	min.s32 	%r267, %r266, %r263;
	add.s64 	%rd72, %rd69, 3072;
	// begin inline asm
	ld.global.nc.u32 %r264, [%rd72];
	// end inline asm
	min.s32 	%r670, %r267, %r264;
	add.s32 	%r665, %r665, 1024;
	setp.lt.s32 	%p25, %r665, %r124;
	@%p25 bra 	$L__BB12_46;
$L__BB12_47:
	setp.lt.s32 	%p26, %r124, 256;
	@%p26 bra 	$L__BB12_52;
	// begin inline asm
	mov.u32 %r331, %laneid;
	// end inline asm
	mov.b32 	%r334, 1;
	mov.b32 	%r355, 31;
	mov.b32 	%r356, -1;
	// begin inline asm
	shfl.sync.down.b32 %r332, %r670, %r334, %r355, %r356;
	// end inline asm
	setp.gt.s32 	%p42, %r331, 30;
	min.s32 	%r357, %r670, %r332;
	selp.b32 	%r338, %r670, %r357, %p42;
	mov.b32 	%r339, 2;
	// begin inline asm
	shfl.sync.down.b32 %r337, %r338, %r339, %r355, %r356;
	// end inline asm
	setp.gt.s32 	%p43, %r331, 29;
	min.s32 	%r358, %r338, %r337;
	selp.b32 	%r343, %r338, %r358, %p43;
	mov.b32 	%r344, 4;
	// begin inline asm
	shfl.sync.down.b32 %r342, %r343, %r344, %r355, %r356;
	// end inline asm
	setp.gt.s32 	%p44, %r331, 27;
	min.s32 	%r359, %r343, %r342;
	selp.b32 	%r348, %r343, %r359, %p44;
	mov.b32 	%r349, 8;
	// begin inline asm
	shfl.sync.down.b32 %r347, %r348, %r349, %r355, %r356;
	// end inline asm
	setp.gt.s32 	%p45, %r331, 23;
	min.s32 	%r360, %r348, %r347;
	selp.b32 	%r353, %r348, %r360, %p45;
	mov.b32 	%r354, 16;
	// begin inline asm
	shfl.sync.down.b32 %r352, %r353, %r354, %r355, %r356;
	// end inline asm
	setp.gt.s32 	%p46, %r331, 15;
	min.s32 	%r83, %r353, %r352;
	selp.b32 	%r686, %r353, %r83, %p46;
	setp.ne.s32 	%p47, %r331, 0;
	@%p47 bra 	$L__BB12_50;
	shr.u32 	%r361, %r62, 3;
	and.b32  	%r362, %r361, 124;
	mov.u32 	%r363, _ZZN3cub18CUB_300001_SM_10006detail6reduce28DeviceReduceSingleTileKernelINS2_10policy_hubIiyN4cuda3__47minimumIiEEE10Policy1000EPiSB_iS8_iiNS5_3std3__410__identityEEEvT0_T1_T2_T3_T4_T6_E12temp_storage;
	add.s32 	%r364, %r363, %r362;
	st.shared.u32 	[%r364+8], %r83;
$L__BB12_50:
	bar.sync 	0;
	setp.ne.s32 	%p48, %r62, 0;
	@%p48 bra 	$L__BB12_72;
	ld.shared.u32 	%r365, [_ZZN3cub18CUB_300001_SM_10006detail6reduce28DeviceReduceSingleTileKernelINS2_10policy_hubIiyN4cuda3__47minimumIiEEE10Policy1000EPiSB_iS8_iiNS5_3std3__410__identityEEEvT0_T1_T2_T3_T4_T6_E12temp_storage+12];
	min.s32 	%r366, %r686, %r365;
	ld.shared.u32 	%r367, [_ZZN3cub18CUB_300001_SM_10006detail6reduce28DeviceReduceSingleTileKernelINS2_10policy_hubIiyN4cuda3__47minimumIiEEE10Policy1000EPiSB_iS8_iiNS5_3std3__410__identityEEEvT0_T1_T2_T3_T4_T6_E12temp_storage+16];
	min.s32 	%r368, %r366, %r367;
	ld.shared.u32 	%r369, [_ZZN3cub18CUB_300001_SM_10006detail6reduce28DeviceReduceSingleTileKernelINS2_10policy_hubIiyN4cuda3__47minimumIiEEE10Policy1000EPiSB_iS8_iiNS5_3std3__410__identityEEEvT0_T1_T2_T3_T4_T6_E12temp_storage+20];
	min.s32 	%r370, %r368, %r369;
	ld.shared.u32 	%r371, [_ZZN3cub18CUB_300001_SM_10006detail6reduce28DeviceReduceSingleTileKernelINS2_10policy_hubIiyN4cuda3__47minimumIiEEE10Policy1000EPiSB_iS8_iiNS5_3std3__410__identityEEEvT0_T1_T2_T3_T4_T6_E12temp_storage+24];
	min.s32 	%r372, %r370, %r371;
	ld.shared.u32 	%r373, [_ZZN3cub18CUB_300001_SM_10006detail6reduce28DeviceReduceSingleTileKernelINS2_10policy_hubIiyN4cuda3__47minimumIiEEE10Policy1000EPiSB_iS8_iiNS5_3std3__410__identityEEEvT0_T1_T2_T3_T4_T6_E12temp_storage+28];
	min.s32 	%r374, %r372, %r373;
	ld.shared.u32 	%r375, [_ZZN3cub18CUB_300001_SM_10006detail6reduce28DeviceReduceSingleTileKernelINS2_10policy_hubIiyN4cuda3__47minimumIiEEE10Policy1000EPiSB_iS8_iiNS5_3std3__410__identityEEEvT0_T1_T2_T3_T4_T6_E12temp_storage+32];
	min.s32 	%r376, %r374, %r375;
	ld.shared.u32 	%r377, [_ZZN3cub18CUB_300001_SM_10006detail6reduce28DeviceReduceSingleTileKernelINS2_10policy_hubIiyN4cuda3__47minimumIiEEE10Policy1000EPiSB_iS8_iiNS5_3std3__410__identityEEEvT0_T1_T2_T3_T4_T6_E12temp_storage+36];
	min.s32 	%r686, %r376, %r377;
	bra.uni 	$L__BB12_72;
$L__BB12_52:
	// begin inline asm
	mov.u32 %r268, %laneid;
	// end inline asm
	and.b32  	%r294, %r62, 992;
	add.s32 	%r295, %r294, 32;
	setp.gt.s32 	%p27, %r295, %r124;
	not.b32 	%r296, %r294;
	add.s32 	%r297, %r124, %r296;
	selp.b32 	%r292, %r297, 31, %p27;
	mov.b32 	%r271, 1;
	mov.b32 	%r293, -1;
	// begin inline asm
	shfl.sync.down.b32 %r269, %r670, %r271, %r292, %r293;
	// end inline asm
	setp.lt.s32 	%p28, %r268, %r292;
	min.s32 	%r298, %r670, %r269;
	selp.b32 	%r275, %r298, %r670, %p28;
	mov.b32 	%r276, 2;
	// begin inline asm
	shfl.sync.down.b32 %r274, %r275, %r276, %r292, %r293;
	// end inline asm
	add.s32 	%r299, %r268, 2;
	setp.gt.s32 	%p29, %r299, %r292;
	min.s32 	%r300, %r275, %r274;
	selp.b32 	%r280, %r275, %r300, %p29;
	mov.b32 	%r281, 4;
	// begin inline asm
	shfl.sync.down.b32 %r279, %r280, %r281, %r292, %r293;
	// end inline asm
	add.s32 	%r301, %r268, 4;
	setp.gt.s32 	%p30, %r301, %r292;
	min.s32 	%r302, %r280, %r279;
	selp.b32 	%r285, %r280, %r302, %p30;
	mov.b32 	%r286, 8;
	// begin inline asm
	shfl.sync.down.b32 %r284, %r285, %r286, %r292, %r293;
	// end inline asm
	add.s32 	%r303, %r268, 8;
	setp.gt.s32 	%p31, %r303, %r292;
	min.s32 	%r304, %r285, %r284;
	selp.b32 	%r290, %r285, %r304, %p31;
	mov.b32 	%r291, 16;
	// begin inline asm
	shfl.sync.down.b32 %r289, %r290, %r291, %r292, %r293;
	// end inline asm
	add.s32 	%r305, %r268, 16;
	setp.gt.s32 	%p32, %r305, %r292;
	min.s32 	%r306, %r290, %r289;
	selp.b32 	%r686, %r290, %r306, %p32;
	setp.ne.s32 	%p33, %r268, 0;
	@%p33 bra 	$L__BB12_54;
	shr.u32 	%r307, %r62, 3;
	and.b32  	%r308, %r307, 124;
	mov.u32 	%r309, _ZZN3cub18CUB_300001_SM_10006detail6reduce28DeviceReduceSingleTileKernelINS2_10policy_hubIiyN4cuda3__47minimumIiEEE10Policy1000EPiSB_iS8_iiNS5_3std3__410__identityEEEvT0_T1_T2_T3_T4_T6_E12temp_storage;
	add.s32 	%r310, %r309, %r308;
	st.shared.u32 	[%r310+8], %r686;
$L__BB12_54:
	bar.sync 	0;
	setp.ne.s32 	%p34, %r62, 0;
	@%p34 bra 	$L__BB12_72;
	setp.gt.s32 	%p35, %r124, 32;
	ld.shared.u32 	%r311, [_ZZN3cub18CUB_300001_SM_10006detail6reduce28DeviceReduceSingleTileKernelINS2_10policy_hubIiyN4cuda3__47minimumIiEEE10Policy1000EPiSB_iS8_iiNS5_3std3__410__identityEEEvT0_T1_T2_T3_T4_T6_E12temp_storage+12];
	min.s32 	%r312, %r686, %r311;
	selp.b32 	%r313, %r312, %r686, %p35;
	setp.gt.s32 	%p36, %r124, 64;
	ld.shared.u32 	%r314, [_ZZN3cub18CUB_300001_SM_10006detail6reduce28DeviceReduceSingleTileKernelINS2_10policy_hubIiyN4cuda3__47minimumIiEEE10Policy1000EPiSB_iS8_iiNS5_3std3__410__identityEEEvT0_T1_T2_T3_T4_T6_E12temp_storage+16];
	min.s32 	%r315, %r313, %r314;
	selp.b32 	%r316, %r315, %r313, %p36;
	setp.gt.s32 	%p37, %r124, 96;
	ld.shared.u32 	%r317, [_ZZN3cub18CUB_300001_SM_10006detail6reduce28DeviceReduceSingleTileKernelINS2_10policy_hubIiyN4cuda3__47minimumIiEEE10Policy1000EPiSB_iS8_iiNS5_3std3__410__identityEEEvT0_T1_T2_T3_T4_T6_E12temp_storage+20];
	min.s32 	%r318, %r316, %r317;
	selp.b32 	%r319, %r318, %r316, %p37;
	setp.gt.s32 	%p38, %r124, 128;
	ld.shared.u32 	%r320, [_ZZN3cub18CUB_300001_SM_10006detail6reduce28DeviceReduceSingleTileKernelINS2_10policy_hubIiyN4cuda3__47minimumIiEEE10Policy1000EPiSB_iS8_iiNS5_3std3__410__identityEEEvT0_T1_T2_T3_T4_T6_E12temp_storage+24];
	min.s32 	%r321, %r319, %r320;
	selp.b32 	%r322, %r321, %r319, %p38;
	setp.gt.s32 	%p39, %r124, 160;
	ld.shared.u32 	%r323, [_ZZN3cub18CUB_300001_SM_10006detail6reduce28DeviceReduceSingleTileKernelINS2_10policy_hubIiyN4cuda3__47minimumIiEEE10Policy1000EPiSB_iS8_iiNS5_3std3__410__identityEEEvT0_T1_T2_T3_T4_T6_E12temp_storage+28];
	min.s32 	%r324, %r322, %r323;
	selp.b32 	%r325, %r324, %r322, %p39;
	setp.gt.s32 	%p40, %r124, 192;
	ld.shared.u32 	%r326, [_ZZN3cub18CUB_300001_SM_10006detail6reduce28DeviceReduceSingleTileKernelINS2_10policy_hubIiyN4cuda3__47minimumIiEEE10Policy1000EPiSB_iS8_iiNS5_3std3__410__identityEEEvT0_T1_T2_T3_T4_T6_E12temp_storage+32];
	min.s32 	%r327, %r325, %r326;
	selp.b32 	%r328, %r327, %r325, %p40;
	setp.gt.s32 	%p41, %r124, 224;
	ld.shared.u32 	%r329, [_ZZN3cub18CUB_300001_SM_10006detail6reduce28DeviceReduceSingleTileKernelINS2_10policy_hubIiyN4cuda3__47minimumIiEEE10Policy1000EPiSB_iS8_iiNS5_3std3__410__identityEEEvT0_T1_T2_T3_T4_T6_E12temp_storage+36];
	min.s32 	%r330, %r328, %r329;
	selp.b32 	%r686, %r330, %r328, %p41;
	bra.uni 	$L__BB12_72;
$L__BB12_56:
	mov.u32 	%r88, %tid.x;
	mul.wide.u32 	%rd35, %r88, 4;
	add.s64 	%rd19, %rd16, %rd35;
	// begin inline asm
	ld.global.nc.u32 %r126, [%rd19];
	// end inline asm
	add.s64 	%rd20, %rd19, 1024;
	// begin inline asm
	ld.global.nc.u32 %r127, [%rd20];
	// end inline asm
	add.s64 	%rd21, %rd19, 2048;
	// begin inline asm
	ld.global.nc.u32 %r128, [%rd21];
	// end inline asm
	add.s64 	%rd22, %rd19, 3072;
	// begin inline asm
	ld.global.nc.u32 %r129, [%rd22];
	// end inline asm
	add.s64 	%rd23, %rd19, 4096;
	// begin inline asm
	ld.global.nc.u32 %r130, [%rd23];
	// end inline asm
	add.s64 	%rd24, %rd19, 5120;
	// begin inline asm
	ld.global.nc.u32 %r131, [%rd24];
	// end inline asm
	add.s64 	%rd25, %rd19, 6144;
	// begin inline asm
	ld.global.nc.u32 %r132, [%rd25];
	// end inline asm
	add.s64 	%rd26, %rd19, 7168;
	// begin inline asm
	ld.global.nc.u32 %r133, [%rd26];
	// end inline asm
	add.s64 	%rd27, %rd19, 8192;
	// begin inline asm
	ld.global.nc.u32 %r134, [%rd27];
	// end inline asm
	add.s64 	%rd28, %rd19, 9216;
	// begin inline asm
	ld.global.nc.u32 %r135, [%rd28];
	// end inline asm
	add.s64 	%rd29, %rd19, 10240;
	// begin inline asm
	ld.global.nc.u32 %r136, [%rd29];
	// end inline asm
	add.s64 	%rd30, %rd19, 11264;
	// begin inline asm
	ld.global.nc.u32 %r137, [%rd30];
	// end inline asm
	add.s64 	%rd31, %rd19, 12288;
	// begin inline asm
	ld.global.nc.u32 %r138, [%rd31];
	// end inline asm
	add.s64 	%rd32, %rd19, 13312;
	// begin inline asm
	ld.global.nc.u32 %r139, [%rd32];
	// end inline asm
	add.s64 	%rd33, %rd19, 14336;
	// begin inline asm
	ld.global.nc.u32 %r140, [%rd33];
	// end inline asm
	add.s64 	%rd34, %rd19, 15360;
	// begin inline asm
	ld.global.nc.u32 %r141, [%rd34];
	// end inline asm
	min.s32 	%r143, %r126, %r127;
	min.s32 	%r144, %r143, %r128;
	min.s32 	%r145, %r129, %r130;
	min.s32 	%r146, %r145, %r131;
	min.s32 	%r147, %r132, %r133;
	min.s32 	%r148, %r147, %r134;
	min.s32 	%r149, %r135, %r136;
	min.s32 	%r150, %r149, %r137;
	min.s32 	%r151, %r138, %r139;
	min.s32 	%r152, %r151, %r140;
	min.s32 	%r153, %r144, %r146;
	min.s32 	%r154, %r153, %r148;
	min.s32 	%r155, %r150, %r152;
	min.s32 	%r156, %r155, %r141;
	min.s32 	%r685, %r154, %r156;
	setp.lt.u32 	%p4, %r124, 8192;
	mov.b32 	%r674, 4096;
	@%p4 bra 	$L__BB12_60;
	add.s32 	%r90, %r124, -4096;
	mov.b32 	%r674, 4096;
$L__BB12_58:
	mul.wide.s32 	%rd52, %r674, 4;
	add.s64 	%rd36, %rd19, %rd52;
	// begin inline asm
	ld.global.nc.u32 %r158, [%rd36];
	// end inline asm
	add.s64 	%rd37, %rd36, 1024;
	// begin inline asm
	ld.global.nc.u32 %r159, [%rd37];
	// end inline asm
	add.s64 	%rd38, %rd36, 2048;
	// begin inline asm
	ld.global.nc.u32 %r160, [%rd38];
	// end inline asm
	add.s64 	%rd39, %rd36, 3072;
	// begin inline asm
	ld.global.nc.u32 %r161, [%rd39];
	// end inline asm
	add.s64 	%rd40, %rd36, 4096;
	// begin inline asm
	ld.global.nc.u32 %r162, [%rd40];
	// end inline asm
	add.s64 	%rd41, %rd36, 5120;
	// begin inline asm
	ld.global.nc.u32 %r163, [%rd41];
	// end inline asm
	add.s64 	%rd42, %rd36, 6144;
	// begin inline asm
	ld.global.nc.u32 %r164, [%rd42];
	// end inline asm
	add.s64 	%rd43, %rd36, 7168;
	// begin inline asm
	ld.global.nc.u32 %r165, [%rd43];
	// end inline asm
	add.s64 	%rd44, %rd36, 8192;
	// begin inline asm
	ld.global.nc.u32 %r166, [%rd44];
	// end inline asm
	add.s64 	%rd45, %rd36, 9216;
	// begin inline asm
	ld.global.nc.u32 %r167, [%rd45];
	// end inline asm
	add.s64 	%rd46, %rd36, 10240;
	// begin inline asm
	ld.global.nc.u32 %r168, [%rd46];
	// end inline asm
	add.s64 	%rd47, %rd36, 11264;
	// begin inline asm
	ld.global.nc.u32 %r169, [%rd47];
	// end inline asm
	add.s64 	%rd48, %rd36, 12288;
	// begin inline asm
	ld.global.nc.u32 %r170, [%rd48];
	// end inline asm
	add.s64 	%rd49, %rd36, 13312;
	// begin inline asm
	ld.global.nc.u32 %r171, [%rd49];
	// end inline asm
	add.s64 	%rd50, %rd36, 14336;
	// begin inline asm
	ld.global.nc.u32 %r172, [%rd50];
	// end inline asm
	add.s64 	%rd51, %rd36, 15360;
	// begin inline asm
	ld.global.nc.u32 %r173, [%rd51];
	// end inline asm
	min.s32 	%r174, %r685, %r158;
	min.s32 	%r175, %r174, %r159;
	min.s32 	%r176, %r160, %r161;
	min.s32 	%r177, %r176, %r162;
	min.s32 	%r178, %r163, %r164;
	min.s32 	%r179, %r178, %r165;
	min.s32 	%r180, %r166, %r167;
	min.s32 	%r181, %r180, %r168;
	min.s32 	%r182, %r169, %r170;
	min.s32 	%r183, %r182, %r171;
	min.s32 	%r184, %r172, %r173;
	min.s32 	%r185, %r175, %r177;
	min.s32 	%r186, %r185, %r179;
	min.s32 	%r187, %r181, %r183;
	min.s32 	%r188, %r187, %r184;
	min.s32 	%r685, %r186, %r188;
	sub.s32 	%r189, %r124, %r674;
	setp.lt.s32 	%p5, %r189, 4096;
	@%p5 bra 	$L__BB12_68;
	add.s32 	%r674, %r674, 4096;
	setp.le.s32 	%p6, %r674, %r90;
	@%p6 bra 	$L__BB12_58;
$L__BB12_60:
	setp.le.s32 	%p7, %r124, %r674;
	@%p7 bra 	$L__BB12_68;
	sub.s32 	%r97, %r124, %r674;
	setp.ge.s32 	%p8, %r88, %r97;
	@%p8 bra 	$L__BB12_68;
	not.b32 	%r191, %r88;
	add.s32 	%r192, %r124, %r191;
	sub.s32 	%r98, %r192, %r674;
	and.b32  	%r193, %r98, 768;
	setp.eq.s32 	%p9, %r193, 768;
	mov.u32 	%r679, %r88;
	@%p9 bra 	$L__BB12_65;
	add.s32 	%r676, %r88, %r674;
	shr.u32 	%r194, %r98, 8;
	add.s32 	%r195, %r194, 1;
	and.b32  	%r196, %r195, 3;
	neg.s32 	%r675, %r196;
	mov.u32 	%r679, %r88;
$L__BB12_64:
	.pragma "nounroll";
	mul.wide.u32 	%rd54, %r676, 4;
	add.s64 	%rd53, %rd16, %rd54;
	// begin inline asm
	ld.global.nc.u32 %r197, [%rd53];
	// end inline asm
	min.s32 	%r685, %r685, %r197;
	add.s32 	%r679, %r679, 256;
	add.s32 	%r676, %r676, 256;
	add.s32 	%r675, %r675, 1;
	setp.ne.s32 	%p10, %r675, 0;
	@%p10 bra 	$L__BB12_64;
$L__BB12_65:
	setp.lt.u32 	%p11, %r98, 768;
	@%p11 bra 	$L__BB12_68;
	cvt.u64.u32 	%rd55, %r679;
	cvt.u64.u32 	%rd56, %r674;
	add.s64 	%rd57, %rd55, %rd56;
	shl.b64 	%rd58, %rd57, 2;
	add.s64 	%rd59, %rd58, %rd16;
	add.s64 	%rd124, %rd59, 2048;
	add.s32 	%r682, %r679, %r674;
$L__BB12_67:
	mul.wide.u32 	%rd64, %r682, 4;
	add.s64 	%rd60, %rd16, %rd64;
	// begin inline asm
	ld.global.nc.u32 %r198, [%rd60];
	// end inline asm
	min.s32 	%r202, %r685, %r198;
	add.s64 	%rd61, %rd124, -1024;
	// begin inline asm
	ld.global.nc.u32 %r199, [%rd61];
	// end inline asm
	min.s32 	%r203, %r202, %r199;
	// begin inline asm
	ld.global.nc.u32 %r200, [%rd124];
	// end inline asm
	min.s32 	%r204, %r203, %r200;
	add.s64 	%rd63, %rd124, 1024;
	// begin inline asm
	ld.global.nc.u32 %r201, [%rd63];
	// end inline asm
	min.s32 	%r685, %r204, %r201;
	add.s32 	%r679, %r679, 1024;
	add.s64 	%rd124, %rd124, 4096;
	add.s32 	%r682, %r682, 1024;
	setp.lt.s32 	%p12, %r679, %r97;
	@%p12 bra 	$L__BB12_67;
$L__BB12_68:
	// begin inline asm
	mov.u32 %r205, %laneid;
	// end inline asm
	mov.b32 	%r208, 1;
	mov.b32 	%r229, 31;
	mov.b32 	%r230, -1;
	// begin inline asm
	shfl.sync.down.b32 %r206, %r685, %r208, %r229, %r230;
	// end inline asm
	setp.gt.s32 	%p13, %r205, 30;
	min.s32 	%r231, %r685, %r206;
	selp.b32 	%r212, %r685, %r231, %p13;
	mov.b32 	%r213, 2;
	// begin inline asm
	shfl.sync.down.b32 %r211, %r212, %r213, %r229, %r230;
	// end inline asm
	setp.gt.s32 	%p14, %r205, 29;
	min.s32 	%r232, %r212, %r211;
	selp.b32 	%r217, %r212, %r232, %p14;
	mov.b32 	%r218, 4;
	// begin inline asm
	shfl.sync.down.b32 %r216, %r217, %r218, %r229, %r230;
	// end inline asm
	setp.gt.s32 	%p15, %r205, 27;
	min.s32 	%r233, %r217, %r216;
	selp.b32 	%r222, %r217, %r233, %p15;
	mov.b32 	%r223, 8;
	// begin inline asm
	shfl.sync.down.b32 %r221, %r222, %r223, %r229, %r230;
	// end inline asm
	setp.gt.s32 	%p16, %r205, 23;
	min.s32 	%r234, %r222, %r221;
	selp.b32 	%r227, %r222, %r234, %p16;
	mov.b32 	%r228, 16;
	// begin inline asm
	shfl.sync.down.b32 %r226, %r227, %r228, %r229, %r230;
	// end inline asm
	setp.gt.s32 	%p17, %r205, 15;
	min.s32 	%r120, %r227, %r226;
	selp.b32 	%r686, %r227, %r120, %p17;
	setp.ne.s32 	%p18, %r205, 0;
	@%p18 bra 	$L__BB12_70;
	shr.u32 	%r235, %r88, 3;
	and.b32  	%r236, %r235, 124;
	mov.u32 	%r237, _ZZN3cub18CUB_300001_SM_10006detail6reduce28DeviceReduceSingleTileKernelINS2_10policy_hubIiyN4cuda3__47minimumIiEEE10Policy1000EPiSB_iS8_iiNS5_3std3__410__identityEEEvT0_T1_T2_T3_T4_T6_E12temp_storage;
	add.s32 	%r238, %r237, %r236;
	st.shared.u32 	[%r238+8], %r120;
$L__BB12_70:
	bar.sync 	0;
	setp.ne.s32 	%p19, %r88, 0;
	@%p19 bra 	$L__BB12_72;
	ld.shared.u32 	%r239, [_ZZN3cub18CUB_300001_SM_10006detail6reduce28DeviceReduceSingleTileKernelINS2_10policy_hubIiyN4cuda3__47minimumIiEEE10Policy1000EPiSB_iS8_iiNS5_3std3__410__identityEEEvT0_T1_T2_T3_T4_T6_E12temp_storage+12];
	min.s32 	%r240, %r686, %r239;
	ld.shared.u32 	%r241, [_ZZN3cub18CUB_300001_SM_10006detail6reduce28DeviceReduceSingleTileKernelINS2_10policy_hubIiyN4cuda3__47minimumIiEEE10Policy1000EPiSB_iS8_iiNS5_3std3__410__identityEEEvT0_T1_T2_T3_T4_T6_E12temp_storage+16];
	min.s32 	%r242, %r240, %r241;
	ld.shared.u32 	%r243, [_ZZN3cub18CUB_300001_SM_10006detail6reduce28DeviceReduceSingleTileKernelINS2_10policy_hubIiyN4cuda3__47minimumIiEEE10Policy1000EPiSB_iS8_iiNS5_3std3__410__identityEEEvT0_T1_T2_T3_T4_T6_E12temp_storage+20];
	min.s32 	%r244, %r242, %r243;
	ld.shared.u32 	%r245, [_ZZN3cub18CUB_300001_SM_10006detail6reduce28DeviceReduceSingleTileKernelINS2_10policy_hubIiyN4cuda3__47minimumIiEEE10Policy1000EPiSB_iS8_iiNS5_3std3__410__identityEEEvT0_T1_T2_T3_T4_T6_E12temp_storage+24];
	min.s32 	%r246, %r244, %r245;
	ld.shared.u32 	%r247, [_ZZN3cub18CUB_300001_SM_10006detail6reduce28DeviceReduceSingleTileKernelINS2_10policy_hubIiyN4cuda3__47minimumIiEEE10Policy1000EPiSB_iS8_iiNS5_3std3__410__identityEEEvT0_T1_T2_T3_T4_T6_E12temp_storage+28];
	min.s32 	%r248, %r246, %r247;
	ld.shared.u32 	%r249, [_ZZN3cub18CUB_300001_SM_10006detail6reduce28DeviceReduceSingleTileKernelINS2_10policy_hubIiyN4cuda3__47minimumIiEEE10Policy1000EPiSB_iS8_iiNS5_3std3__410__identityEEEvT0_T1_T2_T3_T4_T6_E12temp_storage+32];
	min.s32 	%r250, %r248, %r249;
	ld.shared.u32 	%r251, [_ZZN3cub18CUB_300001_SM_10006detail6reduce28DeviceReduceSingleTileKernelINS2_10policy_hubIiyN4cuda3__47minimumIiEEE10Policy1000EPiSB_iS8_iiNS5_3std3__410__identityEEEvT0_T1_T2_T3_T4_T6_E12temp_storage+36];
	min.s32 	%r686, %r250, %r251;
$L__BB12_72:
	mov.u32 	%r631, %tid.x;
	setp.ne.s32 	%p95, %r631, 0;
	@%p95 bra 	$L__BB12_74;
	min.s32 	%r632, %r125, %r686;
	st.global.u32 	[%rd1], %r632;
$L__BB12_74:
	ret;

}
	// .globl	_ZN3cub18CUB_300001_SM_10006detail6reduce28DeviceReduceSingleTileKernelINS2_10policy_hubIijN4cuda3__47maximumIiEEE10Policy1000EN6thrust24THRUST_300001_SM_1000_NS18transform_iteratorI4GetXNSC_6detail15normal_iteratorINSC_10device_ptrI4int3EEEENSC_11use_defaultESL_EEPijS8_iiNS5_3std3__410__identityEEEvT0_T1_T2_T3_T4_T6_
.visible .entry _ZN3cub18CUB_300001_SM_10006detail6reduce28DeviceReduceSingleTileKernelINS2_10policy_hubIijN4cuda3__47maximumIiEEE10Policy1000EN6thrust24THRUST_300001_SM_1000_NS18transform_iteratorI4GetXNSC_6detail15normal_iteratorINSC_10device_ptrI4int3EEEENSC_11use_defaultESL_EEPijS8_iiNS5_3std3__410__identityEEEvT0_T1_T2_T3_T4_T6_(
	.param .align 8 .b8 _ZN3cub18CUB_300001_SM_10006detail6reduce28DeviceReduceSingleTileKernelINS2_10policy_hubIijN4cuda3__47maximumIiEEE10Policy1000EN6thrust24THRUST_300001_SM_1000_NS18transform_iteratorI4GetXNSC_6detail15normal_iteratorINSC_10device_ptrI4int3EEEENSC_11use_defaultESL_EEPijS8_iiNS5_3std3__410__identityEEEvT0_T1_T2_T3_T4_T6__param_0[16],
	.param .u64 .ptr .align 1 _ZN3cub18CUB_300001_SM_10006detail6reduce28DeviceReduceSingleTileKernelINS2_10policy_hubIijN4cuda3__47maximumIiEEE10Policy1000EN6thrust24THRUST_300001_SM_1000_NS18transform_iteratorI4GetXNSC_6detail15normal_iteratorINSC_10device_ptrI4int3EEEENSC_11use_defaultESL_EEPijS8_iiNS5_3std3__410__identityEEEvT0_T1_T2_T3_T4_T6__param_1,
	.param .u32 _ZN3cub18CUB_300001_SM_10006detail6reduce28DeviceReduceSingleTileKernelINS2_10policy_hubIijN4cuda3__47maximumIiEEE10Policy1000EN6thrust24THRUST_300001_SM_1000_NS18transform_iteratorI4GetXNSC_6detail15normal_iteratorINSC_10device_ptrI4int3EEEENSC_11use_defaultESL_EEPijS8_iiNS5_3std3__410__identityEEEvT0_T1_T2_T3_T4_T6__param_2,
	.param .align 1 .b8 _ZN3cub18CUB_300001_SM_10006detail6reduce28DeviceReduceSingleTileKernelINS2_10policy_hubIijN4cuda3__47maximumIiEEE10Policy1000EN6thrust24THRUST_300001_SM_1000_NS18transform_iteratorI4GetXNSC_6detail15normal_iteratorINSC_10device_ptrI4int3EEEENSC_11use_defaultESL_EEPijS8_iiNS5_3std3__410__identityEEEvT0_T1_T2_T3_T4_T6__param_3[1],
	.param .u32 _ZN3cub18CUB_300001_SM_10006detail6reduce28DeviceReduceSingleTileKernelINS2_10policy_hubIijN4cuda3__47maximumIiEEE10Policy1000EN6thrust24THRUST_300001_SM_1000_NS18transform_iteratorI4GetXNSC_6detail15normal_iteratorINSC_10device_ptrI4int3EEEENSC_11use_defaultESL_EEPijS8_iiNS5_3std3__410__identityEEEvT0_T1_T2_T3_T4_T6__param_4,
	.param .align 1 .b8 _ZN3cub18CUB_300001_SM_10006detail6reduce28DeviceReduceSingleTileKernelINS2_10policy_hubIijN4cuda3__47maximumIiEEE10Policy1000EN6thrust24THRUST_300001_SM_1000_NS18transform_iteratorI4GetXNSC_6detail15normal_iteratorINSC_10device_ptrI4int3EEEENSC_11use_defaultESL_EEPijS8_iiNS5_3std3__410__identityEEEvT0_T1_T2_T3_T4_T6__param_5[1]
)
.maxntid 256
.minnctapersm 1
{
	.reg .pred 	%p<59>;
	.reg .b16 	%rs<9>;
	.reg .b32 	%r<521>;
	.reg .b64 	%rd<84>;
	// demoted variable
	.shared .align 4 .b8 _ZZN3cub18CUB_300001_SM_10006detail6reduce28DeviceReduceSingleTileKernelINS2_10policy_hubIijN4cuda3__47maximumIiEEE10Policy1000EN6thrust24THRUST_300001_SM_1000_NS18transform_iteratorI4GetXNSC_6detail15normal_iteratorINSC_10device_ptrI4int3EEEENSC_11use_defaultESL_EEPijS8_iiNS5_3std3__410__identityEEEvT0_T1_T2_T3_T4_T6_E12temp_storage[44];
	ld.param.u64 	%rd9, [_ZN3cub18CUB_300001_SM_10006detail6reduce28DeviceReduceSingleTileKernelINS2_10policy_hubIijN4cuda3__47maximumIiEEE10Policy1000EN6thrust24THRUST_300001_SM_1000_NS18transform_iteratorI4GetXNSC_6detail15normal_iteratorINSC_10device_ptrI4int3EEEENSC_11use_defaultESL_EEPijS8_iiNS5_3std3__410__identityEEEvT0_T1_T2_T3_T4_T6__param_0];
	ld.param.u64 	%rd10, [_ZN3cub18CUB_300001_SM_10006detail6reduce28DeviceReduceSingleTileKernelINS2_10policy_hubIijN4cuda3__47maximumIiEEE10Policy1000EN6thrust24THRUST_300001_SM_1000_NS18transform_iteratorI4GetXNSC_6detail15normal_iteratorINSC_10device_ptrI4int3EEEENSC_11use_defaultESL_EEPijS8_iiNS5_3std3__410__identityEEEvT0_T1_T2_T3_T4_T6__param_1];
	ld.param.u32 	%r92, [_ZN3cub18CUB_300001_SM_10006detail6reduce28DeviceReduceSingleTileKernelINS2_10policy_hubIijN4cuda3__47maximumIiEEE10Policy1000EN6thrust24THRUST_300001_SM_1000_NS18transform_iteratorI4GetXNSC_6detail15normal_iteratorINSC_10device_ptrI4int3EEEENSC_11use_defaultESL_EEPijS8_iiNS5_3std3__410__identityEEEvT0_T1_T2_T3_T4_T6__param_2];
	ld.param.u32 	%r93, [_ZN3cub18CUB_300001_SM_10006detail6reduce28DeviceReduceSingleTileKernelINS2_10policy_hubIijN4cuda3__47maximumIiEEE10Policy1000EN6thrust24THRUST_300001_SM_1000_NS18transform_iteratorI4GetXNSC_6detail15normal_iteratorINSC_10device_ptrI4int3EEEENSC_11use_defaultESL_EEPijS8_iiNS5_3std3__410__identityEEEvT0_T1_T2_T3_T4_T6__param_4];
	cvta.to.global.u64 	%rd1, %rd10;
	setp.ne.s32 	%p1, %r92, 0;
	@%p1 bra 	$L__BB13_3;
	mov.u32 	%r481, %tid.x;
	setp.ne.s32 	%p58, %r481, 0;
	@%p58 bra 	$L__BB13_52;
	st.global.u32 	[%rd1], %r93;
	bra.uni 	$L__BB13_52;
$L__BB13_3:
	cvta.to.global.u64 	%rd2, %rd9;
	setp.gt.u32 	%p2, %r92, 4095;
	@%p2 bra 	$L__BB13_28;
	mov.u32 	%r1, %tid.x;
	setp.ge.u32 	%p24, %r1, %r92;
	mov.b32 	%r498, 0;
	mov.u32 	%r488, %r1;
	@%p24 bra 	$L__BB13_6;
	mul.wide.u32 	%rd73, %r1, 12;
	add.s64 	%rd74, %rd2, %rd73;
	ld.global.u32 	%r498, [%rd74];
	add.s32 	%r488, %r1, 256;
$L__BB13_6:
	setp.ge.u32 	%p25, %r488, %r92;
	@%p25 bra 	$L__BB13_19;
	not.b32 	%r309, %r488;
	add.s32 	%r310, %r92, %r309;
	shr.u32 	%r311, %r310, 8;
	add.s32 	%r6, %r311, 1;
	and.b32  	%r7, %r6, 15;
	setp.lt.u32 	%p26, %r310, 3840;
	@%p26 bra 	$L__BB13_10;
	and.b32  	%r312, %r6, 33554416;
	neg.s32 	%r484, %r312;
	mul.wide.u32 	%rd75, %r488, 12;
	add.s64 	%rd76, %rd75, %rd2;
	add.s64 	%rd82, %rd76, 24576;
$L__BB13_9:
	.pragma "nounroll";
	ld.global.u32 	%r313, [%rd82+-24576];
	max.s32 	%r314, %r498, %r313;
	ld.global.u32 	%r315, [%rd82+-21504];
	max.s32 	%r316, %r314, %r315;
	ld.global.u32 	%r317, [%rd82+-18432];
	max.s32 	%r318, %r316, %r317;
	ld.global.u32 	%r319, [%rd82+-15360];
	max.s32 	%r320, %r318, %r319;
	ld.global.u32 	%r321, [%rd82+-12288];
	max.s32 	%r322, %r320, %r321;
	ld.global.u32 	%r323, [%rd82+-9216];
	max.s32 	%r324, %r322, %r323;
	ld.global.u32 	%r325, [%rd82+-6144];
	max.s32 	%r326, %r324, %r325;
	ld.global.u32 	%r327, [%rd82+-3072];
	max.s32 	%r328, %r326, %r327;
	ld.global.u32 	%r329, [%rd82];
	max.s32 	%r330, %r328, %r329;
	ld.global.u32 	%r331, [%rd82+3072];
	max.s32 	%r332, %r330, %r331;
	ld.global.u32 	%r333, [%rd82+6144];
	max.s32 	%r334, %r332, %r333;
	ld.global.u32 	%r335, [%rd82+9216];
	max.s32 	%r336, %r334, %r335;
	ld.global.u32 	%r337, [%rd82+12288];
	max.s32 	%r338, %r336, %r337;
	ld.global.u32 	%r339, [%rd82+15360];
	max.s32 	%r340, %r338, %r339;
	ld.global.u32 	%r341, [%rd82+18432];
	max.s32 	%r342, %r340, %r341;
	ld.global.u32 	%r343, [%rd82+21504];
	max.s32 	%r498, %r342, %r343;
	add.s32 	%r488, %r488, 4096;
	add.s32 	%r484, %r484, 16;
	add.s64 	%rd82, %rd82, 49152;
	setp.ne.s32 	%p27, %r484, 0;
	@%p27 bra 	$L__BB13_9;
$L__BB13_10:
	setp.eq.s32 	%p28, %r7, 0;
	@%p28 bra 	$L__BB13_19;
	and.b32  	%r18, %r6, 7;
	setp.lt.u32 	%p29, %r7, 8;
	@%p29 bra 	$L__BB13_13;
	mul.wide.u32 	%rd77, %r488, 12;
	add.s64 	%rd78, %rd2, %rd77;
	ld.global.u32 	%r345, [%rd78];
	max.s32 	%r346, %r498, %r345;
	ld.global.u32 	%r347, [%rd78+3072];
	max.s32 	%r348, %r346, %r347;
	ld.global.u32 	%r349, [%rd78+6144];
	max.s32 	%r350, %r348, %r349;
	ld.global.u32 	%r351, [%rd78+9216];
	max.s32 	%r352, %r350, %r351;
	ld.global.u32 	%r353, [%rd78+12288];
	max.s32 	%r354, %r352, %r353;
	ld.global.u32 	%r355, [%rd78+15360];
	max.s32 	%r356, %r354, %r355;
	ld.global.u32 	%r357, [%rd78+18432];
	max.s32 	%r358, %r356, %r357;
	ld.global.u32 	%r359, [%rd78+21504];
	max.s32 	%r498, %r358, %r359;
	add.s32 	%r488, %r488, 2048;
$L__BB13_13:
	setp.eq.s32 	%p30, %r18, 0;
	@%p30 bra 	$L__BB13_19;
	and.b32  	%r24, %r6, 3;
	setp.lt.u32 	%p31, %r18, 4;
	@%p31 bra 	$L__BB13_16;
	mul.wide.u32 	%rd79, %r488, 12;
	add.s64 	%rd80, %rd2, %rd79;
	ld.global.u32 	%r361, [%rd80];
	max.s32 	%r362, %r498, %r361;
	ld.global.u32 	%r363, [%rd80+3072];
	max.s32 	%r364, %r362, %r363;
	ld.global.u32 	%r365, [%rd80+6144];
	max.s32 	%r366, %r364, %r365;
	ld.global.u32 	%r367, [%rd80+9216];
	max.s32 	%r498, %r366, %r367;
	add.s32 	%r488, %r488, 1024;
$L__BB13_16:
	setp.eq.s32 	%p32, %r24, 0;
	@%p32 bra 	$L__BB13_19;
	mul.wide.u32 	%rd81, %r488, 12;
	add.s64 	%rd83, %rd2, %rd81;
	neg.s32 	%r496, %r24;
$L__BB13_18:
	.pragma "nounroll";
	ld.global.u32 	%r368, [%rd83];
	max.s32 	%r498, %r498, %r368;
	add.s64 	%rd83, %rd83, 3072;
	add.s32 	%r496, %r496, 1;
	setp.ne.s32 	%p33, %r496, 0;
	@%p33 bra 	$L__BB13_18;
$L__BB13_19:
	setp.lt.u32 	%p34, %r92, 256;
	@%p34 bra 	$L__BB13_24;
	// begin inline asm
	mov.u32 %r432, %laneid;
	// end inline asm
	mov.b32 	%r435, 1;
	mov.b32 	%r456, 31;
	mov.b32 	%r457, -1;
	// begin inline asm
	shfl.sync.down.b32 %r433, %r498, %r435, %r456, %r457;
	// end inline asm
	setp.gt.s32 	%p50, %r432, 30;
	max.s32 	%r458, %r498, %r433;
	selp.b32 	%r439, %r498, %r458, %p50;
	mov.b32 	%r440, 2;
	// begin inline asm
	shfl.sync.down.b32 %r438, %r439, %r440, %r456, %r457;
	// end inline asm
	setp.gt.s32 	%p51, %r432, 29;
	max.s32 	%r459, %r439, %r438;
	selp.b32 	%r444, %r439, %r459, %p51;
	mov.b32 	%r445, 4;
	// begin inline asm
	shfl.sync.down.b32 %r443, %r444, %r445, %r456, %r457;
	// end inline asm
	setp.gt.s32 	%p52, %r432, 27;
	max.s32 	%r460, %r444, %r443;
	selp.b32 	%r449, %r444, %r460, %p52;
	mov.b32 	%r450, 8;
	// begin inline asm
	shfl.sync.down.b32 %r448, %r449, %r450, %r456, %r457;
	// end inline asm
	setp.gt.s32 	%p53, %r432, 23;
	max.s32 	%r461, %r449, %r448;
	selp.b32 	%r454, %r449, %r461, %p53;
	mov.b32 	%r455, 16;
	// begin inline asm
	shfl.sync.down.b32 %r453, %r454, %r455, %r456, %r457;
	// end inline asm
	setp.gt.s32 	%p54, %r432, 15;
	max.s32 	%r36, %r454, %r453;
	selp.b32 	%r520, %r454, %r36, %p54;
	setp.ne.s32 	%p55, %r432, 0;
	@%p55 bra 	$L__BB13_22;
	shr.u32 	%r462, %r1, 3;
	and.b32  	%r463, %r462, 124;
	mov.u32 	%r464, _ZZN3cub18CUB_300001_SM_10006detail6reduce28DeviceReduceSingleTileKernelINS2_10policy_hubIijN4cuda3__47maximumIiEEE10Policy1000EN6thrust24THRUST_300001_SM_1000_NS18transform_iteratorI4GetXNSC_6detail15normal_iteratorINSC_10device_ptrI4int3EEEENSC_11use_defaultESL_EEPijS8_iiNS5_3std3__410__identityEEEvT0_T1_T2_T3_T4_T6_E12temp_storage;
	add.s32 	%r465, %r464, %r463;
	st.shared.u32 	[%r465+8], %r36;
$L__BB13_22:
	bar.sync 	0;
	setp.ne.s32 	%p56, %r1, 0;
	@%p56 bra 	$L__BB13_50;
	ld.shared.u32 	%r466, [_ZZN3cub18CUB_300001_SM_10006detail6reduce28DeviceReduceSingleTileKernelINS2_10policy_hubIijN4cuda3__47maximumIiEEE10Policy1000EN6thrust24THRUST_300001_SM_1000_NS18transform_iteratorI4GetXNSC_6detail15normal_iteratorINSC_10device_ptrI4int3EEEENSC_11use_defaultESL_EEPijS8_iiNS5_3std3__410__identityEEEvT0_T1_T2_T3_T4_T6_E12temp_storage+12];
	max.s32 	%r467, %r520, %r466;
	ld.shared.u32 	%r468, [_ZZN3cub18CUB_300001_SM_10006detail6reduce28DeviceReduceSingleTileKernelINS2_10policy_hubIijN4cuda3__47maximumIiEEE10Policy1000EN6thrust24THRUST_300001_SM_1000_NS18transform_iteratorI4GetXNSC_6detail15normal_iteratorINSC_10device_ptrI4int3EEEENSC_11use_defaultESL_EEPijS8_iiNS5_3std3__410__identityEEEvT0_T1_T2_T3_T4_T6_E12temp_storage+16];
	max.s32 	%r469, %r467, %r468;
	ld.shared.u32 	%r470, [_ZZN3cub18CUB_300001_SM_10006detail6reduce28DeviceReduceSingleTileKernelINS2_10policy_hubIijN4cuda3__47maximumIiEEE10Policy1000EN6thrust24THRUST_300001_SM_1000_NS18transform_iteratorI4GetXNSC_6detail15normal_iteratorINSC_10device_ptrI4int3EEEENSC_11use_defaultESL_EEPijS8_iiNS5_3std3__410__identityEEEvT0_T1_T2_T3_T4_T6_E12temp_storage+20];
	max.s32 	%r471, %r469, %r470;
	ld.shared.u32 	%r472, [_ZZN3cub18CUB_300001_SM_10006detail6reduce28DeviceReduceSingleTileKernelINS2_10policy_hubIijN4cuda3__47maximumIiEEE10Policy1000EN6thrust24THRUST_300001_SM_1000_NS18transform_iteratorI4GetXNSC_6detail15normal_iteratorINSC_10device_ptrI4int3EEEENSC_11use_defaultESL_EEPijS8_iiNS5_3std3__410__identityEEEvT0_T1_T2_T3_T4_T6_E12temp_storage+24];
	max.s32 	%r473, %r471, %r472;
	ld.shared.u32 	%r474, [_ZZN3cub18CUB_300001_SM_10006detail6reduce28DeviceReduceSingleTileKernelINS2_10policy_hubIijN4cuda3__47maximumIiEEE10Policy1000EN6thrust24THRUST_300001_SM_1000_NS18transform_iteratorI4GetXNSC_6detail15normal_iteratorINSC_10device_ptrI4int3EEEENSC_11use_defaultESL_EEPijS8_iiNS5_3std3__410__identityEEEvT0_T1_T2_T3_T4_T6_E12temp_storage+28];
	max.s32 	%r475, %r473, %r474;
	ld.shared.u32 	%r476, [_ZZN3cub18CUB_300001_SM_10006detail6reduce28DeviceReduceSingleTileKernelINS2_10policy_hubIijN4cuda3__47maximumIiEEE10Policy1000EN6thrust24THRUST_300001_SM_1000_NS18transform_iteratorI4GetXNSC_6detail15normal_iteratorINSC_10device_ptrI4int3EEEENSC_11use_defaultESL_EEPijS8_iiNS5_3std3__410__identityEEEvT0_T1_T2_T3_T4_T6_E12temp_storage+32];
	max.s32 	%r477, %r475, %r476;
	ld.shared.u32 	%r478, [_ZZN3cub18CUB_300001_SM_10006detail6reduce28DeviceReduceSingleTileKernelINS2_10policy_hubIijN4cuda3__47maximumIiEEE10Policy1000EN6thrust24THRUST_300001_SM_1000_NS18transform_iteratorI4GetXNSC_6detail15normal_iteratorINSC_10device_ptrI4int3EEEENSC_11use_defaultESL_EEPijS8_iiNS5_3std3__410__identityEEEvT0_T1_T2_T3_T4_T6_E12temp_storage+36];
	max.s32 	%r520, %r477, %r478;
	bra.uni 	$L__BB13_50;
$L__BB13_24:
	// begin inline asm
	mov.u32 %r369, %laneid;
	// end inline asm
	and.b32  	%r395, %r1, 992;
	add.s32 	%r396, %r395, 32;
	setp.gt.u32 	%p35, %r396, %r92;
	not.b32 	%r397, %r395;
	add.s32 	%r398, %r92, %r397;
	selp.b32 	%r393, %r398, 31, %p35;
	mov.b32 	%r372, 1;
	mov.b32 	%r394, -1;
	// begin inline asm
	shfl.sync.down.b32 %r370, %r498, %r372, %r393, %r394;
	// end inline asm
	setp.lt.s32 	%p36, %r369, %r393;
	max.s32 	%r399, %r498, %r370;
	selp.b32 	%r376, %r399, %r498, %p36;
	mov.b32 	%r377, 2;
	// begin inline asm
	shfl.sync.down.b32 %r375, %r376, %r377, %r393, %r394;
	// end inline asm
	add.s32 	%r400, %r369, 2;
	setp.gt.s32 	%p37, %r400, %r393;
	max.s32 	%r401, %r376, %r375;
	selp.b32 	%r381, %r376, %r401, %p37;
	mov.b32 	%r382, 4;
	// begin inline asm
	shfl.sync.down.b32 %r380, %r381, %r382, %r393, %r394;
	// end inline asm
	add.s32 	%r402, %r369, 4;
	setp.gt.s32 	%p38, %r402, %r393;
	max.s32 	%r403, %r381, %r380;
	selp.b32 	%r386, %r381, %r403, %p38;
	mov.b32 	%r387, 8;
	// begin inline asm
	shfl.sync.down.b32 %r385, %r386, %r387, %r393, %r394;
	// end inline asm
	add.s32 	%r404, %r369, 8;
	setp.gt.s32 	%p39, %r404, %r393;
	max.s32 	%r405, %r386, %r385;
	selp.b32 	%r391, %r386, %r405, %p39;
	mov.b32 	%r392, 16;
	// begin inline asm
	shfl.sync.down.b32 %r390, %r391, %r392, %r393, %r394;
	// end inline asm
	add.s32 	%r406, %r369, 16;
	setp.gt.s32 	%p40, %r406, %r393;
	max.s32 	%r407, %r391, %r390;
	selp.b32 	%r520, %r391, %r407, %p40;
	setp.ne.s32 	%p41, %r369, 0;
	@%p41 bra 	$L__BB13_26;
	shr.u32 	%r408, %r1, 3;
	and.b32  	%r409, %r408, 124;
	mov.u32 	%r410, _ZZN3cub18CUB_300001_SM_10006detail6reduce28DeviceReduceSingleTileKernelINS2_10policy_hubIijN4cuda3__47maximumIiEEE10Policy1000EN6thrust24THRUST_300001_SM_1000_NS18transform_iteratorI4GetXNSC_6detail15normal_iteratorINSC_10device_ptrI4int3EEEENSC_11use_defaultESL_EEPijS8_iiNS5_3std3__410__identityEEEvT0_T1_T2_T3_T4_T6_E12temp_storage;
	add.s32 	%r411, %r410, %r409;
	st.shared.u32 	[%r411+8], %r520;
$L__BB13_26:
	bar.sync 	0;
	setp.ne.s32 	%p42, %r1, 0;
	@%p42 bra 	$L__BB13_50;
	setp.gt.u32 	%p43, %r92, 32;
	ld.shared.u32 	%r412, [_ZZN3cub18CUB_300001_SM_10006detail6reduce28DeviceReduceSingleTileKernelINS2_10policy_hubIijN4cuda3__47maximumIiEEE10Policy1000EN6thrust24THRUST_300001_SM_1000_NS18transform_iteratorI4GetXNSC_6detail15normal_iteratorINSC_10device_ptrI4int3EEEENSC_11use_defaultESL_EEPijS8_iiNS5_3std3__410__identityEEEvT0_T1_T2_T3_T4_T6_E12temp_storage+12];
	max.s32 	%r413, %r520, %r412;
	selp.b32 	%r414, %r413, %r520, %p43;
	setp.gt.u32 	%p44, %r92, 64;
	ld.shared.u32 	%r415, [_ZZN3cub18CUB_300001_SM_10006detail6reduce28DeviceReduceSingleTileKernelINS2_10policy_hubIijN4cuda3__47maximumIiEEE10Policy1000EN6thrust24THRUST_300001_SM_1000_NS18transform_iteratorI4GetXNSC_6detail15normal_iteratorINSC_10device_ptrI4int3EEEENSC_11use_defaultESL_EEPijS8_iiNS5_3std3__410__identityEEEvT0_T1_T2_T3_T4_T6_E12temp_storage+16];
	max.s32 	%r416, %r414, %r415;
	selp.b32 	%r417, %r416, %r414, %p44;
	setp.gt.u32 	%p45, %r92, 96;
	ld.shared.u32 	%r418, [_ZZN3cub18CUB_300001_SM_10006detail6reduce28DeviceReduceSingleTileKernelINS2_10policy_hubIijN4cuda3__47maximumIiEEE10Policy1000EN6thrust24THRUST_300001_SM_1000_NS18transform_iteratorI4GetXNSC_6detail15normal_iteratorINSC_10device_ptrI4int3EEEENSC_11use_defaultESL_EEPijS8_iiNS5_3std3__410__identityEEEvT0_T1_T2_T3_T4_T6_E12temp_storage+20];
	max.s32 	%r419, %r417, %r418;
	selp.b32 	%r420, %r419, %r417, %p45;
	setp.gt.u32 	%p46, %r92, 128;
	ld.shared.u32 	%r421, [_ZZN3cub18CUB_300001_SM_10006detail6reduce28DeviceReduceSingleTileKernelINS2_10policy_hubIijN4cuda3__47maximumIiEEE10Policy1000EN6thrust24THRUST_300001_SM_1000_NS18transform_iteratorI4GetXNSC_6detail15normal_iteratorINSC_10device_ptrI4int3EEEENSC_11use_defaultESL_EEPijS8_iiNS5_3std3__410__identityEEEvT0_T1_T2_T3_T4_T6_E12temp_storage+24];
	max.s32 	%r422, %r420, %r421;
	selp.b32 	%r423, %r422, %r420, %p46;
	setp.gt.u32 	%p47, %r92, 160;
	ld.shared.u32 	%r424, [_ZZN3cub18CUB_300001_SM_10006detail6reduce28DeviceReduceSingleTileKernelINS2_10policy_hubIijN4cuda3__47maximumIiEEE10Policy1000EN6thrust24THRUST_300001_SM_1000_NS18transform_iteratorI4GetXNSC_6detail15normal_iteratorINSC_10device_ptrI4int3EEEENSC_11use_defaultESL_EEPijS8_iiNS5_3std3__410__identityEEEvT0_T1_T2_T3_T4_T6_E12temp_storage+28];
	max.s32 	%r425, %r423, %r424;
	selp.b32 	%r426, %r425, %r423, %p47;
	setp.gt.u32 	%p48, %r92, 192;
	ld.shared.u32 	%r427, [_ZZN3cub18CUB_300001_SM_10006detail6reduce28DeviceReduceSingleTileKernelINS2_10policy_hubIijN4cuda3__47maximumIiEEE10Policy1000EN6thrust24THRUST_300001_SM_1000_NS18transform_iteratorI4GetXNSC_6detail15normal_iteratorINSC_10device_ptrI4int3EEEENSC_11use_defaultESL_EEPijS8_iiNS5_3std3__410__identityEEEvT0_T1_T2_T3_T4_T6_E12temp_storage+32];
	max.s32 	%r428, %r426, %r427;
	selp.b32 	%r429, %r428, %r426, %p48;
	setp.gt.u32 	%p49, %r92, 224;
	ld.shared.u32 	%r430, [_ZZN3cub18CUB_300001_SM_10006detail6reduce28DeviceReduceSingleTileKernelINS2_10policy_hubIijN4cuda3__47maximumIiEEE10Policy1000EN6thrust24THRUST_300001_SM_1000_NS18transform_iteratorI4GetXNSC_6detail15normal_iteratorINSC_10device_ptrI4int3EEEENSC_11use_defaultESL_EEPijS8_iiNS5_3std3__410__identityEEEvT0_T1_T2_T3_T4_T6_E12temp_storage+36];
	max.s32 	%r431, %r429, %r430;
	selp.b32 	%r520, %r431, %r429, %p49;
	bra.uni 	$L__BB13_50;
$L__BB13_28:
	mov.u32 	%r41, %tid.x;
	mul.wide.u32 	%rd11, %r41, 12;
	add.s64 	%rd12, %rd2, %rd11;
	ld.global.u32 	%r105, [%rd12];
	ld.global.u32 	%r106, [%rd12+3072];
	ld.global.u32 	%r107, [%rd12+6144];
	ld.global.u32 	%r108, [%rd12+9216];
	ld.global.u32 	%r109, [%rd12+12288];
	ld.global.u32 	%r110, [%rd12+15360];
	ld.global.u32 	%r111, [%rd12+18432];
	ld.global.u32 	%r112, [%rd12+21504];
	ld.global.u32 	%r113, [%rd12+24576];
	ld.global.u32 	%r114, [%rd12+27648];
	ld.global.u32 	%r115, [%rd12+30720];
	ld.global.u32 	%r116, [%rd12+33792];
	ld.global.u32 	%r117, [%rd12+36864];
	ld.global.u32 	%r118, [%rd12+39936];
	ld.global.u32 	%r119, [%rd12+43008];
	ld.global.u32 	%r120, [%rd12+46080];
	max.s32 	%r121, %r105, %r106;
	max.s32 	%r122, %r121, %r107;
	max.s32 	%r123, %r108, %r109;
	max.s32 	%r124, %r123, %r110;
	max.s32 	%r125, %r111, %r112;
	max.s32 	%r126, %r125, %r113;
	max.s32 	%r127, %r114, %r115;
	max.s32 	%r128, %r127, %r116;
	max.s32 	%r129, %r117, %r118;
	max.s32 	%r130, %r129, %r119;
	max.s32 	%r131, %r122, %r124;
	max.s32 	%r132, %r131, %r126;
	max.s32 	%r133, %r128, %r130;
	max.s32 	%r134, %r133, %r120;
	max.s32 	%r519, %r132, %r134;
	add.s32 	%r43, %r92, -4096;
	setp.lt.u32 	%p3, %r43, 4096;
	mov.b32 	%r502, 4096;
	@%p3 bra 	$L__BB13_32;
	mov.b32 	%r502, 4096;
$L__BB13_30:
	add.s32 	%r136, %r41, %r502;
	mul.wide.u32 	%rd13, %r136, 12;
	add.s64 	%rd14, %rd2, %rd13;
	ld.global.u32 	%r137, [%rd14];
	ld.global.u32 	%r138, [%rd14+3072];
	ld.global.u32 	%r139, [%rd14+6144];
	ld.global.u32 	%r140, [%rd14+9216];
	ld.global.u32 	%r141, [%rd14+12288];
	ld.global.u32 	%r142, [%rd14+15360];
	ld.global.u32 	%r143, [%rd14+18432];
	ld.global.u32 	%r144, [%rd14+21504];
	ld.global.u32 	%r145, [%rd14+24576];
	ld.global.u32 	%r146, [%rd14+27648];
	ld.global.u32 	%r147, [%rd14+30720];
	ld.global.u32 	%r148, [%rd14+33792];
	ld.global.u32 	%r149, [%rd14+36864];
	ld.global.u32 	%r150, [%rd14+39936];
	ld.global.u32 	%r151, [%rd14+43008];
	ld.global.u32 	%r152, [%rd14+46080];
	max.s32 	%r153, %r519, %r137;
	max.s32 	%r154, %r153, %r138;
	max.s32 	%r155, %r139, %r140;
	max.s32 	%r156, %r155, %r141;
	max.s32 	%r157, %r142, %r143;
	max.s32 	%r158, %r157, %r144;
	max.s32 	%r159, %r145, %r146;
	max.s32 	%r160, %r159, %r147;
	max.s32 	%r161, %r148, %r149;
	max.s32 	%r162, %r161, %r150;
	max.s32 	%r163, %r151, %r152;
	max.s32 	%r164, %r154, %r156;
	max.s32 	%r165, %r164, %r158;
	max.s32 	%r166, %r160, %r162;
	max.s32 	%r167, %r166, %r163;
	max.s32 	%r519, %r165, %r167;
	sub.s32 	%r168, %r92, %r502;
	setp.lt.u32 	%p4, %r168, 4096;
	@%p4 bra 	$L__BB13_46;
	add.s32 	%r502, %r502, 4096;
	setp.le.u32 	%p5, %r502, %r43;
	@%p5 bra 	$L__BB13_30;
$L__BB13_32:
	setp.le.u32 	%p6, %r92, %r502;
	sub.s32 	%r169, %r92, %r502;
	setp.ge.s32 	%p7, %r41, %r169;
	or.pred  	%p8, %p6, %p7;
	@%p8 bra 	$L__BB13_46;
	not.b32 	%r172, %r41;
	add.s32 	%r173, %r92, %r172;
	sub.s32 	%r174, %r173, %r502;
	shr.u32 	%r175, %r174, 8;
	add.s32 	%r50, %r175, 1;
	and.b32  	%r51, %r50, 15;
	setp.lt.u32 	%p9, %r174, 3840;
	mov.u32 	%r511, %r41;
	@%p9 bra 	$L__BB13_37;
	or.b32  	%r505, %r41, 2048;
	add.s32 	%r504, %r41, %r502;
	and.b32  	%r176, %r50, 33554416;
	neg.s32 	%r503, %r176;
$L__BB13_35:
	.pragma "nounroll";
	mul.wide.u32 	%rd15, %r504, 12;
	add.s64 	%rd16, %rd2, %rd15;
	ld.global.u32 	%r177, [%rd16];
	max.s32 	%r178, %r519, %r177;
	add.s32 	%r179, %r504, 256;
	mul.wide.u32 	%rd17, %r179, 12;
	add.s64 	%rd18, %rd2, %rd17;
	ld.global.u32 	%r180, [%rd18];
	max.s32 	%r181, %r178, %r180;
	add.s32 	%r182, %r504, 512;
	mul.wide.u32 	%rd19, %r182, 12;
	add.s64 	%rd20, %rd2, %rd19;
	ld.global.u32 	%r183, [%rd20];
	max.s32 	%r184, %r181, %r183;
	add.s32 	%r185, %r504, 768;
	mul.wide.u32 	%rd21, %r185, 12;
	add.s64 	%rd22, %rd2, %rd21;
	ld.global.u32 	%r186, [%rd22];
	max.s32 	%r187, %r184, %r186;
	add.s32 	%r188, %r504, 1024;
	mul.wide.u32 	%rd23, %r188, 12;
	add.s64 	%rd24, %rd2, %rd23;
	ld.global.u32 	%r189, [%rd24];
	max.s32 	%r190, %r187, %r189;
	add.s32 	%r191, %r504, 1280;
	mul.wide.u32 	%rd25, %r191, 12;
	add.s64 	%rd26, %rd2, %rd25;
	ld.global.u32 	%r192, [%rd26];
	max.s32 	%r193, %r190, %r192;
	add.s32 	%r194, %r504, 1536;
	mul.wide.u32 	%rd27, %r194, 12;
	add.s64 	%rd28, %rd2, %rd27;
	ld.global.u32 	%r195, [%rd28];
	max.s32 	%r196, %r193, %r195;
	add.s32 	%r197, %r504, 1792;
	mul.wide.u32 	%rd29, %r197, 12;
	add.s64 	%rd30, %rd2, %rd29;
	ld.global.u32 	%r198, [%rd30];
	max.s32 	%r199, %r196, %r198;
	add.s32 	%r200, %r504, 2048;
	mul.wide.u32 	%rd31, %r200, 12;
	add.s64 	%rd32, %rd2, %rd31;
	ld.global.u32 	%r201, [%rd32];
	max.s32 	%r202, %r199, %r201;
	add.s32 	%r203, %r504, 2304;
	mul.wide.u32 	%rd33, %r203, 12;
	add.s64 	%rd34, %rd2, %rd33;
	ld.global.u32 	%r204, [%rd34];
	max.s32 	%r205, %r202, %r204;
	add.s32 	%r206, %r504, 2560;
	mul.wide.u32 	%rd35, %r206, 12;
	add.s64 	%rd36, %rd2, %rd35;
	ld.global.u32 	%r207, [%rd36];
	max.s32 	%r208, %r205, %r207;
	add.s32 	%r209, %r504, 2816;
	mul.wide.u32 	%rd37, %r209, 12;
	add.s64 	%rd38, %rd2, %rd37;
	ld.global.u32 	%r210, [%rd38];
	max.s32 	%r211, %r208, %r210;
	add.s32 	%r212, %r504, 3072;
	mul.wide.u32 	%rd39, %r212, 12;
	add.s64 	%rd40, %rd2, %rd39;
	ld.global.u32 	%r213, [%rd40];
	max.s32 	%r214, %r211, %r213;
	add.s32 	%r215, %r504, 3328;
	mul.wide.u32 	%rd41, %r215, 12;
	add.s64 	%rd42, %rd2, %rd41;
	ld.global.u32 	%r216, [%rd42];
	max.s32 	%r217, %r214, %r216;
	add.s32 	%r218, %r504, 3584;
	mul.wide.u32 	%rd43, %r218, 12;
	add.s64 	%rd44, %rd2, %rd43;
	ld.global.u32 	%r219, [%rd44];
	max.s32 	%r220, %r217, %r219;
	add.s32 	%r221, %r504, 3840;
	mul.wide.u32 	%rd45, %r221, 12;
	add.s64 	%rd46, %rd2, %rd45;
	ld.global.u32 	%r222, [%rd46];
	max.s32 	%r519, %r220, %r222;
	add.s32 	%r505, %r505, 4096;
	add.s32 	%r504, %r504, 4096;
	add.s32 	%r503, %r503, 16;
	setp.ne.s32 	%p10, %r503, 0;
	@%p10 bra 	$L__BB13_35;
	add.s32 	%r511, %r505, -2048;
$L__BB13_37:
	setp.eq.s32 	%p11, %r51, 0;
	@%p11 bra 	$L__BB13_46;
	and.b32  	%r67, %r50, 7;
	setp.lt.u32 	%p12, %r51, 8;
	@%p12 bra 	$L__BB13_40;
	add.s32 	%r224, %r511, %r502;
	mul.wide.u32 	%rd47, %r224, 12;
	add.s64 	%rd48, %rd2, %rd47;
	ld.global.u32 	%r225, [%rd48];
	max.s32 	%r226, %r519, %r225;
	add.s32 	%r227, %r224, 256;
	mul.wide.u32 	%rd49, %r227, 12;
	add.s64 	%rd50, %rd2, %rd49;
	ld.global.u32 	%r228, [%rd50];
	max.s32 	%r229, %r226, %r228;
	add.s32 	%r230, %r224, 512;
	mul.wide.u32 	%rd51, %r230, 12;
	add.s64 	%rd52, %rd2, %rd51;
	ld.global.u32 	%r231, [%rd52];
	max.s32 	%r232, %r229, %r231;
	add.s32 	%r233, %r224, 768;
	mul.wide.u32 	%rd53, %r233, 12;
	add.s64 	%rd54, %rd2, %rd53;
	ld.global.u32 	%r234, [%rd54];
	max.s32 	%r235, %r232, %r234;
	add.s32 	%r236, %r224, 1024;
	mul.wide.u32 	%rd55, %r236, 12;
	add.s64 	%rd56, %rd2, %rd55;
	ld.global.u32 	%r237, [%rd56];
	max.s32 	%r238, %r235, %r237;
	add.s32 	%r239, %r224, 1280;
	mul.wide.u32 	%rd57, %r239, 12;
	add.s64 	%rd58, %rd2, %rd57;
	ld.global.u32 	%r240, [%rd58];
	max.s32 	%r241, %r238, %r240;
	add.s32 	%r242, %r224, 1536;
	mul.wide.u32 	%rd59, %r242, 12;
	add.s64 	%rd60, %rd2, %rd59;
	ld.global.u32 	%r243, [%rd60];
	max.s32 	%r244, %r241, %r243;
	add.s32 	%r245, %r224, 1792;
	mul.wide.u32 	%rd61, %r245, 12;
	add.s64 	%rd62, %rd2, %rd61;
	ld.global.u32 	%r246, [%rd62];
	max.s32 	%r519, %r244, %r246;
	add.s32 	%r511, %r511, 2048;
$L__BB13_40:
	setp.eq.s32 	%p13, %r67, 0;
	@%p13 bra 	$L__BB13_46;
	and.b32  	%r73, %r50, 3;
	setp.lt.u32 	%p14, %r67, 4;
	@%p14 bra 	$L__BB13_43;
	add.s32 	%r248, %r511, %r502;
	mul.wide.u32 	%rd63, %r248, 12;
	add.s64 	%rd64, %rd2, %rd63;
	ld.global.u32 	%r249, [%rd64];
	max.s32 	%r250, %r519, %r249;
	add.s32 	%r251, %r248, 256;
	mul.wide.u32 	%rd65, %r251, 12;
	add.s64 	%rd66, %rd2, %rd65;
	ld.global.u32 	%r252, [%rd66];
	max.s32 	%r253, %r250, %r252;
	add.s32 	%r254, %r248, 512;
	mul.wide.u32 	%rd67, %r254, 12;
	add.s64 	%rd68, %rd2, %rd67;
	ld.global.u32 	%r255, [%rd68];
	max.s32 	%r256, %r253, %r255;
	add.s32 	%r257, %r248, 768;
	mul.wide.u32 	%rd69, %r257, 12;
	add.s64 	%rd70, %rd2, %rd69;
	ld.global.u32 	%r258, [%rd70];
	max.s32 	%r519, %r256, %r258;
	add.s32 	%r511, %r511, 1024;
$L__BB13_43:
	setp.eq.s32 	%p15, %r73, 0;
	@%p15 bra 	$L__BB13_46;
	add.s32 	%r517, %r511, %r502;
	neg.s32 	%r516, %r73;
$L__BB13_45:
	.pragma "nounroll";
	mul.wide.u32 	%rd71, %r517, 12;
	add.s64 	%rd72, %rd2, %rd71;
	ld.global.u32 	%r259, [%rd72];
	max.s32 	%r519, %r519, %r259;
	add.s32 	%r517, %r517, 256;
	add.s32 	%r516, %r516, 1;
	setp.ne.s32 	%p16, %r516, 0;
	@%p16 bra 	$L__BB13_45;
$L__BB13_46:
	// begin inline asm
	mov.u32 %r260, %laneid;
	// end inline asm
	mov.b32 	%r263, 1;
	mov.b32 	%r284, 31;
	mov.b32 	%r285, -1;
	// begin inline asm
	shfl.sync.down.b32 %r261, %r519, %r263, %r284, %r285;
	// end inline asm
	setp.gt.s32 	%p17, %r260, 30;
	max.s32 	%r286, %r519, %r261;
	selp.b32 	%r267, %r519, %r286, %p17;
	mov.b32 	%r268, 2;
	// begin inline asm
	shfl.sync.down.b32 %r266, %r267, %r268, %r284, %r285;
	// end inline asm
	setp.gt.s32 	%p18, %r260, 29;
	max.s32 	%r287, %r267, %r266;
	selp.b32 	%r272, %r267, %r287, %p18;
	mov.b32 	%r273, 4;
	// begin inline asm
	shfl.sync.down.b32 %r271, %r272, %r273, %r284, %r285;
	// end inline asm
	setp.gt.s32 	%p19, %r260, 27;
	max.s32 	%r288, %r272, %r271;
	selp.b32 	%r277, %r272, %r288, %p19;
	mov.b32 	%r278, 8;
	// begin inline asm
	shfl.sync.down.b32 %r276, %r277, %r278, %r284, %r285;
	// end inline asm
	setp.gt.s32 	%p20, %r260, 23;
	max.s32 	%r289, %r277, %r276;
	selp.b32 	%r282, %r277, %r289, %p20;
	mov.b32 	%r283, 16;
	// begin inline asm
	shfl.sync.down.b32 %r281, %r282, %r283, %r284, %r285;
	// end inline asm
	setp.gt.s32 	%p21, %r260, 15;
	max.s32 	%r88, %r282, %r281;
	selp.b32 	%r520, %r282, %r88, %p21;
	setp.ne.s32 	%p22, %r260, 0;
	@%p22 bra 	$L__BB13_48;
	shr.u32 	%r290, %r41, 3;
	and.b32  	%r291, %r290, 124;
	mov.u32 	%r292, _ZZN3cub18CUB_300001_SM_10006detail6reduce28DeviceReduceSingleTileKernelINS2_10policy_hubIijN4cuda3__47maximumIiEEE10Policy1000EN6thrust24THRUST_300001_SM_1000_NS18transform_iteratorI4GetXNSC_6detail15normal_iteratorINSC_10device_ptrI4int3EEEENSC_11use_defaultESL_EEPijS8_iiNS5_3std3__410__identityEEEvT0_T1_T2_T3_T4_T6_E12temp_storage;
	add.s32 	%r293, %r292, %r291;
	st.shared.u32 	[%r293+8], %r88;
$L__BB13_48:
	bar.sync 	0;
	setp.ne.s32 	%p23, %r41, 0;
	@%p23 bra 	$L__BB13_50;
	ld.shared.u32 	%r294, [_ZZN3cub18CUB_300001_SM_10006detail6reduce28DeviceReduceSingleTileKernelINS2_10policy_hubIijN4cuda3__47maximumIiEEE10Policy1000EN6thrust24THRUST_300001_SM_1000_NS18transform_iteratorI4GetXNSC_6detail15normal_iteratorINSC_10device_ptrI4int3EEEENSC_11use_defaultESL_EEPijS8_iiNS5_3std3__410__identityEEEvT0_T1_T2_T3_T4_T6_E12temp_storage+12];
	max.s32 	%r295, %r520, %r294;
	ld.shared.u32 	%r296, [_ZZN3cub18CUB_300001_SM_10006detail6reduce28DeviceReduceSingleTileKernelINS2_10policy_hubIijN4cuda3__47maximumIiEEE10Policy1000EN6thrust24THRUST_300001_SM_1000_NS18transform_iteratorI4GetXNSC_6detail15normal_iteratorINSC_10device_ptrI4int3EEEENSC_11use_defaultESL_EEPijS8_iiNS5_3std3__410__identityEEEvT0_T1_T2_T3_T4_T6_E12temp_storage+16];
	max.s32 	%r297, %r295, %r296;
	ld.shared.u32 	%r298, [_ZZN3cub18CUB_300001_SM_10006detail6reduce28DeviceReduceSingleTileKernelINS2_10policy_hubIijN4cuda3__47maximumIiEEE10Policy1000EN6thrust24THRUST_300001_SM_1000_NS18transform_iteratorI4GetXNSC_6detail15normal_iteratorINSC_10device_ptrI4int3EEEENSC_11use_defaultESL_EEPijS8_iiNS5_3std3__410__identityEEEvT0_T1_T2_T3_T4_T6_E12temp_storage+20];
	max.s32 	%r299, %r297, %r298;
	ld.shared.u32 	%r300, [_ZZN3cub18CUB_300001_SM_10006detail6reduce28DeviceReduceSingleTileKernelINS2_10policy_hubIijN4cuda3__47maximumIiEEE10Policy1000EN6thrust24THRUST_300001_SM_1000_NS18transform_iteratorI4GetXNSC_6detail15normal_iteratorINSC_10device_ptrI4int3EEEENSC_11use_defaultESL_EEPijS8_iiNS5_3std3__410__identityEEEvT0_T1_T2_T3_T4_T6_E12temp_storage+24];
	max.s32 	%r301, %r299, %r300;
	ld.shared.u32 	%r302, [_ZZN3cub18CUB_300001_SM_10006detail6reduce28DeviceReduceSingleTileKernelINS2_10policy_hubIijN4cuda3__47maximumIiEEE10Policy1000EN6thrust24THRUST_300001_SM_1000_NS18transform_iteratorI4GetXNSC_6detail15normal_iteratorINSC_10device_ptrI4int3EEEENSC_11use_defaultESL_EEPijS8_iiNS5_3std3__410__identityEEEvT0_T1_T2_T3_T4_T6_E12temp_storage+28];
	max.s32 	%r303, %r301, %r302;
	ld.shared.u32 	%r304, [_ZZN3cub18CUB_300001_SM_10006detail6reduce28DeviceReduceSingleTileKernelINS2_10policy_hubIijN4cuda3__47maximumIiEEE10Policy1000EN6thrust24THRUST_300001_SM_1000_NS18transform_iteratorI4GetXNSC_6detail15normal_iteratorINSC_10device_ptrI4int3EEEENSC_11use_defaultESL_EEPijS8_iiNS5_3std3__410__identityEEEvT0_T1_T2_T3_T4_T6_E12temp_storage+32];
	max.s32 	%r305, %r303, %r304;
	ld.shared.u32 	%r306, [_ZZN3cub18CUB_300001_SM_10006detail6reduce28DeviceReduceSingleTileKernelINS2_10policy_hubIijN4cuda3__47maximumIiEEE10Policy1000EN6thrust24THRUST_300001_SM_1000_NS18transform_iteratorI4GetXNSC_6detail15normal_iteratorINSC_10device_ptrI4int3EEEENSC_11use_defaultESL_EEPijS8_iiNS5_3std3__410__identityEEEvT0_T1_T2_T3_T4_T6_E12temp_storage+36];
	max.s32 	%r520, %r305, %r306;
$L__BB13_50:
	mov.u32 	%r479, %tid.x;
	setp.ne.s32 	%p57, %r479, 0;
	@%p57 bra 	$L__BB13_52;
	max.s32 	%r480, %r93, %r520;
	st.global.u32 	[%rd1], %r480;
$L__BB13_52:
	ret;

}
	// .globl	_ZN3cub18CUB_300001_SM_10006detail6reduce18DeviceReduceKernelINS2_10policy_hubIijN4cuda3__47maximumIiEEE10Policy1000EN6thrust24THRUST_300001_SM_1000_NS18transform_iteratorI4GetXNSC_6detail15normal_iteratorINSC_10device_ptrI4int3EEEENSC_11use_defaultESL_EEjS8_iNS5_3std3__410__identityEEEvT0_PT3_T1_NS0_13GridEvenShareIST_EET2_T4_
.visible .entry _ZN3cub18CUB_300001_SM_10006detail6reduce18DeviceReduceKernelINS2_10policy_hubIijN4cuda3__47maximumIiEEE10Policy1000EN6thrust24THRUST_300001_SM_1000_NS18transform_iteratorI4GetXNSC_6detail15normal_iteratorINSC_10device_ptrI4int3EEEENSC_11use_defaultESL_EEjS8_iNS5_3std3__410__identityEEEvT0_PT3_T1_NS0_13GridEvenShareIST_EET2_T4_(
	.param .align 8 .b8 _ZN3cub18CUB_300001_SM_10006detail6reduce18DeviceReduceKernelINS2_10policy_hubIijN4cuda3__47maximumIiEEE10Policy1000EN6thrust24THRUST_300001_SM_1000_NS18transform_iteratorI4GetXNSC_6detail15normal_iteratorINSC_10device_ptrI4int3EEEENSC_11use_defaultESL_EEjS8_iNS5_3std3__410__identityEEEvT0_PT3_T1_NS0_13GridEvenShareIST_EET2_T4__param_0[16],
	.param .u64 .ptr .align 1 _ZN3cub18CUB_300001_SM_10006detail6reduce18DeviceReduceKernelINS2_10policy_hubIijN4cuda3__47maximumIiEEE10Policy1000EN6thrust24THRUST_300001_SM_1000_NS18transform_iteratorI4GetXNSC_6detail15normal_iteratorINSC_10device_ptrI4int3EEEENSC_11use_defaultESL_EEjS8_iNS5_3std3__410__identityEEEvT0_PT3_T1_NS0_13GridEvenShareIST_EET2_T4__param_1,
	.param .u32 _ZN3cub18CUB_300001_SM_10006detail6reduce18DeviceReduceKernelINS2_10policy_hubIijN4cuda3__47maximumIiEEE10Policy1000EN6thrust24THRUST_300001_SM_1000_NS18transform_iteratorI4GetXNSC_6detail15normal_iteratorINSC_10device_ptrI4int3EEEENSC_11use_defaultESL_EEjS8_iNS5_3std3__410__identityEEEvT0_PT3_T1_NS0_13GridEvenShareIST_EET2_T4__param_2,
	.param .align 4 .b8 _ZN3cub18CUB_300001_SM_10006detail6reduce18DeviceReduceKernelINS2_10policy_hubIijN4cuda3__47maximumIiEEE10Policy1000EN6thrust24THRUST_300001_SM_1000_NS18transform_iteratorI4GetXNSC_6detail15normal_iteratorINSC_10device_ptrI4int3EEEENSC_11use_defaultESL_EEjS8_iNS5_3std3__410__identityEEEvT0_PT3_T1_NS0_13GridEvenShareIST_EET2_T4__param_3[40],
	.param .align 1 .b8 _ZN3cub18CUB_300001_SM_10006detail6reduce18DeviceReduceKernelINS2_10policy_hubIijN4cuda3__47maximumIiEEE10Policy1000EN6thrust24THRUST_300001_SM_1000_NS18transform_iteratorI4GetXNSC_6detail15normal_iteratorINSC_10device_ptrI4int3EEEENSC_11use_defaultESL_EEjS8_iNS5_3std3__410__identityEEEvT0_PT3_T1_NS0_13GridEvenShareIST_EET2_T4__param_4[1],
	.param .align 1 .b8 _ZN3cub18CUB_300001_SM_10006detail6reduce18DeviceReduceKernelINS2_10policy_hubIijN4cuda3__47maximumIiEEE10Policy1000EN6thrust24THRUST_300001_SM_1000_NS18transform_iteratorI4GetXNSC_6detail15normal_iteratorINSC_10device_ptrI4int3EEEENSC_11use_defaultESL_EEjS8_iNS5_3std3__410__identityEEEvT0_PT3_T1_NS0_13GridEvenShareIST_EET2_T4__param_5[1]
)
.maxntid 256
{
	.reg .pred 	%p<57>;
	.reg .b16 	%rs<4>;
	.reg .b32 	%r<575>;
	.reg .b64 	%rd<130>;
	// demoted variable
	.shared .align 4 .b8 _ZZN3cub18CUB_300001_SM_10006detail6reduce18DeviceReduceKernelINS2_10policy_hubIijN4cuda3__47maximumIiEEE10Policy1000EN6thrust24THRUST_300001_SM_1000_NS18transform_iteratorI4GetXNSC_6detail15normal_iteratorINSC_10device_ptrI4int3EEEENSC_11use_defaultESL_EEjS8_iNS5_3std3__410__identityEEEvT0_PT3_T1_NS0_13GridEvenShareIST_EET2_T4_E12temp_storage[44];
	ld.param.u32 	%r1, [_ZN3cub18CUB_300001_SM_10006detail6reduce18DeviceReduceKernelINS2_10policy_hubIijN4cuda3__47maximumIiEEE10Policy1000EN6thrust24THRUST_300001_SM_1000_NS18transform_iteratorI4GetXNSC_6detail15normal_iteratorINSC_10device_ptrI4int3EEEENSC_11use_defaultESL_EEjS8_iNS5_3std3__410__identityEEEvT0_PT3_T1_NS0_13GridEvenShareIST_EET2_T4__param_3+20];
	ld.param.u32 	%r2, [_ZN3cub18CUB_300001_SM_10006detail6reduce18DeviceReduceKernelINS2_10policy_hubIijN4cuda3__47maximumIiEEE10Policy1000EN6thrust24THRUST_300001_SM_1000_NS18transform_iteratorI4GetXNSC_6detail15normal_iteratorINSC_10device_ptrI4int3EEEENSC_11use_defaultESL_EEjS8_iNS5_3std3__410__identityEEEvT0_PT3_T1_NS0_13GridEvenShareIST_EET2_T4__param_3+24];
	ld.param.u64 	%rd3, [_ZN3cub18CUB_300001_SM_10006detail6reduce18DeviceReduceKernelINS2_10policy_hubIijN4cuda3__47maximumIiEEE10Policy1000EN6thrust24THRUST_300001_SM_1000_NS18transform_iteratorI4GetXNSC_6detail15normal_iteratorINSC_10device_ptrI4int3EEEENSC_11use_defaultESL_EEjS8_iNS5_3std3__410__identityEEEvT0_PT3_T1_NS0_13GridEvenShareIST_EET2_T4__param_0];
	cvta.to.global.u64 	%rd1, %rd3;
	mov.u32 	%r3, %ctaid.x;
	shl.b32 	%r4, %r2, 12;
	shl.b32 	%r556, %r3, 12;
	sub.s32 	%r6, %r1, %r556;
	setp.gt.u32 	%p1, %r6, 4095;
	@%p1 bra 	$L__BB14_26;
	mov.u32 	%r7, %tid.x;
	setp.ge.u32 	%p23, %r7, %r6;
	mov.b32 	%r550, 0;
	mov.u32 	%r539, %r7;
	@%p23 bra 	$L__BB14_3;
	add.s32 	%r331, %r556, %r7;
	mul.wide.u32 	%rd66, %r331, 12;
	add.s64 	%rd67, %rd1, %rd66;
	ld.global.u32 	%r550, [%rd67];
	add.s32 	%r539, %r7, 256;
$L__BB14_3:
	setp.ge.u32 	%p24, %r539, %r6;
	@%p24 bra 	$L__BB14_17;
	not.b32 	%r333, %r539;
	add.s32 	%r334, %r1, %r333;
	sub.s32 	%r335, %r334, %r556;
	shr.u32 	%r336, %r335, 8;
	add.s32 	%r12, %r336, 1;
	and.b32  	%r13, %r12, 15;
	setp.lt.u32 	%p25, %r335, 3840;
	@%p25 bra 	$L__BB14_8;
	or.b32  	%r536, %r539, 2048;
	add.s32 	%r535, %r539, %r556;
	and.b32  	%r337, %r12, 33554416;
	neg.s32 	%r534, %r337;
$L__BB14_6:
	.pragma "nounroll";
	mul.wide.u32 	%rd68, %r535, 12;
	add.s64 	%rd69, %rd1, %rd68;
	ld.global.u32 	%r338, [%rd69];
	max.s32 	%r339, %r550, %r338;
	add.s32 	%r340, %r535, 256;
	mul.wide.u32 	%rd70, %r340, 12;
	add.s64 	%rd71, %rd1, %rd70;
	ld.global.u32 	%r341, [%rd71];
	max.s32 	%r342, %r339, %r341;
	add.s32 	%r343, %r535, 512;
	mul.wide.u32 	%rd72, %r343, 12;
	add.s64 	%rd73, %rd1, %rd72;
	ld.global.u32 	%r344, [%rd73];
	max.s32 	%r345, %r342, %r344;
	add.s32 	%r346, %r535, 768;
	mul.wide.u32 	%rd74, %r346, 12;
	add.s64 	%rd75, %rd1, %rd74;
	ld.global.u32 	%r347, [%rd75];
	max.s32 	%r348, %r345, %r347;
	add.s32 	%r349, %r535, 1024;
	mul.wide.u32 	%rd76, %r349, 12;
	add.s64 	%rd77, %rd1, %rd76;
	ld.global.u32 	%r350, [%rd77];
	max.s32 	%r351, %r348, %r350;
	add.s32 	%r352, %r535, 1280;
	mul.wide.u32 	%rd78, %r352, 12;
	add.s64 	%rd79, %rd1, %rd78;
	ld.global.u32 	%r353, [%rd79];
	max.s32 	%r354, %r351, %r353;
	add.s32 	%r355, %r535, 1536;
	mul.wide.u32 	%rd80, %r355, 12;
	add.s64 	%rd81, %rd1, %rd80;
	ld.global.u32 	%r356, [%rd81];
	max.s32 	%r357, %r354, %r356;
	add.s32 	%r358, %r535, 1792;
	mul.wide.u32 	%rd82, %r358, 12;
	add.s64 	%rd83, %rd1, %rd82;
	ld.global.u32 	%r359, [%rd83];
	max.s32 	%r360, %r357, %r359;
	add.s32 	%r361, %r535, 2048;
	mul.wide.u32 	%rd84, %r361, 12;
	add.s64 	%rd85, %rd1, %rd84;
	ld.global.u32 	%r362, [%rd85];
	max.s32 	%r363, %r360, %r362;
	add.s32 	%r364, %r535, 2304;
	mul.wide.u32 	%rd86, %r364, 12;
	add.s64 	%rd87, %rd1, %rd86;
	ld.global.u32 	%r365, [%rd87];
	max.s32 	%r366, %r363, %r365;
	add.s32 	%r367, %r535, 2560;
	mul.wide.u32 	%rd88, %r367, 12;
	add.s64 	%rd89, %rd1, %rd88;
	ld.global.u32 	%r368, [%rd89];
	max.s32 	%r369, %r366, %r368;
	add.s32 	%r370, %r535, 2816;
	mul.wide.u32 	%rd90, %r370, 12;
	add.s64 	%rd91, %rd1, %rd90;
	ld.global.u32 	%r371, [%rd91];
	max.s32 	%r372, %r369, %r371;
	add.s32 	%r373, %r535, 3072;
	mul.wide.u32 	%rd92, %r373, 12;
	add.s64 	%rd93, %rd1, %rd92;
	ld.global.u32 	%r374, [%rd93];
	max.s32 	%r375, %r372, %r374;
	add.s32 	%r376, %r535, 3328;
	mul.wide.u32 	%rd94, %r376, 12;
	add.s64 	%rd95, %rd1, %rd94;
	ld.global.u32 	%r377, [%rd95];
	max.s32 	%r378, %r375, %r377;
	add.s32 	%r379, %r535, 3584;
	mul.wide.u32 	%rd96, %r379, 12;
	add.s64 	%rd97, %rd1, %rd96;
	ld.global.u32 	%r380, [%rd97];
	max.s32 	%r381, %r378, %r380;
	add.s32 	%r382, %r535, 3840;
	mul.wide.u32 	%rd98, %r382, 12;
	add.s64 	%rd99, %rd1, %rd98;
	ld.global.u32 	%r383, [%rd99];
	max.s32 	%r550, %r381, %r383;
	add.s32 	%r536, %r536, 4096;
	add.s32 	%r535, %r535, 4096;
	add.s32 	%r534, %r534, 16;
	setp.ne.s32 	%p26, %r534, 0;
	@%p26 bra 	$L__BB14_6;
	add.s32 	%r539, %r536, -2048;
$L__BB14_8:
	setp.eq.s32 	%p27, %r13, 0;
	@%p27 bra 	$L__BB14_17;
	and.b32  	%r29, %r12, 7;
	setp.lt.u32 	%p28, %r13, 8;
	@%p28 bra 	$L__BB14_11;
	add.s32 	%r385, %r556, %r539;
	mul.wide.u32 	%rd100, %r385, 12;
	add.s64 	%rd101, %rd1, %rd100;
	ld.global.u32 	%r386, [%rd101];
	max.s32 	%r387, %r550, %r386;
	add.s32 	%r388, %r385, 256;
	mul.wide.u32 	%rd102, %r388, 12;
	add.s64 	%rd103, %rd1, %rd102;
	ld.global.u32 	%r389, [%rd103];
	max.s32 	%r390, %r387, %r389;
	add.s32 	%r391, %r385, 512;
	mul.wide.u32 	%rd104, %r391, 12;
	add.s64 	%rd105, %rd1, %rd104;
	ld.global.u32 	%r392, [%rd105];
	max.s32 	%r393, %r390, %r392;
	add.s32 	%r394, %r385, 768;
	mul.wide.u32 	%rd106, %r394, 12;
	add.s64 	%rd107, %rd1, %rd106;
	ld.global.u32 	%r395, [%rd107];
	max.s32 	%r396, %r393, %r395;
	add.s32 	%r397, %r385, 1024;
	mul.wide.u32 	%rd108, %r397, 12;
	add.s64 	%rd109, %rd1, %rd108;
	ld.global.u32 	%r398, [%rd109];
	max.s32 	%r399, %r396, %r398;
	add.s32 	%r400, %r385, 1280;
	mul.wide.u32 	%rd110, %r400, 12;
	add.s64 	%rd111, %rd1, %rd110;
	ld.global.u32 	%r401, [%rd111];
	max.s32 	%r402, %r399, %r401;
	add.s32 	%r403, %r385, 1536;
	mul.wide.u32 	%rd112, %r403, 12;
	add.s64 	%rd113, %rd1, %rd112;
	ld.global.u32 	%r404, [%rd113];
	max.s32 	%r405, %r402, %r404;
	add.s32 	%r406, %r385, 1792;
	mul.wide.u32 	%rd114, %r406, 12;
	add.s64 	%rd115, %rd1, %rd114;
	ld.global.u32 	%r407, [%rd115];
	max.s32 	%r550, %r405, %r407;
	add.s32 	%r539, %r539, 2048;
$L__BB14_11:
	setp.eq.s32 	%p29, %r29, 0;
	@%p29 bra 	$L__BB14_17;
	and.b32  	%r35, %r12, 3;
	setp.lt.u32 	%p30, %r29, 4;
	@%p30 bra 	$L__BB14_14;
	add.s32 	%r409, %r556, %r539;
	mul.wide.u32 	%rd116, %r409, 12;
	add.s64 	%rd117, %rd1, %rd116;
	ld.global.u32 	%r410, [%rd117];
	max.s32 	%r411, %r550, %r410;
	add.s32 	%r412, %r409, 256;
	mul.wide.u32 	%rd118, %r412, 12;
	add.s64 	%rd119, %rd1, %rd118;
	ld.global.u32 	%r413, [%rd119];
	max.s32 	%r414, %r411, %r413;
	add.s32 	%r415, %r409, 512;
	mul.wide.u32 	%rd120, %r415, 12;
	add.s64 	%rd121, %rd1, %rd120;
	ld.global.u32 	%r416, [%rd121];
	max.s32 	%r417, %r414, %r416;
	add.s32 	%r418, %r409, 768;
	mul.wide.u32 	%rd122, %r418, 12;
	add.s64 	%rd123, %rd1, %rd122;
	ld.global.u32 	%r419, [%rd123];
	max.s32 	%r550, %r417, %r419;
	add.s32 	%r539, %r539, 1024;
$L__BB14_14:
	setp.eq.s32 	%p31, %r35, 0;
	@%p31 bra 	$L__BB14_17;
	add.s32 	%r548, %r539, %r556;
	neg.s32 	%r547, %r35;
$L__BB14_16:
	.pragma "nounroll";
	mul.wide.u32 	%rd124, %r548, 12;
	add.s64 	%rd125, %rd1, %rd124;
	ld.global.u32 	%r420, [%rd125];
	max.s32 	%r550, %r550, %r420;
	add.s32 	%r548, %r548, 256;
	add.s32 	%r547, %r547, 1;
	setp.ne.s32 	%p32, %r547, 0;
	@%p32 bra 	$L__BB14_16;
$L__BB14_17:
	setp.lt.u32 	%p33, %r6, 256;
	@%p33 bra 	$L__BB14_22;
	// begin inline asm
	mov.u32 %r484, %laneid;
	// end inline asm
	mov.b32 	%r487, 1;
	mov.b32 	%r508, 31;
	mov.b32 	%r509, -1;
	// begin inline asm
	shfl.sync.down.b32 %r485, %r550, %r487, %r508, %r509;
	// end inline asm
	setp.gt.s32 	%p49, %r484, 30;
	max.s32 	%r510, %r550, %r485;
	selp.b32 	%r491, %r550, %r510, %p49;
	mov.b32 	%r492, 2;
	// begin inline asm
	shfl.sync.down.b32 %r490, %r491, %r492, %r508, %r509;
	// end inline asm
	setp.gt.s32 	%p50, %r484, 29;
	max.s32 	%r511, %r491, %r490;
	selp.b32 	%r496, %r491, %r511, %p50;
	mov.b32 	%r497, 4;
	// begin inline asm
	shfl.sync.down.b32 %r495, %r496, %r497, %r508, %r509;
	// end inline asm
	setp.gt.s32 	%p51, %r484, 27;
	max.s32 	%r512, %r496, %r495;
	selp.b32 	%r501, %r496, %r512, %p51;
	mov.b32 	%r502, 8;
	// begin inline asm
	shfl.sync.down.b32 %r500, %r501, %r502, %r508, %r509;
	// end inline asm
	setp.gt.s32 	%p52, %r484, 23;
	max.s32 	%r513, %r501, %r500;
	selp.b32 	%r506, %r501, %r513, %p52;
	mov.b32 	%r507, 16;
	// begin inline asm
	shfl.sync.down.b32 %r505, %r506, %r507, %r508, %r509;
	// end inline asm
	setp.gt.s32 	%p53, %r484, 15;
	max.s32 	%r50, %r506, %r505;
	selp.b32 	%r574, %r506, %r50, %p53;
	setp.ne.s32 	%p54, %r484, 0;
	@%p54 bra 	$L__BB14_20;
	shr.u32 	%r514, %r7, 3;
	and.b32  	%r515, %r514, 124;
	mov.u32 	%r516, _ZZN3cub18CUB_300001_SM_10006detail6reduce18DeviceReduceKernelINS2_10policy_hubIijN4cuda3__47maximumIiEEE10Policy1000EN6thrust24THRUST_300001_SM_1000_NS18transform_iteratorI4GetXNSC_6detail15normal_iteratorINSC_10device_ptrI4int3EEEENSC_11use_defaultESL_EEjS8_iNS5_3std3__410__identityEEEvT0_PT3_T1_NS0_13GridEvenShareIST_EET2_T4_E12temp_storage;
	add.s32 	%r517, %r516, %r515;
	st.shared.u32 	[%r517+8], %r50;
$L__BB14_20:
	bar.sync 	0;
	setp.ne.s32 	%p55, %r7, 0;
	@%p55 bra 	$L__BB14_48;
	ld.shared.u32 	%r518, [_ZZN3cub18CUB_300001_SM_10006detail6reduce18DeviceReduceKernelINS2_10policy_hubIijN4cuda3__47maximumIiEEE10Policy1000EN6thrust24THRUST_300001_SM_1000_NS18transform_iteratorI4GetXNSC_6detail15normal_iteratorINSC_10device_ptrI4int3EEEENSC_11use_defaultESL_EEjS8_iNS5_3std3__410__identityEEEvT0_PT3_T1_NS0_13GridEvenShareIST_EET2_T4_E12temp_storage+12];
	max.s32 	%r519, %r574, %r518;
	ld.shared.u32 	%r520, [_ZZN3cub18CUB_300001_SM_10006detail6reduce18DeviceReduceKernelINS2_10policy_hubIijN4cuda3__47maximumIiEEE10Policy1000EN6thrust24THRUST_300001_SM_1000_NS18transform_iteratorI4GetXNSC_6detail15normal_iteratorINSC_10device_ptrI4int3EEEENSC_11use_defaultESL_EEjS8_iNS5_3std3__410__identityEEEvT0_PT3_T1_NS0_13GridEvenShareIST_EET2_T4_E12temp_storage+16];
	max.s32 	%r521, %r519, %r520;
	ld.shared.u32 	%r522, [_ZZN3cub18CUB_300001_SM_10006detail6reduce18DeviceReduceKernelINS2_10policy_hubIijN4cuda3__47maximumIiEEE10Policy1000EN6thrust24THRUST_300001_SM_1000_NS18transform_iteratorI4GetXNSC_6detail15normal_iteratorINSC_10device_ptrI4int3EEEENSC_11use_defaultESL_EEjS8_iNS5_3std3__410__identityEEEvT0_PT3_T1_NS0_13GridEvenShareIST_EET2_T4_E12temp_storage+20];
	max.s32 	%r523, %r521, %r522;
	ld.shared.u32 	%r524, [_ZZN3cub18CUB_300001_SM_10006detail6reduce18DeviceReduceKernelINS2_10policy_hubIijN4cuda3__47maximumIiEEE10Policy1000EN6thrust24THRUST_300001_SM_1000_NS18transform_iteratorI4GetXNSC_6detail15normal_iteratorINSC_10device_ptrI4int3EEEENSC_11use_defaultESL_EEjS8_iNS5_3std3__410__identityEEEvT0_PT3_T1_NS0_13GridEvenShareIST_EET2_T4_E12temp_storage+24];
	max.s32 	%r525, %r523, %r524;
	ld.shared.u32 	%r526, [_ZZN3cub18CUB_300001_SM_10006detail6reduce18DeviceReduceKernelINS2_10policy_hubIijN4cuda3__47maximumIiEEE10Policy1000EN6thrust24THRUST_300001_SM_1000_NS18transform_iteratorI4GetXNSC_6detail15normal_iteratorINSC_10device_ptrI4int3EEEENSC_11use_defaultESL_EEjS8_iNS5_3std3__410__identityEEEvT0_PT3_T1_NS0_13GridEvenShareIST_EET2_T4_E12temp_storage+28];
	max.s32 	%r527, %r525, %r526;
	ld.shared.u32 	%r528, [_ZZN3cub18CUB_300001_SM_10006detail6reduce18DeviceReduceKernelINS2_10policy_hubIijN4cuda3__47maximumIiEEE10Policy1000EN6thrust24THRUST_300001_SM_1000_NS18transform_iteratorI4GetXNSC_6detail15normal_iteratorINSC_10device_ptrI4int3EEEENSC_11use_defaultESL_EEjS8_iNS5_3std3__410__identityEEEvT0_PT3_T1_NS0_13GridEvenShareIST_EET2_T4_E12temp_storage+32];
	max.s32 	%r529, %r527, %r528;
	ld.shared.u32 	%r530, [_ZZN3cub18CUB_300001_SM_10006detail6reduce18DeviceReduceKernelINS2_10policy_hubIijN4cuda3__47maximumIiEEE10Policy1000EN6thrust24THRUST_300001_SM_1000_NS18transform_iteratorI4GetXNSC_6detail15normal_iteratorINSC_10device_ptrI4int3EEEENSC_11use_defaultESL_EEjS8_iNS5_3std3__410__identityEEEvT0_PT3_T1_NS0_13GridEvenShareIST_EET2_T4_E12temp_storage+36];
	max.s32 	%r574, %r529, %r530;
	bra.uni 	$L__BB14_48;
$L__BB14_22:
	// begin inline asm
	mov.u32 %r421, %laneid;
	// end inline asm
	and.b32  	%r447, %r7, 992;
	add.s32 	%r448, %r447, 32;
	setp.gt.u32 	%p34, %r448, %r6;
	not.b32 	%r449, %r447;
	add.s32 	%r450, %r6, %r449;
	selp.b32 	%r445, %r450, 31, %p34;
	mov.b32 	%r424, 1;
	mov.b32 	%r446, -1;
	// begin inline asm
	shfl.sync.down.b32 %r422, %r550, %r424, %r445, %r446;
	// end inline asm
	setp.lt.s32 	%p35, %r421, %r445;
	max.s32 	%r451, %r550, %r422;
	selp.b32 	%r428, %r451, %r550, %p35;
	mov.b32 	%r429, 2;
	// begin inline asm
	shfl.sync.down.b32 %r427, %r428, %r429, %r445, %r446;
	// end inline asm
	add.s32 	%r452, %r421, 2;
	setp.gt.s32 	%p36, %r452, %r445;
	max.s32 	%r453, %r428, %r427;
	selp.b32 	%r433, %r428, %r453, %p36;
	mov.b32 	%r434, 4;
	// begin inline asm
	shfl.sync.down.b32 %r432, %r433, %r434, %r445, %r446;
	// end inline asm
	add.s32 	%r454, %r421, 4;
	setp.gt.s32 	%p37, %r454, %r445;
	max.s32 	%r455, %r433, %r432;
	selp.b32 	%r438, %r433, %r455, %p37;
	mov.b32 	%r439, 8;
	// begin inline asm
	shfl.sync.down.b32 %r437, %r438, %r439, %r445, %r446;
	// end inline asm
	add.s32 	%r456, %r421, 8;
	setp.gt.s32 	%p38, %r456, %r445;
	max.s32 	%r457, %r438, %r437;
	selp.b32 	%r443, %r438, %r457, %p38;
	mov.b32 	%r444, 16;
	// begin inline asm
	shfl.sync.down.b32 %r442, %r443, %r444, %r445, %r446;
	// end inline asm
	add.s32 	%r458, %r421, 16;
	setp.gt.s32 	%p39, %r458, %r445;
	max.s32 	%r459, %r443, %r442;
	selp.b32 	%r574, %r443, %r459, %p39;
	setp.ne.s32 	%p40, %r421, 0;
	@%p40 bra 	$L__BB14_24;
	shr.u32 	%r460, %r7, 3;
	and.b32  	%r461, %r460, 124;
	mov.u32 	%r462, _ZZN3cub18CUB_300001_SM_10006detail6reduce18DeviceReduceKernelINS2_10policy_hubIijN4cuda3__47maximumIiEEE10Policy1000EN6thrust24THRUST_300001_SM_1000_NS18transform_iteratorI4GetXNSC_6detail15normal_iteratorINSC_10device_ptrI4int3EEEENSC_11use_defaultESL_EEjS8_iNS5_3std3__410__identityEEEvT0_PT3_T1_NS0_13GridEvenShareIST_EET2_T4_E12temp_storage;
	add.s32 	%r463, %r462, %r461;
	st.shared.u32 	[%r463+8], %r574;
$L__BB14_24:
	bar.sync 	0;
	setp.ne.s32 	%p41, %r7, 0;
	@%p41 bra 	$L__BB14_48;
	setp.gt.u32 	%p42, %r6, 32;
	ld.shared.u32 	%r464, [_ZZN3cub18CUB_300001_SM_10006detail6reduce18DeviceReduceKernelINS2_10policy_hubIijN4cuda3__47maximumIiEEE10Policy1000EN6thrust24THRUST_300001_SM_1000_NS18transform_iteratorI4GetXNSC_6detail15normal_iteratorINSC_10device_ptrI4int3EEEENSC_11use_defaultESL_EEjS8_iNS5_3std3__410__identityEEEvT0_PT3_T1_NS0_13GridEvenShareIST_EET2_T4_E12temp_storage+12];
	max.s32 	%r465, %r574, %r464;
	selp.b32 	%r466, %r465, %r574, %p42;
	setp.gt.u32 	%p43, %r6, 64;
	ld.shared.u32 	%r467, [_ZZN3cub18CUB_300001_SM_10006detail6reduce18DeviceReduceKernelINS2_10policy_hubIijN4cuda3__47maximumIiEEE10Policy1000EN6thrust24THRUST_300001_SM_1000_NS18transform_iteratorI4GetXNSC_6detail15normal_iteratorINSC_10device_ptrI4int3EEEENSC_11use_defaultESL_EEjS8_iNS5_3std3__410__identityEEEvT0_PT3_T1_NS0_13GridEvenShareIST_EET2_T4_E12temp_storage+16];
	max.s32 	%r468, %r466, %r467;
	selp.b32 	%r469, %r468, %r466, %p43;
	setp.gt.u32 	%p44, %r6, 96;
	ld.shared.u32 	%r470, [_ZZN3cub18CUB_300001_SM_10006detail6reduce18DeviceReduceKernelINS2_10policy_hubIijN4cuda3__47maximumIiEEE10Policy1000EN6thrust24THRUST_300001_SM_1000_NS18transform_iteratorI4GetXNSC_6detail15normal_iteratorINSC_10device_ptrI4int3EEEENSC_11use_defaultESL_EEjS8_iNS5_3std3__410__identityEEEvT0_PT3_T1_NS0_13GridEvenShareIST_EET2_T4_E12temp_storage+20];
	max.s32 	%r471, %r469, %r470;
	selp.b32 	%r472, %r471, %r469, %p44;
	setp.gt.u32 	%p45, %r6, 128;
	ld.shared.u32 	%r473, [_ZZN3cub18CUB_300001_SM_10006detail6reduce18DeviceReduceKernelINS2_10policy_hubIijN4cuda3__47maximumIiEEE10Policy1000EN6thrust24THRUST_300001_SM_1000_NS18transform_iteratorI4GetXNSC_6detail15normal_iteratorINSC_10device_ptrI4int3EEEENSC_11use_defaultESL_EEjS8_iNS5_3std3__410__identityEEEvT0_PT3_T1_NS0_13GridEvenShareIST_EET2_T4_E12temp_storage+24];
	max.s32 	%r474, %r472, %r473;
	selp.b32 	%r475, %r474, %r472, %p45;
	setp.gt.u32 	%p46, %r6, 160;
	ld.shared.u32 	%r476, [_ZZN3cub18CUB_300001_SM_10006detail6reduce18DeviceReduceKernelINS2_10policy_hubIijN4cuda3__47maximumIiEEE10Policy1000EN6thrust24THRUST_300001_SM_1000_NS18transform_iteratorI4GetXNSC_6detail15normal_iteratorINSC_10device_ptrI4int3EEEENSC_11use_defaultESL_EEjS8_iNS5_3std3__410__identityEEEvT0_PT3_T1_NS0_13GridEvenShareIST_EET2_T4_E12temp_storage+28];
	max.s32 	%r477, %r475, %r476;
	selp.b32 	%r478, %r477, %r475, %p46;
	setp.gt.u32 	%p47, %r6, 192;
	ld.shared.u32 	%r479, [_ZZN3cub18CUB_300001_SM_10006detail6reduce18DeviceReduceKernelINS2_10policy_hubIijN4cuda3__47maximumIiEEE10Policy1000EN6thrust24THRUST_300001_SM_1000_NS18transform_iteratorI4GetXNSC_6detail15normal_iteratorINSC_10device_ptrI4int3EEEENSC_11use_defaultESL_EEjS8_iNS5_3std3__410__identityEEEvT0_PT3_T1_NS0_13GridEvenShareIST_EET2_T4_E12temp_storage+32];
	max.s32 	%r480, %r478, %r479;
	selp.b32 	%r481, %r480, %r478, %p47;
	setp.gt.u32 	%p48, %r6, 224;
	ld.shared.u32 	%r482, [_ZZN3cub18CUB_300001_SM_10006detail6reduce18DeviceReduceKernelINS2_10policy_hubIijN4cuda3__47maximumIiEEE10Policy1000EN6thrust24THRUST_300001_SM_1000_NS18transform_iteratorI4GetXNSC_6detail15normal_iteratorINSC_10device_ptrI4int3EEEENSC_11use_defaultESL_EEjS8_iNS5_3std3__410__identityEEEvT0_PT3_T1_NS0_13GridEvenShareIST_EET2_T4_E12temp_storage+36];
	max.s32 	%r483, %r481, %r482;
	selp.b32 	%r574, %r483, %r481, %p48;
	bra.uni 	$L__BB14_48;
$L__BB14_26:
	mov.u32 	%r55, %tid.x;
	add.s32 	%r112, %r55, %r556;
	mul.wide.u32 	%rd4, %r112, 12;
	add.s64 	%rd5, %rd1, %rd4;
	ld.global.u32 	%r113, [%rd5];
	ld.global.u32 	%r114, [%rd5+3072];
	ld.global.u32 	%r115, [%rd5+6144];
	ld.global.u32 	%r116, [%rd5+9216];
	ld.global.u32 	%r117, [%rd5+12288];
	ld.global.u32 	%r118, [%rd5+15360];
	ld.global.u32 	%r119, [%rd5+18432];
	ld.global.u32 	%r120, [%rd5+21504];
	ld.global.u32 	%r121, [%rd5+24576];
	ld.global.u32 	%r122, [%rd5+27648];
	ld.global.u32 	%r123, [%rd5+30720];
	ld.global.u32 	%r124, [%rd5+33792];
	ld.global.u32 	%r125, [%rd5+36864];
	ld.global.u32 	%r126, [%rd5+39936];
	ld.global.u32 	%r127, [%rd5+43008];
	ld.global.u32 	%r128, [%rd5+46080];
	max.s32 	%r129, %r113, %r114;
	max.s32 	%r130, %r129, %r115;
	max.s32 	%r131, %r116, %r117;
	max.s32 	%r132, %r131, %r118;
	max.s32 	%r133, %r119, %r120;
	max.s32 	%r134, %r133, %r121;
	max.s32 	%r135, %r122, %r123;
	max.s32 	%r136, %r135, %r124;
	max.s32 	%r137, %r125, %r126;
	max.s32 	%r138, %r137, %r127;
	max.s32 	%r139, %r130, %r132;
	max.s32 	%r140, %r139, %r134;
	max.s32 	%r141, %r136, %r138;
	max.s32 	%r142, %r141, %r128;
	max.s32 	%r573, %r140, %r142;
	setp.lt.u32 	%p2, %r6, %r4;
	@%p2 bra 	$L__BB14_44;
	add.s32 	%r57, %r4, %r556;
	not.b32 	%r144, %r55;
	add.s32 	%r145, %r144, %r1;
	sub.s32 	%r146, %r145, %r4;
	sub.s32 	%r552, %r146, %r556;
	add.s32 	%r147, %r57, %r55;
	add.s32 	%r551, %r147, 2048;
	mov.b32 	%r554, 0;
	mov.u32 	%r553, %r57;
$L__BB14_28:
	add.s32 	%r556, %r556, %r4;
	add.s32 	%r149, %r1, -4096;
	setp.gt.u32 	%p3, %r556, %r149;
	@%p3 bra 	$L__BB14_30;
	add.s32 	%r150, %r55, %r556;
	mul.wide.u32 	%rd6, %r150, 12;
	add.s64 	%rd7, %rd1, %rd6;
	ld.global.u32 	%r151, [%rd7];
	ld.global.u32 	%r152, [%rd7+3072];
	ld.global.u32 	%r153, [%rd7+6144];
	ld.global.u32 	%r154, [%rd7+9216];
	ld.global.u32 	%r155, [%rd7+12288];
	ld.global.u32 	%r156, [%rd7+15360];
	ld.global.u32 	%r157, [%rd7+18432];
	ld.global.u32 	%r158, [%rd7+21504];
	ld.global.u32 	%r159, [%rd7+24576];
	ld.global.u32 	%r160, [%rd7+27648];
	ld.global.u32 	%r161, [%rd7+30720];
	ld.global.u32 	%r162, [%rd7+33792];
	ld.global.u32 	%r163, [%rd7+36864];
	ld.global.u32 	%r164, [%rd7+39936];
	ld.global.u32 	%r165, [%rd7+43008];
	ld.global.u32 	%r166, [%rd7+46080];
	max.s32 	%r167, %r573, %r151;
	max.s32 	%r168, %r167, %r152;
	max.s32 	%r169, %r153, %r154;
	max.s32 	%r170, %r169, %r155;
	max.s32 	%r171, %r156, %r157;
	max.s32 	%r172, %r171, %r158;
	max.s32 	%r173, %r159, %r160;
	max.s32 	%r174, %r173, %r161;
	max.s32 	%r175, %r162, %r163;
	max.s32 	%r176, %r175, %r164;
	max.s32 	%r177, %r165, %r166;
	max.s32 	%r178, %r168, %r170;
	max.s32 	%r179, %r178, %r172;
	max.s32 	%r180, %r174, %r176;
	max.s32 	%r181, %r180, %r177;
	max.s32 	%r573, %r179, %r181;
	sub.s32 	%r182, %r1, %r556;
	setp.lt.u32 	%p4, %r182, %r4;
	add.s32 	%r554, %r554, 1;
	add.s32 	%r553, %r553, %r4;
	sub.s32 	%r552, %r552, %r4;
	add.s32 	%r551, %r551, %r4;
	@%p4 bra 	$L__BB14_44;
	bra.uni 	$L__BB14_28;
$L__BB14_30:
	setp.le.u32 	%p5, %r1, %r556;
	sub.s32 	%r184, %r1, %r556;
	setp.ge.s32 	%p6, %r55, %r184;
	or.pred  	%p7, %p5, %p6;
	@%p7 bra 	$L__BB14_44;
	not.b32 	%r187, %r55;
	add.s32 	%r188, %r1, %r187;
	sub.s32 	%r189, %r188, %r57;
	mul.lo.s32 	%r190, %r2, %r554;
	shl.b32 	%r191, %r190, 12;
	sub.s32 	%r192, %r189, %r191;
	shr.u32 	%r193, %r192, 8;
	add.s32 	%r72, %r193, 1;
	and.b32  	%r73, %r72, 15;
	setp.lt.u32 	%p8, %r192, 3840;
	mov.u32 	%r565, %r55;
	@%p8 bra 	$L__BB14_35;
	or.b32  	%r559, %r55, 2048;
	shr.u32 	%r194, %r552, 8;
	add.s32 	%r195, %r194, 1;
	and.b32  	%r196, %r195, 33554416;
	neg.s32 	%r557, %r196;
$L__BB14_33:
	.pragma "nounroll";
	add.s32 	%r197, %r551, -2048;
	mul.wide.u32 	%rd8, %r197, 12;
	add.s64 	%rd9, %rd1, %rd8;
	ld.global.u32 	%r198, [%rd9];
	max.s32 	%r199, %r573, %r198;
	add.s32 	%r200, %r551, -1792;
	mul.wide.u32 	%rd10, %r200, 12;
	add.s64 	%rd11, %rd1, %rd10;
	ld.global.u32 	%r201, [%rd11];
	max.s32 	%r202, %r199, %r201;
	add.s32 	%r203, %r551, -1536;
	mul.wide.u32 	%rd12, %r203, 12;
	add.s64 	%rd13, %rd1, %rd12;
	ld.global.u32 	%r204, [%rd13];
	max.s32 	%r205, %r202, %r204;
	add.s32 	%r206, %r551, -1280;
	mul.wide.u32 	%rd14, %r206, 12;
	add.s64 	%rd15, %rd1, %rd14;
	ld.global.u32 	%r207, [%rd15];
	max.s32 	%r208, %r205, %r207;
	add.s32 	%r209, %r551, -1024;
	mul.wide.u32 	%rd16, %r209, 12;
	add.s64 	%rd17, %rd1, %rd16;
	ld.global.u32 	%r210, [%rd17];
	max.s32 	%r211, %r208, %r210;
	add.s32 	%r212, %r551, -768;
	mul.wide.u32 	%rd18, %r212, 12;
	add.s64 	%rd19, %rd1, %rd18;
	ld.global.u32 	%r213, [%rd19];
	max.s32 	%r214, %r211, %r213;
	add.s32 	%r215, %r551, -512;
	mul.wide.u32 	%rd20, %r215, 12;
	add.s64 	%rd21, %rd1, %rd20;
	ld.global.u32 	%r216, [%rd21];
	max.s32 	%r217, %r214, %r216;
	add.s32 	%r218, %r551, 1792;
	add.s32 	%r219, %r551, -256;
	mul.wide.u32 	%rd22, %r219, 12;
	add.s64 	%rd23, %rd1, %rd22;
	ld.global.u32 	%r220, [%rd23];
	max.s32 	%r221, %r217, %r220;
	mul.wide.u32 	%rd24, %r551, 12;
	add.s64 	%rd25, %rd1, %rd24;
	ld.global.u32 	%r222, [%rd25];
	max.s32 	%r223, %r221, %r222;
	add.s32 	%r224, %r551, 256;
	mul.wide.u32 	%rd26, %r224, 12;
	add.s64 	%rd27, %rd1, %rd26;
	ld.global.u32 	%r225, [%rd27];
	max.s32 	%r226, %r223, %r225;
	add.s32 	%r227, %r551, 512;
	mul.wide.u32 	%rd28, %r227, 12;
	add.s64 	%rd29, %rd1, %rd28;
	ld.global.u32 	%r228, [%rd29];
	max.s32 	%r229, %r226, %r228;
	add.s32 	%r230, %r551, 768;
	mul.wide.u32 	%rd30, %r230, 12;
	add.s64 	%rd31, %rd1, %rd30;
	ld.global.u32 	%r231, [%rd31];
	max.s32 	%r232, %r229, %r231;
	add.s32 	%r233, %r551, 1024;
	mul.wide.u32 	%rd32, %r233, 12;
	add.s64 	%rd33, %rd1, %rd32;
	ld.global.u32 	%r234, [%rd33];
	max.s32 	%r235, %r232, %r234;
	add.s32 	%r236, %r551, 1280;
	mul.wide.u32 	%rd34, %r236, 12;
	add.s64 	%rd35, %rd1, %rd34;
	ld.global.u32 	%r237, [%rd35];
	max.s32 	%r238, %r235, %r237;
	add.s32 	%r239, %r551, 1536;
	mul.wide.u32 	%rd36, %r239, 12;
	add.s64 	%rd37, %rd1, %rd36;
	ld.global.u32 	%r240, [%rd37];
	max.s32 	%r241, %r238, %r240;
	mul.wide.u32 	%rd38, %r218, 12;
	add.s64 	%rd39, %rd1, %rd38;
	ld.global.u32 	%r242, [%rd39];
	max.s32 	%r573, %r241, %r242;
	add.s32 	%r559, %r559, 4096;
	add.s32 	%r551, %r551, 4096;
	add.s32 	%r557, %r557, 16;
	setp.ne.s32 	%p9, %r557, 0;
	@%p9 bra 	$L__BB14_33;
	add.s32 	%r565, %r559, -2048;
$L__BB14_35:
	setp.eq.s32 	%p10, %r73, 0;
	@%p10 bra 	$L__BB14_44;
	and.b32  	%r88, %r72, 7;
	setp.lt.u32 	%p11, %r73, 8;
	@%p11 bra 	$L__BB14_38;
	add.s32 	%r244, %r565, %r556;
	mul.wide.u32 	%rd40, %r244, 12;
	add.s64 	%rd41, %rd1, %rd40;
	ld.global.u32 	%r245, [%rd41];
	max.s32 	%r246, %r573, %r245;
	add.s32 	%r247, %r244, 256;
	mul.wide.u32 	%rd42, %r247, 12;
	add.s64 	%rd43, %rd1, %rd42;
	ld.global.u32 	%r248, [%rd43];
	max.s32 	%r249, %r246, %r248;
	add.s32 	%r250, %r244, 512;
	mul.wide.u32 	%rd44, %r250, 12;
	add.s64 	%rd45, %rd1, %rd44;
	ld.global.u32 	%r251, [%rd45];
	max.s32 	%r252, %r249, %r251;
	add.s32 	%r253, %r244, 768;
	mul.wide.u32 	%rd46, %r253, 12;
	add.s64 	%rd47, %rd1, %rd46;
	ld.global.u32 	%r254, [%rd47];
	max.s32 	%r255, %r252, %r254;
	add.s32 	%r256, %r244, 1024;
	mul.wide.u32 	%rd48, %r256, 12;
	add.s64 	%rd49, %rd1, %rd48;
	ld.global.u32 	%r257, [%rd49];
	max.s32 	%r258, %r255, %r257;
	add.s32 	%r259, %r244, 1280;
	mul.wide.u32 	%rd50, %r259, 12;
	add.s64 	%rd51, %rd1, %rd50;
	ld.global.u32 	%r260, [%rd51];
	max.s32 	%r261, %r258, %r260;
	add.s32 	%r262, %r244, 1536;
	mul.wide.u32 	%rd52, %r262, 12;
	add.s64 	%rd53, %rd1, %rd52;
	ld.global.u32 	%r263, [%rd53];
	max.s32 	%r264, %r261, %r263;
	add.s32 	%r265, %r244, 1792;
	mul.wide.u32 	%rd54, %r265, 12;
	add.s64 	%rd55, %rd1, %rd54;
	ld.global.u32 	%r266, [%rd55];
	max.s32 	%r573, %r264, %r266;
	add.s32 	%r565, %r565, 2048;
$L__BB14_38:
	setp.eq.s32 	%p12, %r88, 0;
	@%p12 bra 	$L__BB14_44;
	setp.lt.u32 	%p13, %r88, 4;
	@%p13 bra 	$L__BB14_41;
	add.s32 	%r268, %r565, %r556;
	mul.wide.u32 	%rd56, %r268, 12;
	add.s64 	%rd57, %rd1, %rd56;
	ld.global.u32 	%r269, [%rd57];
	max.s32 	%r270, %r573, %r269;
	add.s32 	%r271, %r268, 256;
	mul.wide.u32 	%rd58, %r271, 12;
	add.s64 	%rd59, %rd1, %rd58;
	ld.global.u32 	%r272, [%rd59];
	max.s32 	%r273, %r270, %r272;
	add.s32 	%r274, %r268, 512;
	mul.wide.u32 	%rd60, %r274, 12;
	add.s64 	%rd61, %rd1, %rd60;
	ld.global.u32 	%r275, [%rd61];
	max.s32 	%r276, %r273, %r275;
	add.s32 	%r277, %r268, 768;
	mul.wide.u32 	%rd62, %r277, 12;
	add.s64 	%rd63, %rd1, %rd62;
	ld.global.u32 	%r278, [%rd63];
	max.s32 	%r573, %r276, %r278;
	add.s32 	%r565, %r565, 1024;
$L__BB14_41:
	and.b32  	%r279, %r72, 3;
	setp.eq.s32 	%p14, %r279, 0;
	@%p14 bra 	$L__BB14_44;
	add.s32 	%r571, %r565, %r553;
	cvt.u16.u32 	%rs1, %r552;
	shr.u16 	%rs2, %rs1, 8;
	add.s16 	%rs3, %rs2, 1;
	cvt.u32.u16 	%r280, %rs3;
	and.b32  	%r281, %r280, 3;
	neg.s32 	%r570, %r281;
$L__BB14_43:
	.pragma "nounroll";
	mul.wide.u32 	%rd64, %r571, 12;
	add.s64 	%rd65, %rd1, %rd64;
	ld.global.u32 	%r282, [%rd65];
	max.s32 	%r573, %r573, %r282;
	add.s32 	%r571, %r571, 256;
	add.s32 	%r570, %r570, 1;
	setp.ne.s32 	%p15, %r570, 0;
	@%p15 bra 	$L__BB14_43;
$L__BB14_44:
	// begin inline asm
	mov.u32 %r283, %laneid;
	// end inline asm
	mov.b32 	%r286, 1;
	mov.b32 	%r307, 31;
	mov.b32 	%r308, -1;
	// begin inline asm
	shfl.sync.down.b32 %r284, %r573, %r286, %r307, %r308;
	// end inline asm
	setp.gt.s32 	%p16, %r283, 30;
	max.s32 	%r309, %r573, %r284;
	selp.b32 	%r290, %r573, %r309, %p16;
	mov.b32 	%r291, 2;
	// begin inline asm
	shfl.sync.down.b32 %r289, %r290, %r291, %r307, %r308;
	// end inline asm
	setp.gt.s32 	%p17, %r283, 29;
	max.s32 	%r310, %r290, %r289;
	selp.b32 	%r295, %r290, %r310, %p17;
	mov.b32 	%r296, 4;
	// begin inline asm
	shfl.sync.down.b32 %r294, %r295, %r296, %r307, %r308;
	// end inline asm
	setp.gt.s32 	%p18, %r283, 27;
	max.s32 	%r311, %r295, %r294;
	selp.b32 	%r300, %r295, %r311, %p18;
	mov.b32 	%r301, 8;
	// begin inline asm
	shfl.sync.down.b32 %r299, %r300, %r301, %r307, %r308;
	// end inline asm
	setp.gt.s32 	%p19, %r283, 23;
	max.s32 	%r312, %r300, %r299;
	selp.b32 	%r305, %r300, %r312, %p19;
	mov.b32 	%r306, 16;
	// begin inline asm
	shfl.sync.down.b32 %r304, %r305, %r306, %r307, %r308;
	// end inline asm
	setp.gt.s32 	%p20, %r283, 15;
	max.s32 	%r108, %r305, %r304;
	selp.b32 	%r574, %r305, %r108, %p20;
	setp.ne.s32 	%p21, %r283, 0;
	@%p21 bra 	$L__BB14_46;
	shr.u32 	%r313, %r55, 3;
	and.b32  	%r314, %r313, 124;
	mov.u32 	%r315, _ZZN3cub18CUB_300001_SM_10006detail6reduce18DeviceReduceKernelINS2_10policy_hubIijN4cuda3__47maximumIiEEE10Policy1000EN6thrust24THRUST_300001_SM_1000_NS18transform_iteratorI4GetXNSC_6detail15normal_iteratorINSC_10device_ptrI4int3EEEENSC_11use_defaultESL_EEjS8_iNS5_3std3__410__identityEEEvT0_PT3_T1_NS0_13GridEvenShareIST_EET2_T4_E12temp_storage;
	add.s32 	%r316, %r315, %r314;
	st.shared.u32 	[%r316+8], %r108;
$L__BB14_46:
	bar.sync 	0;
	setp.ne.s32 	%p22, %r55, 0;
	@%p22 bra 	$L__BB14_48;
	ld.shared.u32 	%r317, [_ZZN3cub18CUB_300001_SM_10006detail6reduce18DeviceReduceKernelINS2_10policy_hubIijN4cuda3__47maximumIiEEE10Policy1000EN6thrust24THRUST_300001_SM_1000_NS18transform_iteratorI4GetXNSC_6detail15normal_iteratorINSC_10device_ptrI4int3EEEENSC_11use_defaultESL_EEjS8_iNS5_3std3__410__identityEEEvT0_PT3_T1_NS0_13GridEvenShareIST_EET2_T4_E12temp_storage+12];
	max.s32 	%r318, %r574, %r317;
	ld.shared.u32 	%r319, [_ZZN3cub18CUB_300001_SM_10006detail6reduce18DeviceReduceKernelINS2_10policy_hubIijN4cuda3__47maximumIiEEE10Policy1000EN6thrust24THRUST_300001_SM_1000_NS18transform_iteratorI4GetXNSC_6detail15normal_iteratorINSC_10device_ptrI4int3EEEENSC_11use_defaultESL_EEjS8_iNS5_3std3__410__identityEEEvT0_PT3_T1_NS0_13GridEvenShareIST_EET2_T4_E12temp_storage+16];
	max.s32 	%r320, %r318, %r319;
	ld.shared.u32 	%r321, [_ZZN3cub18CUB_300001_SM_10006detail6reduce18DeviceReduceKernelINS2_10policy_hubIijN4cuda3__47maximumIiEEE10Policy1000EN6thrust24THRUST_300001_SM_1000_NS18transform_iteratorI4GetXNSC_6detail15normal_iteratorINSC_10device_ptrI4int3EEEENSC_11use_defaultESL_EEjS8_iNS5_3std3__410__identityEEEvT0_PT3_T1_NS0_13GridEvenShareIST_EET2_T4_E12temp_storage+20];
	max.s32 	%r322, %r320, %r321;
	ld.shared.u32 	%r323, [_ZZN3cub18CUB_300001_SM_10006detail6reduce18DeviceReduceKernelINS2_10policy_hubIijN4cuda3__47maximumIiEEE10Policy1000EN6thrust24THRUST_300001_SM_1000_NS18transform_iteratorI4GetXNSC_6detail15normal_iteratorINSC_10device_ptrI4int3EEEENSC_11use_defaultESL_EEjS8_iNS5_3std3__410__identityEEEvT0_PT3_T1_NS0_13GridEvenShareIST_EET2_T4_E12temp_storage+24];
	max.s32 	%r324, %r322, %r323;
	ld.shared.u32 	%r325, [_ZZN3cub18CUB_300001_SM_10006detail6reduce18DeviceReduceKernelINS2_10policy_hubIijN4cuda3__47maximumIiEEE10Policy1000EN6thrust24THRUST_300001_SM_1000_NS18transform_iteratorI4GetXNSC_6detail15normal_iteratorINSC_10device_ptrI4int3EEEENSC_11use_defaultESL_EEjS8_iNS5_3std3__410__identityEEEvT0_PT3_T1_NS0_13GridEvenShareIST_EET2_T4_E12temp_storage+28];
	max.s32 	%r326, %r324, %r325;
	ld.shared.u32 	%r327, [_ZZN3cub18CUB_300001_SM_10006detail6reduce18DeviceReduceKernelINS2_10policy_hubIijN4cuda3__47maximumIiEEE10Policy1000EN6thrust24THRUST_300001_SM_1000_NS18transform_iteratorI4GetXNSC_6detail15normal_iteratorINSC_10device_ptrI4int3EEEENSC_11use_defaultESL_EEjS8_iNS5_3std3__410__identityEEEvT0_PT3_T1_NS0_13GridEvenShareIST_EET2_T4_E12temp_storage+32];
	max.s32 	%r328, %r326, %r327;
	ld.shared.u32 	%r329, [_ZZN3cub18CUB_300001_SM_10006detail6reduce18DeviceReduceKernelINS2_10policy_hubIijN4cuda3__47maximumIiEEE10Policy1000EN6thrust24THRUST_300001_SM_1000_NS18transform_iteratorI4GetXNSC_6detail15normal_iteratorINSC_10device_ptrI4int3EEEENSC_11use_defaultESL_EEjS8_iNS5_3std3__410__identityEEEvT0_PT3_T1_NS0_13GridEvenShareIST_EET2_T4_E12temp_storage+36];
	max.s32 	%r574, %r328, %r329;
$L__BB14_48:
	mov.u32 	%r531, %tid.x;
	setp.ne.s32 	%p56, %r531, 0;
	@%p56 bra 	$L__BB14_50;
	ld.param.u64 	%rd129, [_ZN3cub18CUB_300001_SM_10006detail6reduce18DeviceReduceKernelINS2_10policy_hubIijN4cuda3__47maximumIiEEE10Policy1000EN6thrust24THRUST_300001_SM_1000_NS18transform_iteratorI4GetXNSC_6detail15normal_iteratorINSC_10device_ptrI4int3EEEENSC_11use_defaultESL_EEjS8_iNS5_3std3__410__identityEEEvT0_PT3_T1_NS0_13GridEvenShareIST_EET2_T4__param_1];
	cvta.to.global.u64 	%rd126, %rd129;
	mul.wide.u32 	%rd127, %r3, 4;
	add.s64 	%rd128, %rd126, %rd127;
	st.global.u32 	[%rd128], %r574;
$L__BB14_50:
	ret;

}
	// .globl	_ZN3cub18CUB_300001_SM_10006detail6reduce28DeviceReduceSingleTileKernelINS2_10policy_hubIijN4cuda3__47maximumIiEEE10Policy1000EPiSB_iS8_iiNS5_3std3__410__identityEEEvT0_T1_T2_T3_T4_T6_
.visible .entry _ZN3cub18CUB_300001_SM_10006detail6reduce28DeviceReduceSingleTileKernelINS2_10policy_hubIijN4cuda3__47maximumIiEEE10Policy1000EPiSB_iS8_iiNS5_3std3__410__identityEEEvT0_T1_T2_T3_T4_T6_(
	.param .u64 .ptr .align 1 _ZN3cub18CUB_300001_SM_10006detail6reduce28DeviceReduceSingleTileKernelINS2_10policy_hubIijN4cuda3__47maximumIiEEE10Policy1000EPiSB_iS8_iiNS5_3std3__410__identityEEEvT0_T1_T2_T3_T4_T6__param_0,
	.param .u64 .ptr .align 1 _ZN3cub18CUB_300001_SM_10006detail6reduce28DeviceReduceSingleTileKernelINS2_10policy_hubIijN4cuda3__47maximumIiEEE10Policy1000EPiSB_iS8_iiNS5_3std3__410__identityEEEvT0_T1_T2_T3_T4_T6__param_1,
	.param .u32 _ZN3cub18CUB_300001_SM_10006detail6reduce28DeviceReduceSingleTileKernelINS2_10policy_hubIijN4cuda3__47maximumIiEEE10Policy1000EPiSB_iS8_iiNS5_3std3__410__identityEEEvT0_T1_T2_T3_T4_T6__param_2,
	.param .align 1 .b8 _ZN3cub18CUB_300001_SM_10006detail6reduce28DeviceReduceSingleTileKernelINS2_10policy_hubIijN4cuda3__47maximumIiEEE10Policy1000EPiSB_iS8_iiNS5_3std3__410__identityEEEvT0_T1_T2_T3_T4_T6__param_3[1],
	.param .u32 _ZN3cub18CUB_300001_SM_10006detail6reduce28DeviceReduceSingleTileKernelINS2_10policy_hubIijN4cuda3__47maximumIiEEE10Policy1000EPiSB_iS8_iiNS5_3std3__410__identityEEEvT0_T1_T2_T3_T4_T6__param_4,
	.param .align 1 .b8 _ZN3cub18CUB_300001_SM_10006detail6reduce28DeviceReduceSingleTileKernelINS2_10policy_hubIijN4cuda3__47maximumIiEEE10Policy1000EPiSB_iS8_iiNS5_3std3__410__identityEEEvT0_T1_T2_T3_T4_T6__param_5[1]
)
.maxntid 256
.minnctapersm 1
{
	.reg .pred 	%p<97>;
	.reg .b32 	%r<687>;
	.reg .b64 	%rd<125>;
	// demoted variable
	.shared .align 4 .b8 _ZZN3cub18CUB_300001_SM_10006detail6reduce28DeviceReduceSingleTileKernelINS2_10policy_hubIijN4cuda3__47maximumIiEEE10Policy1000EPiSB_iS8_iiNS5_3std3__410__identityEEEvT0_T1_T2_T3_T4_T6_E12temp_storage[44];
	ld.param.u64 	%rd16, [_ZN3cub18CUB_300001_SM_10006detail6reduce28DeviceReduceSingleTileKernelINS2_10policy_hubIijN4cuda3__47maximumIiEEE10Policy1000EPiSB_iS8_iiNS5_3std3__410__identityEEEvT0_T1_T2_T3_T4_T6__param_0];
	ld.param.u64 	%rd17, [_ZN3cub18CUB_300001_SM_10006detail6reduce28DeviceReduceSingleTileKernelINS2_10policy_hubIijN4cuda3__47maximumIiEEE10Policy1000EPiSB_iS8_iiNS5_3std3__410__identityEEEvT0_T1_T2_T3_T4_T6__param_1];
	ld.param.u32 	%r124, [_ZN3cub18CUB_300001_SM_10006detail6reduce28DeviceReduceSingleTileKernelINS2_10policy_hubIijN4cuda3__47maximumIiEEE10Policy1000EPiSB_iS8_iiNS5_3std3__410__identityEEEvT0_T1_T2_T3_T4_T6__param_2];
	ld.param.u32 	%r125, [_ZN3cub18CUB_300001_SM_10006detail6reduce28DeviceReduceSingleTileKernelINS2_10policy_hubIijN4cuda3__47maximumIiEEE10Policy1000EPiSB_iS8_iiNS5_3std3__410__identityEEEvT0_T1_T2_T3_T4_T6__param_4];
	cvta.to.global.u64 	%rd1, %rd17;
	setp.ne.s32 	%p1, %r124, 0;
	@%p1 bra 	$L__BB15_3;
	mov.u32 	%r633, %tid.x;
	setp.ne.s32 	%p96, %r633, 0;
	@%p96 bra 	$L__BB15_74;
	st.global.u32 	[%rd1], %r125;
	bra.uni 	$L__BB15_74;
$L__BB15_3:
	and.b64  	%rd18, %rd16, 15;
	setp.ne.s64 	%p2, %rd18, 0;
	@%p2 bra 	$L__BB15_38;
	setp.gt.s32 	%p49, %r124, 4095;
	@%p49 bra 	$L__BB15_22;
	mov.u32 	%r1, %tid.x;
	setp.ge.s32 	%p66, %r1, %r124;
	mov.b32 	%r644, 0;
	mov.u32 	%r639, %r1;
	@%p66 bra 	$L__BB15_7;
	mul.wide.u32 	%rd113, %r1, 4;
	add.s64 	%rd112, %rd16, %rd113;
	// begin inline asm
	ld.global.nc.u32 %r644, [%rd112];
	// end inline asm
	add.s32 	%r639, %r1, 256;
$L__BB15_7:
	setp.ge.s32 	%p67, %r639, %r124;
	@%p67 bra 	$L__BB15_13;
	not.b32 	%r508, %r639;
	add.s32 	%r6, %r124, %r508;
	and.b32  	%r509, %r6, 768;
	setp.eq.s32 	%p68, %r509, 768;
	@%p68 bra 	$L__BB15_11;
	mul.wide.u32 	%rd114, %r639, 4;
	add.s64 	%rd121, %rd16, %rd114;
	shr.u32 	%r510, %r6, 8;
	add.s32 	%r511, %r510, 1;
	and.b32  	%r512, %r511, 3;
	neg.s32 	%r636, %r512;
$L__BB15_10:
	.pragma "nounroll";
	// begin inline asm
	ld.global.nc.u32 %r513, [%rd121];
	// end inline asm
	max.s32 	%r644, %r644, %r513;
	add.s32 	%r639, %r639, 256;
	add.s64 	%rd121, %rd121, 1024;
	add.s32 	%r636, %r636, 1;
	setp.ne.s32 	%p69, %r636, 0;
	@%p69 bra 	$L__BB15_10;
$L__BB15_11:
	setp.lt.u32 	%p70, %r6, 768;
	@%p70 bra 	$L__BB15_13;
$L__BB15_12:
	mul.wide.s32 	%rd120, %r639, 4;
	add.s64 	%rd116, %rd16, %rd120;
	// begin inline asm
	ld.global.nc.u32 %r514, [%rd116];
	// end inline asm
	max.s32 	%r518, %r644, %r514;
	add.s64 	%rd117, %rd116, 1024;
	// begin inline asm
	ld.global.nc.u32 %r515, [%rd117];
	// end inline asm
	max.s32 	%r519, %r518, %r515;
	add.s64 	%rd118, %rd116, 2048;
	// begin inline asm
	ld.global.nc.u32 %r516, [%rd118];
	// end inline asm
	max.s32 	%r520, %r519, %r516;
	add.s64 	%rd119, %rd116, 3072;
	// begin inline asm
	ld.global.nc.u32 %r517, [%rd119];
	// end inline asm
	max.s32 	%r644, %r520, %r517;
	add.s32 	%r639, %r639, 1024;
	setp.lt.s32 	%p71, %r639, %r124;
	@%p71 bra 	$L__BB15_12;
$L__BB15_13:
	setp.lt.s32 	%p72, %r124, 256;
	@%p72 bra 	$L__BB15_18;
	// begin inline asm
	mov.u32 %r584, %laneid;
	// end inline asm
	mov.b32 	%r587, 1;
	mov.b32 	%r608, 31;
	mov.b32 	%r609, -1;
	// begin inline asm
	shfl.sync.down.b32 %r585, %r644, %r587, %r608, %r609;
	// end inline asm
	setp.gt.s32 	%p88, %r584, 30;
	max.s32 	%r610, %r644, %r585;
	selp.b32 	%r591, %r644, %r610, %p88;
	mov.b32 	%r592, 2;
	// begin inline asm
	shfl.sync.down.b32 %r590, %r591, %r592, %r608, %r609;
	// end inline asm
	setp.gt.s32 	%p89, %r584, 29;
	max.s32 	%r611, %r591, %r590;
	selp.b32 	%r596, %r591, %r611, %p89;
	mov.b32 	%r597, 4;
	// begin inline asm
	shfl.sync.down.b32 %r595, %r596, %r597, %r608, %r609;
	// end inline asm
	setp.gt.s32 	%p90, %r584, 27;
	max.s32 	%r612, %r596, %r595;
	selp.b32 	%r601, %r596, %r612, %p90;
	mov.b32 	%r602, 8;
	// begin inline asm
	shfl.sync.down.b32 %r600, %r601, %r602, %r608, %r609;
	// end inline asm
	setp.gt.s32 	%p91, %r584, 23;
	max.s32 	%r613, %r601, %r600;
	selp.b32 	%r606, %r601, %r613, %p91;
	mov.b32 	%r607, 16;
	// begin inline asm
	shfl.sync.down.b32 %r605, %r606, %r607, %r608, %r609;
	// end inline asm
	setp.gt.s32 	%p92, %r584, 15;
	max.s32 	%r22, %r606, %r605;
	selp.b32 	%r686, %r606, %r22, %p92;
	setp.ne.s32 	%p93, %r584, 0;
	@%p93 bra 	$L__BB15_16;
	shr.u32 	%r614, %r1, 3;
	and.b32  	%r615, %r614, 124;
	mov.u32 	%r616, _ZZN3cub18CUB_300001_SM_10006detail6reduce28DeviceReduceSingleTileKernelINS2_10policy_hubIijN4cuda3__47maximumIiEEE10Policy1000EPiSB_iS8_iiNS5_3std3__410__identityEEEvT0_T1_T2_T3_T4_T6_E12temp_storage;
	add.s32 	%r617, %r616, %r615;
	st.shared.u32 	[%r617+8], %r22;
$L__BB15_16:
	bar.sync 	0;
	setp.ne.s32 	%p94, %r1, 0;
	@%p94 bra 	$L__BB15_72;
	ld.shared.u32 	%r618, [_ZZN3cub18CUB_300001_SM_10006detail6reduce28DeviceReduceSingleTileKernelINS2_10policy_hubIijN4cuda3__47maximumIiEEE10Policy1000EPiSB_iS8_iiNS5_3std3__410__identityEEEvT0_T1_T2_T3_T4_T6_E12temp_storage+12];
	max.s32 	%r619, %r686, %r618;
	ld.shared.u32 	%r620, [_ZZN3cub18CUB_300001_SM_10006detail6reduce28DeviceReduceSingleTileKernelINS2_10policy_hubIijN4cuda3__47maximumIiEEE10Policy1000EPiSB_iS8_iiNS5_3std3__410__identityEEEvT0_T1_T2_T3_T4_T6_E12temp_storage+16];
	max.s32 	%r621, %r619, %r620;
	ld.shared.u32 	%r622, [_ZZN3cub18CUB_300001_SM_10006detail6reduce28DeviceReduceSingleTileKernelINS2_10policy_hubIijN4cuda3__47maximumIiEEE10Policy1000EPiSB_iS8_iiNS5_3std3__410__identityEEEvT0_T1_T2_T3_T4_T6_E12temp_storage+20];
	max.s32 	%r623, %r621, %r622;
	ld.shared.u32 	%r624, [_ZZN3cub18CUB_300001_SM_10006detail6reduce28DeviceReduceSingleTileKernelINS2_10policy_hubIijN4cuda3__47maximumIiEEE10Policy1000EPiSB_iS8_iiNS5_3std3__410__identityEEEvT0_T1_T2_T3_T4_T6_E12temp_storage+24];
	max.s32 	%r625, %r623, %r624;
	ld.shared.u32 	%r626, [_ZZN3cub18CUB_300001_SM_10006detail6reduce28DeviceReduceSingleTileKernelINS2_10policy_hubIijN4cuda3__47maximumIiEEE10Policy1000EPiSB_iS8_iiNS5_3std3__410__identityEEEvT0_T1_T2_T3_T4_T6_E12temp_storage+28];
	max.s32 	%r627, %r625, %r626;
	ld.shared.u32 	%r628, [_ZZN3cub18CUB_300001_SM_10006detail6reduce28DeviceReduceSingleTileKernelINS2_10policy_hubIijN4cuda3__47maximumIiEEE10Policy1000EPiSB_iS8_iiNS5_3std3__410__identityEEEvT0_T1_T2_T3_T4_T6_E12temp_storage+32];
	max.s32 	%r629, %r627, %r628;
	ld.shared.u32 	%r630, [_ZZN3cub18CUB_300001_SM_10006detail6reduce28DeviceReduceSingleTileKernelINS2_10policy_hubIijN4cuda3__47maximumIiEEE10Policy1000EPiSB_iS8_iiNS5_3std3__410__identityEEEvT0_T1_T2_T3_T4_T6_E12temp_storage+36];
	max.s32 	%r686, %r629, %r630;
	bra.uni 	$L__BB15_72;
$L__BB15_18:
	// begin inline asm
	mov.u32 %r521, %laneid;
	// end inline asm
	and.b32  	%r547, %r1, 992;
	add.s32 	%r548, %r547, 32;
	setp.gt.s32 	%p73, %r548, %r124;
	not.b32 	%r549, %r547;
	add.s32 	%r550, %r124, %r549;
	selp.b32 	%r545, %r550, 31, %p73;
	mov.b32 	%r524, 1;
	mov.b32 	%r546, -1;
	// begin inline asm
	shfl.sync.down.b32 %r522, %r644, %r524, %r545, %r546;
	// end inline asm
	setp.lt.s32 	%p74, %r521, %r545;
	max.s32 	%r551, %r644, %r522;
	selp.b32 	%r528, %r551, %r644, %p74;
	mov.b32 	%r529, 2;
	// begin inline asm
	shfl.sync.down.b32 %r527, %r528, %r529, %r545, %r546;
	// end inline asm
	add.s32 	%r552, %r521, 2;
	setp.gt.s32 	%p75, %r552, %r545;
	max.s32 	%r553, %r528, %r527;
	selp.b32 	%r533, %r528, %r553, %p75;
	mov.b32 	%r534, 4;
	// begin inline asm
	shfl.sync.down.b32 %r532, %r533, %r534, %r545, %r546;
	// end inline asm
	add.s32 	%r554, %r521, 4;
	setp.gt.s32 	%p76, %r554, %r545;
	max.s32 	%r555, %r533, %r532;
	selp.b32 	%r538, %r533, %r555, %p76;
	mov.b32 	%r539, 8;
	// begin inline asm
	shfl.sync.down.b32 %r537, %r538, %r539, %r545, %r546;
	// end inline asm
	add.s32 	%r556, %r521, 8;
	setp.gt.s32 	%p77, %r556, %r545;
	max.s32 	%r557, %r538, %r537;
	selp.b32 	%r543, %r538, %r557, %p77;
	mov.b32 	%r544, 16;
	// begin inline asm
	shfl.sync.down.b32 %r542, %r543, %r544, %r545, %r546;
	// end inline asm
	add.s32 	%r558, %r521, 16;
	setp.gt.s32 	%p78, %r558, %r545;
	max.s32 	%r559, %r543, %r542;
	selp.b32 	%r686, %r543, %r559, %p78;
	setp.ne.s32 	%p79, %r521, 0;
	@%p79 bra 	$L__BB15_20;
	shr.u32 	%r560, %r1, 3;
	and.b32  	%r561, %r560, 124;
	mov.u32 	%r562, _ZZN3cub18CUB_300001_SM_10006detail6reduce28DeviceReduceSingleTileKernelINS2_10policy_hubIijN4cuda3__47maximumIiEEE10Policy1000EPiSB_iS8_iiNS5_3std3__410__identityEEEvT0_T1_T2_T3_T4_T6_E12temp_storage;
	add.s32 	%r563, %r562, %r561;
	st.shared.u32 	[%r563+8], %r686;
$L__BB15_20:
	bar.sync 	0;
	setp.ne.s32 	%p80, %r1, 0;
	@%p80 bra 	$L__BB15_72;
	setp.gt.s32 	%p81, %r124, 32;
	ld.shared.u32 	%r564, [_ZZN3cub18CUB_300001_SM_10006detail6reduce28DeviceReduceSingleTileKernelINS2_10policy_hubIijN4cuda3__47maximumIiEEE10Policy1000EPiSB_iS8_iiNS5_3std3__410__identityEEEvT0_T1_T2_T3_T4_T6_E12temp_storage+12];
	max.s32 	%r565, %r686, %r564;
	selp.b32 	%r566, %r565, %r686, %p81;
	setp.gt.s32 	%p82, %r124, 64;
	ld.shared.u32 	%r567, [_ZZN3cub18CUB_300001_SM_10006detail6reduce28DeviceReduceSingleTileKernelINS2_10policy_hubIijN4cuda3__47maximumIiEEE10Policy1000EPiSB_iS8_iiNS5_3std3__410__identityEEEvT0_T1_T2_T3_T4_T6_E12temp_storage+16];
	max.s32 	%r568, %r566, %r567;
	selp.b32 	%r569, %r568, %r566, %p82;
	setp.gt.s32 	%p83, %r124, 96;
	ld.shared.u32 	%r570, [_ZZN3cub18CUB_300001_SM_10006detail6reduce28DeviceReduceSingleTileKernelINS2_10policy_hubIijN4cuda3__47maximumIiEEE10Policy1000EPiSB_iS8_iiNS5_3std3__410__identityEEEvT0_T1_T2_T3_T4_T6_E12temp_storage+20];
	max.s32 	%r571, %r569, %r570;
	selp.b32 	%r572, %r571, %r569, %p83;
	setp.gt.s32 	%p84, %r124, 128;
	ld.shared.u32 	%r573, [_ZZN3cub18CUB_300001_SM_10006detail6reduce28DeviceReduceSingleTileKernelINS2_10policy_hubIijN4cuda3__47maximumIiEEE10Policy1000EPiSB_iS8_iiNS5_3std3__410__identityEEEvT0_T1_T2_T3_T4_T6_E12temp_storage+24];
	max.s32 	%r574, %r572, %r573;
	selp.b32 	%r575, %r574, %r572, %p84;
	setp.gt.s32 	%p85, %r124, 160;
	ld.shared.u32 	%r576, [_ZZN3cub18CUB_300001_SM_10006detail6reduce28DeviceReduceSingleTileKernelINS2_10policy_hubIijN4cuda3__47maximumIiEEE10Policy1000EPiSB_iS8_iiNS5_3std3__410__identityEEEvT0_T1_T2_T3_T4_T6_E12temp_storage+28];
	max.s32 	%r577, %r575, %r576;
	selp.b32 	%r578, %r577, %r575, %p85;
	setp.gt.s32 	%p86, %r124, 192;
	ld.shared.u32 	%r579, [_ZZN3cub18CUB_300001_SM_10006detail6reduce28DeviceReduceSingleTileKernelINS2_10policy_hubIijN4cuda3__47maximumIiEEE10Policy1000EPiSB_iS8_iiNS5_3std3__410__identityEEEvT0_T1_T2_T3_T4_T6_E12temp_storage+32];
	max.s32 	%r580, %r578, %r579;
	selp.b32 	%r581, %r580, %r578, %p86;
	setp.gt.s32 	%p87, %r124, 224;
	ld.shared.u32 	%r582, [_ZZN3cub18CUB_300001_SM_10006detail6reduce28DeviceReduceSingleTileKernelINS2_10policy_hubIijN4cuda3__47maximumIiEEE10Policy1000EPiSB_iS8_iiNS5_3std3__410__identityEEEvT0_T1_T2_T3_T4_T6_E12temp_storage+36];
	max.s32 	%r583, %r581, %r582;
	selp.b32 	%r686, %r583, %r581, %p87;
	bra.uni 	$L__BB15_72;
$L__BB15_22:
	mov.u32 	%r27, %tid.x;
	shl.b32 	%r379, %r27, 2;
	mul.wide.u32 	%rd86, %r379, 4;
	add.s64 	%rd76, %rd16, %rd86;
	// begin inline asm
	ld.global.nc.v2.u64 {%rd74, %rd75}, [%rd76];
	// end inline asm
	mov.b64 	{%r380, %r381}, %rd75;
	mov.b64 	{%r382, %r383}, %rd74;
	add.s64 	%rd79, %rd76, 4096;
	// begin inline asm
	ld.global.nc.v2.u64 {%rd77, %rd78}, [%rd79];
	// end inline asm
	mov.b64 	{%r384, %r385}, %rd78;
	mov.b64 	{%r386, %r387}, %rd77;
	add.s64 	%rd82, %rd76, 8192;
	// begin inline asm
	ld.global.nc.v2.u64 {%rd80, %rd81}, [%rd82];
	// end inline asm
	mov.b64 	{%r388, %r389}, %rd81;
	mov.b64 	{%r390, %r391}, %rd80;
	add.s64 	%rd85, %rd76, 12288;
	// begin inline asm
	ld.global.nc.v2.u64 {%rd83, %rd84}, [%rd85];
	// end inline asm
	mov.b64 	{%r392, %r393}, %rd84;
	mov.b64 	{%r394, %r395}, %rd83;
	max.s32 	%r396, %r382, %r383;
	max.s32 	%r397, %r396, %r380;
	max.s32 	%r398, %r381, %r386;
	max.s32 	%r399, %r398, %r387;
	max.s32 	%r400, %r384, %r385;
	max.s32 	%r401, %r400, %r390;
	max.s32 	%r402, %r391, %r388;
	max.s32 	%r403, %r402, %r389;
	max.s32 	%r404, %r394, %r395;
	max.s32 	%r405, %r404, %r392;
	max.s32 	%r406, %r397, %r399;
	max.s32 	%r407, %r406, %r401;
	max.s32 	%r408, %r403, %r405;
	max.s32 	%r409, %r408, %r393;
	max.s32 	%r659, %r407, %r409;
	setp.lt.u32 	%p50, %r124, 8192;
	mov.b32 	%r648, 4096;
	@%p50 bra 	$L__BB15_26;
	add.s32 	%r29, %r124, -4096;
	mov.b32 	%r648, 4096;
$L__BB15_24:
	mul.wide.s32 	%rd99, %r648, 4;
	add.s64 	%rd89, %rd76, %rd99;
	// begin inline asm
	ld.global.nc.v2.u64 {%rd87, %rd88}, [%rd89];
	// end inline asm
	mov.b64 	{%r411, %r412}, %rd88;
	mov.b64 	{%r413, %r414}, %rd87;
	add.s64 	%rd92, %rd89, 4096;
	// begin inline asm
	ld.global.nc.v2.u64 {%rd90, %rd91}, [%rd92];
	// end inline asm
	mov.b64 	{%r415, %r416}, %rd91;
	mov.b64 	{%r417, %r418}, %rd90;
	add.s64 	%rd95, %rd89, 8192;
	// begin inline asm
	ld.global.nc.v2.u64 {%rd93, %rd94}, [%rd95];
	// end inline asm
	mov.b64 	{%r419, %r420}, %rd94;
	mov.b64 	{%r421, %r422}, %rd93;
	add.s64 	%rd98, %rd89, 12288;
	// begin inline asm
	ld.global.nc.v2.u64 {%rd96, %rd97}, [%rd98];
	// end inline asm
	mov.b64 	{%r423, %r424}, %rd97;
	mov.b64 	{%r425, %r426}, %rd96;
	max.s32 	%r427, %r659, %r413;
	max.s32 	%r428, %r427, %r414;
	max.s32 	%r429, %r411, %r412;
	max.s32 	%r430, %r429, %r417;
	max.s32 	%r431, %r418, %r415;
	max.s32 	%r432, %r431, %r416;
	max.s32 	%r433, %r421, %r422;
	max.s32 	%r434, %r433, %r419;
	max.s32 	%r435, %r420, %r425;
	max.s32 	%r436, %r435, %r426;
	max.s32 	%r437, %r423, %r424;
	max.s32 	%r438, %r428, %r430;
	max.s32 	%r439, %r438, %r432;
	max.s32 	%r440, %r434, %r436;
	max.s32 	%r441, %r440, %r437;
	max.s32 	%r659, %r439, %r441;
	sub.s32 	%r442, %r124, %r648;
	setp.lt.s32 	%p51, %r442, 4096;
	@%p51 bra 	$L__BB15_34;
	add.s32 	%r648, %r648, 4096;
	setp.le.s32 	%p52, %r648, %r29;
	@%p52 bra 	$L__BB15_24;
$L__BB15_26:
	setp.le.s32 	%p53, %r124, %r648;
	@%p53 bra 	$L__BB15_34;
	sub.s32 	%r36, %r124, %r648;
	setp.ge.s32 	%p54, %r27, %r36;
	@%p54 bra 	$L__BB15_34;
	not.b32 	%r444, %r27;
	add.s32 	%r445, %r124, %r444;
	sub.s32 	%r37, %r445, %r648;
	and.b32  	%r446, %r37, 768;
	setp.eq.s32 	%p55, %r446, 768;
	mov.u32 	%r653, %r27;
	@%p55 bra 	$L__BB15_31;
	add.s32 	%r650, %r27, %r648;
	shr.u32 	%r447, %r37, 8;
	add.s32 	%r448, %r447, 1;
	and.b32  	%r449, %r448, 3;
	neg.s32 	%r649, %r449;
	mov.u32 	%r653, %r27;
$L__BB15_30:
	.pragma "nounroll";
	mul.wide.u32 	%rd101, %r650, 4;
	add.s64 	%rd100, %rd16, %rd101;
	// begin inline asm
	ld.global.nc.u32 %r450, [%rd100];
	// end inline asm
	max.s32 	%r659, %r659, %r450;
	add.s32 	%r653, %r653, 256;
	add.s32 	%r650, %r650, 256;
	add.s32 	%r649, %r649, 1;
	setp.ne.s32 	%p56, %r649, 0;
	@%p56 bra 	$L__BB15_30;
$L__BB15_31:
	setp.lt.u32 	%p57, %r37, 768;
	@%p57 bra 	$L__BB15_34;
	cvt.u64.u32 	%rd102, %r653;
	cvt.u64.u32 	%rd103, %r648;
	add.s64 	%rd104, %rd102, %rd103;
	shl.b64 	%rd105, %rd104, 2;
	add.s64 	%rd106, %rd105, %rd16;
	add.s64 	%rd122, %rd106, 2048;
	add.s32 	%r656, %r653, %r648;
$L__BB15_33:
	mul.wide.u32 	%rd111, %r656, 4;
	add.s64 	%rd107, %rd16, %rd111;
	// begin inline asm
	ld.global.nc.u32 %r451, [%rd107];
	// end inline asm
	max.s32 	%r455, %r659, %r451;
	add.s64 	%rd108, %rd122, -1024;
	// begin inline asm
	ld.global.nc.u32 %r452, [%rd108];
	// end inline asm
	max.s32 	%r456, %r455, %r452;
	// begin inline asm
	ld.global.nc.u32 %r453, [%rd122];
	// end inline asm
	max.s32 	%r457, %r456, %r453;
	add.s64 	%rd110, %rd122, 1024;
	// begin inline asm
	ld.global.nc.u32 %r454, [%rd110];
	// end inline asm
	max.s32 	%r659, %r457, %r454;
	add.s32 	%r653, %r653, 1024;
	add.s64 	%rd122, %rd122, 4096;
	add.s32 	%r656, %r656, 1024;
	setp.lt.s32 	%p58, %r653, %r36;
	@%p58 bra 	$L__BB15_33;
$L__BB15_34:
	// begin inline asm
	mov.u32 %r458, %laneid;
	// end inline asm
	mov.b32 	%r461, 1;
	mov.b32 	%r482, 31;
	mov.b32 	%r483, -1;
	// begin inline asm
	shfl.sync.down.b32 %r459, %r659, %r461, %r482, %r483;
	// end inline asm
	setp.gt.s32 	%p59, %r458, 30;
	max.s32 	%r484, %r659, %r459;
	selp.b32 	%r465, %r659, %r484, %p59;
	mov.b32 	%r466, 2;
	// begin inline asm
	shfl.sync.down.b32 %r464, %r465, %r466, %r482, %r483;
	// end inline asm
	setp.gt.s32 	%p60, %r458, 29;
	max.s32 	%r485, %r465, %r464;
	selp.b32 	%r470, %r465, %r485, %p60;
	mov.b32 	%r471, 4;
	// begin inline asm
	shfl.sync.down.b32 %r469, %r470, %r471, %r482, %r483;
	// end inline asm
	setp.gt.s32 	%p61, %r458, 27;
	max.s32 	%r486, %r470, %r469;
	selp.b32 	%r475, %r470, %r486, %p61;
	mov.b32 	%r476, 8;
	// begin inline asm
	shfl.sync.down.b32 %r474, %r475, %r476, %r482, %r483;
	// end inline asm
	setp.gt.s32 	%p62, %r458, 23;
	max.s32 	%r487, %r475, %r474;
	selp.b32 	%r480, %r475, %r487, %p62;
	mov.b32 	%r481, 16;
	// begin inline asm
	shfl.sync.down.b32 %r479, %r480, %r481, %r482, %r483;
	// end inline asm
	setp.gt.s32 	%p63, %r458, 15;
	max.s32 	%r59, %r480, %r479;
	selp.b32 	%r686, %r480, %r59, %p63;
	setp.ne.s32 	%p64, %r458, 0;
	@%p64 bra 	$L__BB15_36;
	shr.u32 	%r488, %r27, 3;
	and.b32  	%r489, %r488, 124;
	mov.u32 	%r490, _ZZN3cub18CUB_300001_SM_10006detail6reduce28DeviceReduceSingleTileKernelINS2_10policy_hubIijN4cuda3__47maximumIiEEE10Policy1000EPiSB_iS8_iiNS5_3std3__410__identityEEEvT0_T1_T2_T3_T4_T6_E12temp_storage;
	add.s32 	%r491, %r490, %r489;
	st.shared.u32 	[%r491+8], %r59;
$L__BB15_36:
	bar.sync 	0;
	setp.ne.s32 	%p65, %r27, 0;
	@%p65 bra 	$L__BB15_72;
	ld.shared.u32 	%r492, [_ZZN3cub18CUB_300001_SM_10006detail6reduce28DeviceReduceSingleTileKernelINS2_10policy_hubIijN4cuda3__47maximumIiEEE10Policy1000EPiSB_iS8_iiNS5_3std3__410__identityEEEvT0_T1_T2_T3_T4_T6_E12temp_storage+12];
	max.s32 	%r493, %r686, %r492;
	ld.shared.u32 	%r494, [_ZZN3cub18CUB_300001_SM_10006detail6reduce28DeviceReduceSingleTileKernelINS2_10policy_hubIijN4cuda3__47maximumIiEEE10Policy1000EPiSB_iS8_iiNS5_3std3__410__identityEEEvT0_T1_T2_T3_T4_T6_E12temp_storage+16];
	max.s32 	%r495, %r493, %r494;
	ld.shared.u32 	%r496, [_ZZN3cub18CUB_300001_SM_10006detail6reduce28DeviceReduceSingleTileKernelINS2_10policy_hubIijN4cuda3__47maximumIiEEE10Policy1000EPiSB_iS8_iiNS5_3std3__410__identityEEEvT0_T1_T2_T3_T4_T6_E12temp_storage+20];
	max.s32 	%r497, %r495, %r496;
	ld.shared.u32 	%r498, [_ZZN3cub18CUB_300001_SM_10006detail6reduce28DeviceReduceSingleTileKernelINS2_10policy_hubIijN4cuda3__47maximumIiEEE10Policy1000EPiSB_iS8_iiNS5_3std3__410__identityEEEvT0_T1_T2_T3_T4_T6_E12temp_storage+24];
	max.s32 	%r499, %r497, %r498;
	ld.shared.u32 	%r500, [_ZZN3cub18CUB_300001_SM_10006detail6reduce28DeviceReduceSingleTileKernelINS2_10policy_hubIijN4cuda3__47maximumIiEEE10Policy1000EPiSB_iS8_iiNS5_3std3__410__identityEEEvT0_T1_T2_T3_T4_T6_E12temp_storage+28];
	max.s32 	%r501, %r499, %r500;
	ld.shared.u32 	%r502, [_ZZN3cub18CUB_300001_SM_10006detail6reduce28DeviceReduceSingleTileKernelINS2_10policy_hubIijN4cuda3__47maximumIiEEE10Policy1000EPiSB_iS8_iiNS5_3std3__410__identityEEEvT0_T1_T2_T3_T4_T6_E12temp_storage+32];
	max.s32 	%r503, %r501, %r502;
	ld.shared.u32 	%r504, [_ZZN3cub18CUB_300001_SM_10006detail6reduce28DeviceReduceSingleTileKernelINS2_10policy_hubIijN4cuda3__47maximumIiEEE10Policy1000EPiSB_iS8_iiNS5_3std3__410__identityEEEvT0_T1_T2_T3_T4_T6_E12temp_storage+36];
	max.s32 	%r686, %r503, %r504;
	bra.uni 	$L__BB15_72;
$L__BB15_38:
	setp.gt.s32 	%p3, %r124, 4095;
	@%p3 bra 	$L__BB15_56;
	mov.u32 	%r62, %tid.x;
	setp.ge.s32 	%p20, %r62, %r124;
	mov.b32 	%r670, 0;
	mov.u32 	%r665, %r62;
	@%p20 bra 	$L__BB15_41;
	mul.wide.u32 	%rd66, %r62, 4;
	add.s64 	%rd65, %rd16, %rd66;
	// begin inline asm
	ld.global.nc.u32 %r670, [%rd65];
	// end inline asm
	add.s32 	%r665, %r62, 256;
$L__BB15_41:
	setp.ge.s32 	%p21, %r665, %r124;
	@%p21 bra 	$L__BB15_47;
	not.b32 	%r255, %r665;
	add.s32 	%r67, %r124, %r255;
	and.b32  	%r256, %r67, 768;
	setp.eq.s32 	%p22, %r256, 768;
	@%p22 bra 	$L__BB15_45;
	mul.wide.u32 	%rd67, %r665, 4;
	add.s64 	%rd123, %rd16, %rd67;
	shr.u32 	%r257, %r67, 8;
	add.s32 	%r258, %r257, 1;
	and.b32  	%r259, %r258, 3;
	neg.s32 	%r662, %r259;
$L__BB15_44:
	.pragma "nounroll";
	// begin inline asm
	ld.global.nc.u32 %r260, [%rd123];
	// end inline asm
	max.s32 	%r670, %r670, %r260;
	add.s32 	%r665, %r665, 256;
	add.s64 	%rd123, %rd123, 1024;
	add.s32 	%r662, %r662, 1;
	setp.ne.s32 	%p23, %r662, 0;
	@%p23 bra 	$L__BB15_44;
$L__BB15_45:
	setp.lt.u32 	%p24, %r67, 768;
	@%p24 bra 	$L__BB15_47;
$L__BB15_46:
	mul.wide.s32 	%rd73, %r665, 4;
	add.s64 	%rd69, %rd16, %rd73;
	// begin inline asm
	ld.global.nc.u32 %r261, [%rd69];
	// end inline asm
	max.s32 	%r265, %r670, %r261;
	add.s64 	%rd70, %rd69, 1024;
	// begin inline asm
	ld.global.nc.u32 %r262, [%rd70];
	// end inline asm
	max.s32 	%r266, %r265, %r262;
	add.s64 	%rd71, %rd69, 2048;
	// begin inline asm
	ld.global.nc.u32 %r263, [%rd71];
	// end inline asm
	max.s32 	%r267, %r266, %r263;
	add.s64 	%rd72, %rd69, 3072;
	// begin inline asm
	ld.global.nc.u32 %r264, [%rd72];
	// end inline asm
	max.s32 	%r670, %r267, %r264;
	add.s32 	%r665, %r665, 1024;
	setp.lt.s32 	%p25, %r665, %r124;
	@%p25 bra 	$L__BB15_46;
$L__BB15_47:
	setp.lt.s32 	%p26, %r124, 256;
	@%p26 bra 	$L__BB15_52;
	// begin inline asm
	mov.u32 %r331, %laneid;
	// end inline asm
	mov.b32 	%r334, 1;
	mov.b32 	%r355, 31;
	mov.b32 	%r356, -1;
	// begin inline asm
	shfl.sync.down.b32 %r332, %r670, %r334, %r355, %r356;
	// end inline asm
	setp.gt.s32 	%p42, %r331, 30;
	max.s32 	%r357, %r670, %r332;
	selp.b32 	%r338, %r670, %r357, %p42;
	mov.b32 	%r339, 2;
	// begin inline asm
	shfl.sync.down.b32 %r337, %r338, %r339, %r355, %r356;
	// end inline asm
	setp.gt.s32 	%p43, %r331, 29;
	max.s32 	%r358, %r338, %r337;
	selp.b32 	%r343, %r338, %r358, %p43;
	mov.b32 	%r344, 4;
	// begin inline asm
	shfl.sync.down.b32 %r342, %r343, %r344, %r355, %r356;
	// end inline asm
	setp.gt.s32 	%p44, %r331, 27;
	max.s32 	%r359, %r343, %r342;
	selp.b32 	%r348, %r343, %r359, %p44;
	mov.b32 	%r349, 8;
	// begin inline asm
	shfl.sync.down.b32 %r347, %r348, %r349, %r355, %r356;
	// end inline asm
	setp.gt.s32 	%p45, %r331, 23;
	max.s32 	%r360, %r348, %r347;
	selp.b32 	%r353, %r348, %r360, %p45;
	mov.b32 	%r354, 16;
	// begin inline asm
	shfl.sync.down.b32 %r352, %r353, %r354, %r355, %r356;
	// end inline asm
	setp.gt.s32 	%p46, %r331, 15;
	max.s32 	%r83, %r353, %r352;
	selp.b32 	%r686, %r353, %r83, %p46;
	setp.ne.s32 	%p47, %r331, 0;
	@%p47 bra 	$L__BB15_50;
	shr.u32 	%r361, %r62, 3;
	and.b32  	%r362, %r361, 124;
	mov.u32 	%r363, _ZZN3cub18CUB_300001_SM_10006detail6reduce28DeviceReduceSingleTileKernelINS2_10policy_hubIijN4cuda3__47maximumIiEEE10Policy1000EPiSB_iS8_iiNS5_3std3__410__identityEEEvT0_T1_T2_T3_T4_T6_E12temp_storage;
	add.s32 	%r364, %r363, %r362;
	st.shared.u32 	[%r364+8], %r83;
$L__BB15_50:
	bar.sync 	0;
	setp.ne.s32 	%p48, %r62, 0;
	@%p48 bra 	$L__BB15_72;
	ld.shared.u32 	%r365, [_ZZN3cub18CUB_300001_SM_10006detail6reduce28DeviceReduceSingleTileKernelINS2_10policy_hubIijN4cuda3__47maximumIiEEE10Policy1000EPiSB_iS8_iiNS5_3std3__410__identityEEEvT0_T1_T2_T3_T4_T6_E12temp_storage+12];
	max.s32 	%r366, %r686, %r365;
	ld.shared.u32 	%r367, [_ZZN3cub18CUB_300001_SM_10006detail6reduce28DeviceReduceSingleTileKernelINS2_10policy_hubIijN4cuda3__47maximumIiEEE10Policy1000EPiSB_iS8_iiNS5_3std3__410__identityEEEvT0_T1_T2_T3_T4_T6_E12temp_storage+16];
	max.s32 	%r368, %r366, %r367;
	ld.shared.u32 	%r369, [_ZZN3cub18CUB_300001_SM_10006detail6reduce28DeviceReduceSingleTileKernelINS2_10policy_hubIijN4cuda3__47maximumIiEEE10Policy1000EPiSB_iS8_iiNS5_3std3__410__identityEEEvT0_T1_T2_T3_T4_T6_E12temp_storage+20];
	max.s32 	%r370, %r368, %r369;
	ld.shared.u32 	%r371, [_ZZN3cub18CUB_300001_SM_10006detail6reduce28DeviceReduceSingleTileKernelINS2_10policy_hubIijN4cuda3__47maximumIiEEE10Policy1000EPiSB_iS8_iiNS5_3std3__410__identityEEEvT0_T1_T2_T3_T4_T6_E12temp_storage+24];
	max.s32 	%r372, %r370, %r371;
	ld.shared.u32 	%r373, [_ZZN3cub18CUB_300001_SM_10006detail6reduce28DeviceReduceSingleTileKernelINS2_10policy_hubIijN4cuda3__47maximumIiEEE10Policy1000EPiSB_iS8_iiNS5_3std3__410__identityEEEvT0_T1_T2_T3_T4_T6_E12temp_storage+28];
	max.s32 	%r374, %r372, %r373;
	ld.shared.u32 	%r375, [_ZZN3cub18CUB_300001_SM_10006detail6reduce28DeviceReduceSingleTileKernelINS2_10policy_hubIijN4cuda3__47maximumIiEEE10Policy1000EPiSB_iS8_iiNS5_3std3__410__identityEEEvT0_T1_T2_T3_T4_T6_E12temp_storage+32];
	max.s32 	%r376, %r374, %r375;
	ld.shared.u32 	%r377, [_ZZN3cub18CUB_300001_SM_10006detail6reduce28DeviceReduceSingleTileKernelINS2_10policy_hubIijN4cuda3__47maximumIiEEE10Policy1000EPiSB_iS8_iiNS5_3std3__410__identityEEEvT0_T1_T2_T3_T4_T6_E12temp_storage+36];
	max.s32 	%r686, %r376, %r377;
	bra.uni 	$L__BB15_72;
$L__BB15_52:
	// begin inline asm
	mov.u32 %r268, %laneid;
	// end inline asm
	and.b32  	%r294, %r62, 992;
	add.s32 	%r295, %r294, 32;
	setp.gt.s32 	%p27, %r295, %r124;
	not.b32 	%r296, %r294;
	add.s32 	%r297, %r124, %r296;
	selp.b32 	%r292, %r297, 31, %p27;
	mov.b32 	%r271, 1;
	mov.b32 	%r293, -1;
	// begin inline asm
	shfl.sync.down.b32 %r269, %r670, %r271, %r292, %r293;
	// end inline asm
	setp.lt.s32 	%p28, %r268, %r292;
	max.s32 	%r298, %r670, %r269;
	selp.b32 	%r275, %r298, %r670, %p28;
	mov.b32 	%r276, 2;
	// begin inline asm
	shfl.sync.down.b32 %r274, %r275, %r276, %r292, %r293;
	// end inline asm
	add.s32 	%r299, %r268, 2;
	setp.gt.s32 	%p29, %r299, %r292;
	max.s32 	%r300, %r275, %r274;
	selp.b32 	%r280, %r275, %r300, %p29;
	mov.b32 	%r281, 4;
	// begin inline asm
	shfl.sync.down.b32 %r279, %r280, %r281, %r292, %r293;
	// end inline asm
	add.s32 	%r301, %r268, 4;
	setp.gt.s32 	%p30, %r301, %r292;
	max.s32 	%r302, %r280, %r279;
	selp.b32 	%r285, %r280, %r302, %p30;
	mov.b32 	%r286, 8;
	// begin inline asm
	shfl.sync.down.b32 %r284, %r285, %r286, %r292, %r293;
	// end inline asm
	add.s32 	%r303, %r268, 8;
	setp.gt.s32 	%p31, %r303, %r292;
	max.s32 	%r304, %r285, %r284;
	selp.b32 	%r290, %r285, %r304, %p31;
	mov.b32 	%r291, 16;
	// begin inline asm
	shfl.sync.down.b32 %r289, %r290, %r291, %r292, %r293;
	// end inline asm
	add.s32 	%r305, %r268, 16;
	setp.gt.s32 	%p32, %r305, %r292;
	max.s32 	%r306, %r290, %r289;
	selp.b32 	%r686, %r290, %r306, %p32;
	setp.ne.s32 	%p33, %r268, 0;
	@%p33 bra 	$L__BB15_54;
	shr.u32 	%r307, %r62, 3;
	and.b32  	%r308, %r307, 124;
	mov.u32 	%r309, _ZZN3cub18CUB_300001_SM_10006detail6reduce28DeviceReduceSingleTileKernelINS2_10policy_hubIijN4cuda3__47maximumIiEEE10Policy1000EPiSB_iS8_iiNS5_3std3__410__identityEEEvT0_T1_T2_T3_T4_T6_E12temp_storage;
	add.s32 	%r310, %r309, %r308;
	st.shared.u32 	[%r310+8], %r686;
$L__BB15_54:
	bar.sync 	0;
	setp.ne.s32 	%p34, %r62, 0;
	@%p34 bra 	$L__BB15_72;
	setp.gt.s32 	%p35, %r124, 32;
	ld.shared.u32 	%r311, [_ZZN3cub18CUB_300001_SM_10006detail6reduce28DeviceReduceSingleTileKernelINS2_10policy_hubIijN4cuda3__47maximumIiEEE10Policy1000EPiSB_iS8_iiNS5_3std3__410__identityEEEvT0_T1_T2_T3_T4_T6_E12temp_storage+12];
	max.s32 	%r312, %r686, %r311;
	selp.b32 	%r313, %r312, %r686, %p35;
	setp.gt.s32 	%p36, %r124, 64;
	ld.shared.u32 	%r314, [_ZZN3cub18CUB_300001_SM_10006detail6reduce28DeviceReduceSingleTileKernelINS2_10policy_hubIijN4cuda3__47maximumIiEEE10Policy1000EPiSB_iS8_iiNS5_3std3__410__identityEEEvT0_T1_T2_T3_T4_T6_E12temp_storage+16];
	max.s32 	%r315, %r313, %r314;
	selp.b32 	%r316, %r315, %r313, %p36;
	setp.gt.s32 	%p37, %r124, 96;
	ld.shared.u32 	%r317, [_ZZN3cub18CUB_300001_SM_10006detail6reduce28DeviceReduceSingleTileKernelINS2_10policy_hubIijN4cuda3__47maximumIiEEE10Policy1000EPiSB_iS8_iiNS5_3std3__410__identityEEEvT0_T1_T2_T3_T4_T6_E12temp_storage+20];
	max.s32 	%r318, %r316, %r317;
	selp.b32 	%r319, %r318, %r316, %p37;
	setp.gt.s32 	%p38, %r124, 128;
	ld.shared.u32 	%r320, [_ZZN3cub18CUB_300001_SM_10006detail6reduce28DeviceReduceSingleTileKernelINS2_10policy_hubIijN4cuda3__47maximumIiEEE10Policy1000EPiSB_iS8_iiNS5_3std3__410__identityEEEvT0_T1_T2_T3_T4_T6_E12temp_storage+24];
	max.s32 	%r321, %r319, %r320;
	selp.b32 	%r322, %r321, %r319, %p38;
	setp.gt.s32 	%p39, %r124, 160;
	ld.shared.u32 	%r323, [_ZZN3cub18CUB_300001_SM_10006detail6reduce28DeviceReduceSingleTileKernelINS2_10policy_hubIijN4cuda3__47maximumIiEEE10Policy1000EPiSB_iS8_iiNS5_3std3__410__identityEEEvT0_T1_T2_T3_T4_T6_E12temp_storage+28];
	max.s32 	%r324, %r322, %r323;
	selp.b32 	%r325, %r324, %r322, %p39;
	setp.gt.s32 	%p40, %r124, 192;
	ld.shared.u32 	%r326, [_ZZN3cub18CUB_300001_SM_10006detail6reduce28DeviceReduceSingleTileKernelINS2_10policy_hubIijN4cuda3__47maximumIiEEE10Policy1000EPiSB_iS8_iiNS5_3std3__410__identityEEEvT0_T1_T2_T3_T4_T6_E12temp_storage+32];
	max.s32 	%r327, %r325, %r326;
	selp.b32 	%r328, %r327, %r325, %p40;
	setp.gt.s32 	%p41, %r124, 224;
	ld.shared.u32 	%r329, [_ZZN3cub18CUB_300001_SM_10006detail6reduce28DeviceReduceSingleTileKernelINS2_10policy_hubIijN4cuda3__47maximumIiEEE10Policy1000EPiSB_iS8_iiNS5_3std3__410__identityEEEvT0_T1_T2_T3_T4_T6_E12temp_storage+36];
	max.s32 	%r330, %r328, %r329;
	selp.b32 	%r686, %r330, %r328, %p41;
	bra.uni 	$L__BB15_72;
$L__BB15_56:
	mov.u32 	%r88, %tid.x;
	mul.wide.u32 	%rd35, %r88, 4;
	add.s64 	%rd19, %rd16, %rd35;
	// begin inline asm
	ld.global.nc.u32 %r126, [%rd19];
	// end inline asm
	add.s64 	%rd20, %rd19, 1024;
	// begin inline asm
	ld.global.nc.u32 %r127, [%rd20];
	// end inline asm
	add.s64 	%rd21, %rd19, 2048;
	// begin inline asm
	ld.global.nc.u32 %r128, [%rd21];
	// end inline asm
	add.s64 	%rd22, %rd19, 3072;
	// begin inline asm
	ld.global.nc.u32 %r129, [%rd22];
	// end inline asm
	add.s64 	%rd23, %rd19, 4096;
	// begin inline asm
	ld.global.nc.u32 %r130, [%rd23];
	// end inline asm
	add.s64 	%rd24, %rd19, 5120;
	// begin inline asm
	ld.global.nc.u32 %r131, [%rd24];
	// end inline asm
	add.s64 	%rd25, %rd19, 6144;
	// begin inline asm
	ld.global.nc.u32 %r132, [%rd25];
	// end inline asm
	add.s64 	%rd26, %rd19, 7168;
	// begin inline asm
	ld.global.nc.u32 %r133, [%rd26];
	// end inline asm
	add.s64 	%rd27, %rd19, 8192;
	// begin inline asm
	ld.global.nc.u32 %r134, [%rd27];
	// end inline asm
	add.s64 	%rd28, %rd19, 9216;
	// begin inline asm
	ld.global.nc.u32 %r135, [%rd28];
	// end inline asm
	add.s64 	%rd29, %rd19, 10240;
	// begin inline asm
	ld.global.nc.u32 %r136, [%rd29];
	// end inline asm
	add.s64 	%rd30, %rd19, 11264;
	// begin inline asm
	ld.global.nc.u32 %r137, [%rd30];
	// end inline asm
	add.s64 	%rd31, %rd19, 12288;
	// begin inline asm
	ld.global.nc.u32 %r138, [%rd31];
	// end inline asm
	add.s64 	%rd32, %rd19, 13312;
	// begin inline asm
	ld.global.nc.u32 %r139, [%rd32];
	// end inline asm
	add.s64 	%rd33, %rd19, 14336;
	// begin inline asm
	ld.global.nc.u32 %r140, [%rd33];
	// end inline asm
	add.s64 	%rd34, %rd19, 15360;
	// begin inline asm
	ld.global.nc.u32 %r141, [%rd34];
	// end inline asm
	max.s32 	%r143, %r126, %r127;
	max.s32 	%r144, %r143, %r128;
	max.s32 	%r145, %r129, %r130;
	max.s32 	%r146, %r145, %r131;
	max.s32 	%r147, %r132, %r133;
	max.s32 	%r148, %r147, %r134;
	max.s32 	%r149, %r135, %r136;
	max.s32 	%r150, %r149, %r137;
	max.s32 	%r151, %r138, %r139;
	max.s32 	%r152, %r151, %r140;
	max.s32 	%r153, %r144, %r146;
	max.s32 	%r154, %r153, %r148;
	max.s32 	%r155, %r150, %r152;
	max.s32 	%r156, %r155, %r141;
	max.s32 	%r685, %r154, %r156;
	setp.lt.u32 	%p4, %r124, 8192;
	mov.b32 	%r674, 4096;
	@%p4 bra 	$L__BB15_60;
	add.s32 	%r90, %r124, -4096;
	mov.b32 	%r674, 4096;
$L__BB15_58:
	mul.wide.s32 	%rd52, %r674, 4;
	add.s64 	%rd36, %rd19, %rd52;
	// begin inline asm
	ld.global.nc.u32 %r158, [%rd36];
	// end inline asm
	add.s64 	%rd37, %rd36, 1024;
	// begin inline asm
	ld.global.nc.u32 %r159, [%rd37];
	// end inline asm
	add.s64 	%rd38, %rd36, 2048;
	// begin inline asm
	ld.global.nc.u32 %r160, [%rd38];
	// end inline asm
	add.s64 	%rd39, %rd36, 3072;
	// begin inline asm
	ld.global.nc.u32 %r161, [%rd39];
	// end inline asm
	add.s64 	%rd40, %rd36, 4096;
	// begin inline asm
	ld.global.nc.u32 %r162, [%rd40];
	// end inline asm
	add.s64 	%rd41, %rd36, 5120;
	// begin inline asm
	ld.global.nc.u32 %r163, [%rd41];
	// end inline asm
	add.s64 	%rd42, %rd36, 6144;
	// begin inline asm
	ld.global.nc.u32 %r164, [%rd42];
	// end inline asm
	add.s64 	%rd43, %rd36, 7168;
	// begin inline asm
	ld.global.nc.u32 %r165, [%rd43];
	// end inline asm
	add.s64 	%rd44, %rd36, 8192;
	// begin inline asm
	ld.global.nc.u32 %r166, [%rd44];
	// end inline asm
	add.s64 	%rd45, %rd36, 9216;
	// begin inline asm
	ld.global.nc.u32 %r167, [%rd45];
	// end inline asm
	add.s64 	%rd46, %rd36, 10240;
	// begin inline asm
	ld.global.nc.u32 %r168, [%rd46];
	// end inline asm
	add.s64 	%rd47, %rd36, 11264;
	// begin inline asm
	ld.global.nc.u32 %r169, [%rd47];
	// end inline asm
	add.s64 	%rd48, %rd36, 12288;
	// begin inline asm
	ld.global.nc.u32 %r170, [%rd48];
	// end inline asm
	add.s64 	%rd49, %rd36, 13312;
	// begin inline asm
	ld.global.nc.u32 %r171, [%rd49];
	// end inline asm
	add.s64 	%rd50, %rd36, 14336;
	// begin inline asm
	ld.global.nc.u32 %r172, [%rd50];
	// end inline asm
	add.s64 	%rd51, %rd36, 15360;
	// begin inline asm
	ld.global.nc.u32 %r173, [%rd51];
	// end inline asm
	max.s32 	%r174, %r685, %r158;
	max.s32 	%r175, %r174, %r159;
	max.s32 	%r176, %r160, %r161;
	max.s32 	%r177, %r176, %r162;
	max.s32 	%r178, %r163, %r164;
	max.s32 	%r179, %r178, %r165;
	max.s32 	%r180, %r166, %r167;
	max.s32 	%r181, %r180, %r168;
	max.s32 	%r182, %r169, %r170;
	max.s32 	%r183, %r182, %r171;
	max.s32 	%r184, %r172, %r173;
	max.s32 	%r185, %r175, %r177;
	max.s32 	%r186, %r185, %r179;
	max.s32 	%r187, %r181, %r183;
	max.s32 	%r188, %r187, %r184;
	max.s32 	%r685, %r186, %r188;
	sub.s32 	%r189, %r124, %r674;
	setp.lt.s32 	%p5, %r189, 4096;
	@%p5 bra 	$L__BB15_68;
	add.s32 	%r674, %r674, 4096;
	setp.le.s32 	%p6, %r674, %r90;
	@%p6 bra 	$L__BB15_58;
$L__BB15_60:
	setp.le.s32 	%p7, %r124, %r674;
	@%p7 bra 	$L__BB15_68;
	sub.s32 	%r97, %r124, %r674;
	setp.ge.s32 	%p8, %r88, %r97;
	@%p8 bra 	$L__BB15_68;
	not.b32 	%r191, %r88;
	add.s32 	%r192, %r124, %r191;
	sub.s32 	%r98, %r192, %r674;
	and.b32  	%r193, %r98, 768;
	setp.eq.s32 	%p9, %r193, 768;
	mov.u32 	%r679, %r88;
	@%p9 bra 	$L__BB15_65;
	add.s32 	%r676, %r88, %r674;
	shr.u32 	%r194, %r98, 8;
	add.s32 	%r195, %r194, 1;
	and.b32  	%r196, %r195, 3;
	neg.s32 	%r675, %r196;
	mov.u32 	%r679, %r88;
$L__BB15_64:
	.pragma "nounroll";
	mul.wide.u32 	%rd54, %r676, 4;
	add.s64 	%rd53, %rd16, %rd54;
	// begin inline asm
	ld.global.nc.u32 %r197, [%rd53];
	// end inline asm
	max.s32 	%r685, %r685, %r197;
	add.s32 	%r679, %r679, 256;
	add.s32 	%r676, %r676, 256;
	add.s32 	%r675, %r675, 1;
	setp.ne.s32 	%p10, %r675, 0;
	@%p10 bra 	$L__BB15_64;
$L__BB15_65:
	setp.lt.u32 	%p11, %r98, 768;
	@%p11 bra 	$L__BB15_68;
	cvt.u64.u32 	%rd55, %r679;
	cvt.u64.u32 	%rd56, %r674;
	add.s64 	%rd57, %rd55, %rd56;
	shl.b64 	%rd58, %rd57, 2;
	add.s64 	%rd59, %rd58, %rd16;
	add.s64 	%rd124, %rd59, 2048;
	add.s32 	%r682, %r679, %r674;
$L__BB15_67:
	mul.wide.u32 	%rd64, %r682, 4;
	add.s64 	%rd60, %rd16, %rd64;
	// begin inline asm
	ld.global.nc.u32 %r198, [%rd60];
	// end inline asm
	max.s32 	%r202, %r685, %r198;
	add.s64 	%rd61, %rd124, -1024;
	// begin inline asm
	ld.global.nc.u32 %r199, [%rd61];
	// end inline asm
	max.s32 	%r203, %r202, %r199;
	// begin inline asm
	ld.global.nc.u32 %r200, [%rd124];
	// end inline asm
	max.s32 	%r204, %r203, %r200;
	add.s64 	%rd63, %rd124, 1024;
	// begin inline asm
	ld.global.nc.u32 %r201, [%rd63];
	// end inline asm
	max.s32 	%r685, %r204, %r201;
	add.s32 	%r679, %r679, 1024;
	add.s64 	%rd124, %rd124, 4096;
	add.s32 	%r682, %r682, 1024;
	setp.lt.s32 	%p12, %r679, %r97;
	@%p12 bra 	$L__BB15_67;
$L__BB15_68:
	// begin inline asm
	mov.u32 %r205, %laneid;
	// end inline asm
	mov.b32 	%r208, 1;
	mov.b32 	%r229, 31;
	mov.b32 	%r230, -1;
	// begin inline asm
	shfl.sync.down.b32 %r206, %r685, %r208, %r229, %r230;
	// end inline asm
	setp.gt.s32 	%p13, %r205, 30;
	max.s32 	%r231, %r685, %r206;
	selp.b32 	%r212, %r685, %r231, %p13;
	mov.b32 	%r213, 2;
	// begin inline asm
	shfl.sync.down.b32 %r211, %r212, %r213, %r229, %r230;
	// end inline asm
	setp.gt.s32 	%p14, %r205, 29;
	max.s32 	%r232, %r212, %r211;
	selp.b32 	%r217, %r212, %r232, %p14;
	mov.b32 	%r218, 4;
	// begin inline asm
	shfl.sync.down.b32 %r216, %r217, %r218, %r229, %r230;
	// end inline asm
	setp.gt.s32 	%p15, %r205, 27;
	max.s32 	%r233, %r217, %r216;
	selp.b32 	%r222, %r217, %r233, %p15;
	mov.b32 	%r223, 8;
	// begin inline asm
	shfl.sync.down.b32 %r221, %r222, %r223, %r229, %r230;
	// end inline asm
	setp.gt.s32 	%p16, %r205, 23;
	max.s32 	%r234, %r222, %r221;
	selp.b32 	%r227, %r222, %r234, %p16;
	mov.b32 	%r228, 16;
	// begin inline asm
	shfl.sync.down.b32 %r226, %r227, %r228, %r229, %r230;
	// end inline asm
	setp.gt.s32 	%p17, %r205, 15;
	max.s32 	%r120, %r227, %r226;
	selp.b32 	%r686, %r227, %r120, %p17;
	setp.ne.s32 	%p18, %r205, 0;
	@%p18 bra 	$L__BB15_70;
	shr.u32 	%r235, %r88, 3;
	and.b32  	%r236, %r235, 124;
	mov.u32 	%r237, _ZZN3cub18CUB_300001_SM_10006detail6reduce28DeviceReduceSingleTileKernelINS2_10policy_hubIijN4cuda3__47maximumIiEEE10Policy1000EPiSB_iS8_iiNS5_3std3__410__identityEEEvT0_T1_T2_T3_T4_T6_E12temp_storage;
	add.s32 	%r238, %r237, %r236;
	st.shared.u32 	[%r238+8], %r120;
$L__BB15_70:
	bar.sync 	0;
	setp.ne.s32 	%p19, %r88, 0;
	@%p19 bra 	$L__BB15_72;
	ld.shared.u32 	%r239, [_ZZN3cub18CUB_300001_SM_10006detail6reduce28DeviceReduceSingleTileKernelINS2_10policy_hubIijN4cuda3__47maximumIiEEE10Policy1000EPiSB_iS8_iiNS5_3std3__410__identityEEEvT0_T1_T2_T3_T4_T6_E12temp_storage+12];
	max.s32 	%r240, %r686, %r239;
	ld.shared.u32 	%r241, [_ZZN3cub18CUB_300001_SM_10006detail6reduce28DeviceReduceSingleTileKernelINS2_10policy_hubIijN4cuda3__47maximumIiEEE10Policy1000EPiSB_iS8_iiNS5_3std3__410__identityEEEvT0_T1_T2_T3_T4_T6_E12temp_storage+16];
	max.s32 	%r242, %r240, %r241;
	ld.shared.u32 	%r243, [_ZZN3cub18CUB_300001_SM_10006detail6reduce28DeviceReduceSingleTileKernelINS2_10policy_hubIijN4cuda3__47maximumIiEEE10Policy1000EPiSB_iS8_iiNS5_3std3__410__identityEEEvT0_T1_T2_T3_T4_T6_E12temp_storage+20];
	max.s32 	%r244, %r242, %r243;
	ld.shared.u32 	%r245, [_ZZN3cub18CUB_300001_SM_10006detail6reduce28DeviceReduceSingleTileKernelINS2_10policy_hubIijN4cuda3__47maximumIiEEE10Policy1000EPiSB_iS8_iiNS5_3std3__410__identityEEEvT0_T1_T2_T3_T4_T6_E12temp_storage+24];
	max.s32 	%r246, %r244, %r245;
	ld.shared.u32 	%r247, [_ZZN3cub18CUB_300001_SM_10006detail6reduce28DeviceReduceSingleTileKernelINS2_10policy_hubIijN4cuda3__47maximumIiEEE10Policy1000EPiSB_iS8_iiNS5_3std3__410__identityEEEvT0_T1_T2_T3_T4_T6_E12temp_storage+28];
	max.s32 	%r248, %r246, %r247;
	ld.shared.u32 	%r249, [_ZZN3cub18CUB_300001_SM_10006detail6reduce28DeviceReduceSingleTileKernelINS2_10policy_hubIijN4cuda3__47maximumIiEEE10Policy1000EPiSB_iS8_iiNS5_3std3__410__identityEEEvT0_T1_T2_T3_T4_T6_E12temp_storage+32];
	max.s32 	%r250, %r248, %r249;
	ld.shared.u32 	%r251, [_ZZN3cub18CUB_300001_SM_10006detail6reduce28DeviceReduceSingleTileKernelINS2_10policy_hubIijN4cuda3__47maximumIiEEE10Policy1000EPiSB_iS8_iiNS5_3std3__410__identityEEEvT0_T1_T2_T3_T4_T6_E12temp_storage+36];
	max.s32 	%r686, %r250, %r251;
$L__BB15_72:
	mov.u32 	%r631, %tid.x;
	setp.ne.s32 	%p95, %r631, 0;
	@%p95 bra 	$L__BB15_74;
	max.s32 	%r632, %r125, %r686;
	st.global.u32 	[%rd1], %r632;
$L__BB15_74:
	ret;

}
	// .globl	_ZN3cub18CUB_300001_SM_10006detail6reduce28DeviceReduceSingleTileKernelINS2_10policy_hubIiyN4cuda3__47maximumIiEEE10Policy1000EN6thrust24THRUST_300001_SM_1000_NS18transform_iteratorI4GetXNSC_6detail15normal_iteratorINSC_10device_ptrI4int3EEEENSC_11use_defaultESL_EEPiyS8_iiNS5_3std3__410__identityEEEvT0_T1_T2_T3_T4_T6_
.visible .entry _ZN3cub18CUB_300001_SM_10006detail6reduce28DeviceReduceSingleTileKernelINS2_10policy_hubIiyN4cuda3__47maximumIiEEE10Policy1000EN6thrust24THRUST_300001_SM_1000_NS18transform_iteratorI4GetXNSC_6detail15normal_iteratorINSC_10device_ptrI4int3EEEENSC_11use_defaultESL_EEPiyS8_iiNS5_3std3__410__identityEEEvT0_T1_T2_T3_T4_T6_(
	.param .align 8 .b8 _ZN3cub18CUB_300001_SM_10006detail6reduce28DeviceReduceSingleTileKernelINS2_10policy_hubIiyN4cuda3__47maximumIiEEE10Policy1000EN6thrust24THRUST_300001_SM_1000_NS18transform_iteratorI4GetXNSC_6detail15normal_iteratorINSC_10device_ptrI4int3EEEENSC_11use_defaultESL_EEPiyS8_iiNS5_3std3__410__identityEEEvT0_T1_T2_T3_T4_T6__param_0[16],
	.param .u64 .ptr .align 1 _ZN3cub18CUB_300001_SM_10006detail6reduce28DeviceReduceSingleTileKernelINS2_10policy_hubIiyN4cuda3__47maximumIiEEE10Policy1000EN6thrust24THRUST_300001_SM_1000_NS18transform_iteratorI4GetXNSC_6detail15normal_iteratorINSC_10device_ptrI4int3EEEENSC_11use_defaultESL_EEPiyS8_iiNS5_3std3__410__identityEEEvT0_T1_T2_T3_T4_T6__param_1,
	.param .u64 _ZN3cub18CUB_300001_SM_10006detail6reduce28DeviceReduceSingleTileKernelINS2_10policy_hubIiyN4cuda3__47maximumIiEEE10Policy1000EN6thrust24THRUST_300001_SM_1000_NS18transform_iteratorI4GetXNSC_6detail15normal_iteratorINSC_10device_ptrI4int3EEEENSC_11use_defaultESL_EEPiyS8_iiNS5_3std3__410__identityEEEvT0_T1_T2_T3_T4_T6__param_2,
	.param .align 1 .b8 _ZN3cub18CUB_300001_SM_10006detail6reduce28DeviceReduceSingleTileKernelINS2_10policy_hubIiyN4cuda3__47maximumIiEEE10Policy1000EN6thrust24THRUST_300001_SM_1000_NS18transform_iteratorI4GetXNSC_6detail15normal_iteratorINSC_10device_ptrI4int3EEEENSC_11use_defaultESL_EEPiyS8_iiNS5_3std3__410__identityEEEvT0_T1_T2_T3_T4_T6__param_3[1],
	.param .u32 _ZN3cub18CUB_300001_SM_10006detail6reduce28DeviceReduceSingleTileKernelINS2_10policy_hubIiyN4cuda3__47maximumIiEEE10Policy1000EN6thrust24THRUST_300001_SM_1000_NS18transform_iteratorI4GetXNSC_6detail15normal_iteratorINSC_10device_ptrI4int3EEEENSC_11use_defaultESL_EEPiyS8_iiNS5_3std3__410__identityEEEvT0_T1_T2_T3_T4_T6__param_4,
	.param .align 1 .b8 _ZN3cub18CUB_300001_SM_10006detail6reduce28DeviceReduceSingleTileKernelINS2_10policy_hubIiyN4cuda3__47maximumIiEEE10Policy1000EN6thrust24THRUST_300001_SM_1000_NS18transform_iteratorI4GetXNSC_6detail15normal_iteratorINSC_10device_ptrI4int3EEEENSC_11use_defaultESL_EEPiyS8_iiNS5_3std3__410__identityEEEvT0_T1_T2_T3_T4_T6__param_5[1]
)
.maxntid 256
.minnctapersm 1
{
	.reg .pred 	%p<59>;
	.reg .b16 	%rs<9>;
	.reg .b32 	%r<481>;
	.reg .b64 	%rd<51>;
	// demoted variable
	.shared .align 4 .b8 _ZZN3cub18CUB_300001_SM_10006detail6reduce28DeviceReduceSingleTileKernelINS2_10policy_hubIiyN4cuda3__47maximumIiEEE10Policy1000EN6thrust24THRUST_300001_SM_1000_NS18transform_iteratorI4GetXNSC_6detail15normal_iteratorINSC_10device_ptrI4int3EEEENSC_11use_defaultESL_EEPiyS8_iiNS5_3std3__410__identityEEEvT0_T1_T2_T3_T4_T6_E12temp_storage[44];
	ld.param.u64 	%rd18, [_ZN3cub18CUB_300001_SM_10006detail6reduce28DeviceReduceSingleTileKernelINS2_10policy_hubIiyN4cuda3__47maximumIiEEE10Policy1000EN6thrust24THRUST_300001_SM_1000_NS18transform_iteratorI4GetXNSC_6detail15normal_iteratorINSC_10device_ptrI4int3EEEENSC_11use_defaultESL_EEPiyS8_iiNS5_3std3__410__identityEEEvT0_T1_T2_T3_T4_T6__param_0];
	ld.param.u64 	%rd20, [_ZN3cub18CUB_300001_SM_10006detail6reduce28DeviceReduceSingleTileKernelINS2_10policy_hubIiyN4cuda3__47maximumIiEEE10Policy1000EN6thrust24THRUST_300001_SM_1000_NS18transform_iteratorI4GetXNSC_6detail15normal_iteratorINSC_10device_ptrI4int3EEEENSC_11use_defaultESL_EEPiyS8_iiNS5_3std3__410__identityEEEvT0_T1_T2_T3_T4_T6__param_1];
	ld.param.u64 	%rd19, [_ZN3cub18CUB_300001_SM_10006detail6reduce28DeviceReduceSingleTileKernelINS2_10policy_hubIiyN4cuda3__47maximumIiEEE10Policy1000EN6thrust24THRUST_300001_SM_1000_NS18transform_iteratorI4GetXNSC_6detail15normal_iteratorINSC_10device_ptrI4int3EEEENSC_11use_defaultESL_EEPiyS8_iiNS5_3std3__410__identityEEEvT0_T1_T2_T3_T4_T6__param_2];
	ld.param.u32 	%r83, [_ZN3cub18CUB_300001_SM_10006detail6reduce28DeviceReduceSingleTileKernelINS2_10policy_hubIiyN4cuda3__47maximumIiEEE10Policy1000EN6thrust24THRUST_300001_SM_1000_NS18transform_iteratorI4GetXNSC_6detail15normal_iteratorINSC_10device_ptrI4int3EEEENSC_11use_defaultESL_EEPiyS8_iiNS5_3std3__410__identityEEEvT0_T1_T2_T3_T4_T6__param_4];
	cvta.to.global.u64 	%rd1, %rd20;
	setp.ne.s64 	%p1, %rd19, 0;
	@%p1 bra 	$L__BB16_3;
	mov.u32 	%r444, %tid.x;
	setp.ne.s32 	%p58, %r444, 0;
	@%p58 bra 	$L__BB16_51;
	st.global.u32 	[%rd1], %r83;
	bra.uni 	$L__BB16_51;
$L__BB16_3:
	cvta.to.global.u64 	%rd2, %rd18;
	setp.gt.u64 	%p2, %rd19, 4095;
	@%p2 bra 	$L__BB16_28;
	cvt.u32.u64 	%r1, %rd19;
	mov.u32 	%r2, %tid.x;
	setp.ge.u32 	%p24, %r2, %r1;
	mov.b32 	%r462, 0;
	mov.u32 	%r451, %r2;
	@%p24 bra 	$L__BB16_6;
	mul.wide.u32 	%rd36, %r2, 12;
	add.s64 	%rd37, %rd2, %rd36;
	ld.global.u32 	%r462, [%rd37];
	add.s32 	%r451, %r2, 256;
$L__BB16_6:
	setp.ge.u32 	%p25, %r451, %r1;
	@%p25 bra 	$L__BB16_19;
	not.b32 	%r272, %r451;
	add.s32 	%r273, %r272, %r1;
	shr.u32 	%r274, %r273, 8;
	add.s32 	%r7, %r274, 1;
	and.b32  	%r8, %r7, 15;
	setp.lt.u32 	%p26, %r273, 3840;
	@%p26 bra 	$L__BB16_10;
	and.b32  	%r275, %r7, 33554416;
	neg.s32 	%r447, %r275;
	mul.wide.u32 	%rd38, %r451, 12;
	add.s64 	%rd39, %rd38, %rd2;
	add.s64 	%rd46, %rd39, 24576;
$L__BB16_9:
	.pragma "nounroll";
	ld.global.u32 	%r276, [%rd46+-24576];
	max.s32 	%r277, %r462, %r276;
	ld.global.u32 	%r278, [%rd46+-21504];
	max.s32 	%r279, %r277, %r278;
	ld.global.u32 	%r280, [%rd46+-18432];
	max.s32 	%r281, %r279, %r280;
	ld.global.u32 	%r282, [%rd46+-15360];
	max.s32 	%r283, %r281, %r282;
	ld.global.u32 	%r284, [%rd46+-12288];
	max.s32 	%r285, %r283, %r284;
	ld.global.u32 	%r286, [%rd46+-9216];
	max.s32 	%r287, %r285, %r286;
	ld.global.u32 	%r288, [%rd46+-6144];
	max.s32 	%r289, %r287, %r288;
	ld.global.u32 	%r290, [%rd46+-3072];
	max.s32 	%r291, %r289, %r290;
	ld.global.u32 	%r292, [%rd46];
	max.s32 	%r293, %r291, %r292;
	ld.global.u32 	%r294, [%rd46+3072];
	max.s32 	%r295, %r293, %r294;
	ld.global.u32 	%r296, [%rd46+6144];
	max.s32 	%r297, %r295, %r296;
	ld.global.u32 	%r298, [%rd46+9216];
	max.s32 	%r299, %r297, %r298;
	ld.global.u32 	%r300, [%rd46+12288];
	max.s32 	%r301, %r299, %r300;
	ld.global.u32 	%r302, [%rd46+15360];
	max.s32 	%r303, %r301, %r302;
	ld.global.u32 	%r304, [%rd46+18432];
	max.s32 	%r305, %r303, %r304;
	ld.global.u32 	%r306, [%rd46+21504];
	max.s32 	%r462, %r305, %r306;
	add.s32 	%r451, %r451, 4096;
	add.s32 	%r447, %r447, 16;
	add.s64 	%rd46, %rd46, 49152;
	setp.ne.s32 	%p27, %r447, 0;
	@%p27 bra 	$L__BB16_9;
$L__BB16_10:
	setp.eq.s32 	%p28, %r8, 0;
	@%p28 bra 	$L__BB16_19;
	and.b32  	%r19, %r7, 7;
	setp.lt.u32 	%p29, %r8, 8;
	@%p29 bra 	$L__BB16_13;
	mul.wide.s32 	%rd40, %r451, 12;
	add.s64 	%rd41, %rd2, %rd40;
	ld.global.u32 	%r308, [%rd41];
	max.s32 	%r309, %r462, %r308;
	ld.global.u32 	%r310, [%rd41+3072];
	max.s32 	%r311, %r309, %r310;
	ld.global.u32 	%r312, [%rd41+6144];
	max.s32 	%r313, %r311, %r312;
	ld.global.u32 	%r314, [%rd41+9216];
	max.s32 	%r315, %r313, %r314;
	ld.global.u32 	%r316, [%rd41+12288];
	max.s32 	%r317, %r315, %r316;
	ld.global.u32 	%r318, [%rd41+15360];
	max.s32 	%r319, %r317, %r318;
	ld.global.u32 	%r320, [%rd41+18432];
	max.s32 	%r321, %r319, %r320;
	ld.global.u32 	%r322, [%rd41+21504];
	max.s32 	%r462, %r321, %r322;
	add.s32 	%r451, %r451, 2048;
$L__BB16_13:
	setp.eq.s32 	%p30, %r19, 0;
	@%p30 bra 	$L__BB16_19;
	and.b32  	%r25, %r7, 3;
	setp.lt.u32 	%p31, %r19, 4;
	@%p31 bra 	$L__BB16_16;
	mul.wide.s32 	%rd42, %r451, 12;
	add.s64 	%rd43, %rd2, %rd42;
	ld.global.u32 	%r324, [%rd43];
	max.s32 	%r325, %r462, %r324;
	ld.global.u32 	%r326, [%rd43+3072];
	max.s32 	%r327, %r325, %r326;
	ld.global.u32 	%r328, [%rd43+6144];
	max.s32 	%r329, %r327, %r328;
	ld.global.u32 	%r330, [%rd43+9216];
	max.s32 	%r462, %r329, %r330;
	add.s32 	%r451, %r451, 1024;
$L__BB16_16:
	setp.eq.s32 	%p32, %r25, 0;
	@%p32 bra 	$L__BB16_19;
	neg.s32 	%r459, %r25;
$L__BB16_18:
	.pragma "nounroll";
	mul.wide.s32 	%rd44, %r451, 12;
	add.s64 	%rd45, %rd2, %rd44;
	ld.global.u32 	%r331, [%rd45];
	max.s32 	%r462, %r462, %r331;
	add.s32 	%r451, %r451, 256;
	add.s32 	%r459, %r459, 1;
	setp.ne.s32 	%p33, %r459, 0;
	@%p33 bra 	$L__BB16_18;
$L__BB16_19:
	setp.lt.u64 	%p34, %rd19, 256;
	@%p34 bra 	$L__BB16_24;
	// begin inline asm
	mov.u32 %r395, %laneid;
	// end inline asm
	mov.b32 	%r398, 1;
	mov.b32 	%r419, 31;
	mov.b32 	%r420, -1;
	// begin inline asm
	shfl.sync.down.b32 %r396, %r462, %r398, %r419, %r420;
	// end inline asm
	setp.gt.s32 	%p50, %r395, 30;
	max.s32 	%r421, %r462, %r396;
	selp.b32 	%r402, %r462, %r421, %p50;
	mov.b32 	%r403, 2;
	// begin inline asm
	shfl.sync.down.b32 %r401, %r402, %r403, %r419, %r420;
	// end inline asm
	setp.gt.s32 	%p51, %r395, 29;
	max.s32 	%r422, %r402, %r401;
	selp.b32 	%r407, %r402, %r422, %p51;
	mov.b32 	%r408, 4;
	// begin inline asm
	shfl.sync.down.b32 %r406, %r407, %r408, %r419, %r420;
	// end inline asm
	setp.gt.s32 	%p52, %r395, 27;
	max.s32 	%r423, %r407, %r406;
	selp.b32 	%r412, %r407, %r423, %p52;
	mov.b32 	%r413, 8;
	// begin inline asm
	shfl.sync.down.b32 %r411, %r412, %r413, %r419, %r420;
	// end inline asm
	setp.gt.s32 	%p53, %r395, 23;
	max.s32 	%r424, %r412, %r411;
	selp.b32 	%r417, %r412, %r424, %p53;
	mov.b32 	%r418, 16;
	// begin inline asm
	shfl.sync.down.b32 %r416, %r417, %r418, %r419, %r420;
	// end inline asm
	setp.gt.s32 	%p54, %r395, 15;
	max.s32 	%r39, %r417, %r416;
	selp.b32 	%r480, %r417, %r39, %p54;
	setp.ne.s32 	%p55, %r395, 0;
	@%p55 bra 	$L__BB16_22;
	shr.u32 	%r425, %r2, 3;
	and.b32  	%r426, %r425, 124;
	mov.u32 	%r427, _ZZN3cub18CUB_300001_SM_10006detail6reduce28DeviceReduceSingleTileKernelINS2_10policy_hubIiyN4cuda3__47maximumIiEEE10Policy1000EN6thrust24THRUST_300001_SM_1000_NS18transform_iteratorI4GetXNSC_6detail15normal_iteratorINSC_10device_ptrI4int3EEEENSC_11use_defaultESL_EEPiyS8_iiNS5_3std3__410__identityEEEvT0_T1_T2_T3_T4_T6_E12temp_storage;
	add.s32 	%r428, %r427, %r426;
	st.shared.u32 	[%r428+8], %r39;
$L__BB16_22:
	bar.sync 	0;
	setp.ne.s32 	%p56, %r2, 0;
	@%p56 bra 	$L__BB16_49;
	ld.shared.u32 	%r429, [_ZZN3cub18CUB_300001_SM_10006detail6reduce28DeviceReduceSingleTileKernelINS2_10policy_hubIiyN4cuda3__47maximumIiEEE10Policy1000EN6thrust24THRUST_300001_SM_1000_NS18transform_iteratorI4GetXNSC_6detail15normal_iteratorINSC_10device_ptrI4int3EEEENSC_11use_defaultESL_EEPiyS8_iiNS5_3std3__410__identityEEEvT0_T1_T2_T3_T4_T6_E12temp_storage+12];
	max.s32 	%r430, %r480, %r429;
	ld.shared.u32 	%r431, [_ZZN3cub18CUB_300001_SM_10006detail6reduce28DeviceReduceSingleTileKernelINS2_10policy_hubIiyN4cuda3__47maximumIiEEE10Policy1000EN6thrust24THRUST_300001_SM_1000_NS18transform_iteratorI4GetXNSC_6detail15normal_iteratorINSC_10device_ptrI4int3EEEENSC_11use_defaultESL_EEPiyS8_iiNS5_3std3__410__identityEEEvT0_T1_T2_T3_T4_T6_E12temp_storage+16];
	max.s32 	%r432, %r430, %r431;
	ld.shared.u32 	%r433, [_ZZN3cub18CUB_300001_SM_10006detail6reduce28DeviceReduceSingleTileKernelINS2_10policy_hubIiyN4cuda3__47maximumIiEEE10Policy1000EN6thrust24THRUST_300001_SM_1000_NS18transform_iteratorI4GetXNSC_6detail15normal_iteratorINSC_10device_ptrI4int3EEEENSC_11use_defaultESL_EEPiyS8_iiNS5_3std3__410__identityEEEvT0_T1_T2_T3_T4_T6_E12temp_storage+20];
	max.s32 	%r434, %r432, %r433;
	ld.shared.u32 	%r435, [_ZZN3cub18CUB_300001_SM_10006detail6reduce28DeviceReduceSingleTileKernelINS2_10policy_hubIiyN4cuda3__47maximumIiEEE10Policy1000EN6thrust24THRUST_300001_SM_1000_NS18transform_iteratorI4GetXNSC_6detail15normal_iteratorINSC_10device_ptrI4int3EEEENSC_11use_defaultESL_EEPiyS8_iiNS5_3std3__410__identityEEEvT0_T1_T2_T3_T4_T6_E12temp_storage+24];
	max.s32 	%r436, %r434, %r435;
	ld.shared.u32 	%r437, [_ZZN3cub18CUB_300001_SM_10006detail6reduce28DeviceReduceSingleTileKernelINS2_10policy_hubIiyN4cuda3__47maximumIiEEE10Policy1000EN6thrust24THRUST_300001_SM_1000_NS18transform_iteratorI4GetXNSC_6detail15normal_iteratorINSC_10device_ptrI4int3EEEENSC_11use_defaultESL_EEPiyS8_iiNS5_3std3__410__identityEEEvT0_T1_T2_T3_T4_T6_E12temp_storage+28];
	max.s32 	%r438, %r436, %r437;
	ld.shared.u32 	%r439, [_ZZN3cub18CUB_300001_SM_10006detail6reduce28DeviceReduceSingleTileKernelINS2_10policy_hubIiyN4cuda3__47maximumIiEEE10Policy1000EN6thrust24THRUST_300001_SM_1000_NS18transform_iteratorI4GetXNSC_6detail15normal_iteratorINSC_10device_ptrI4int3EEEENSC_11use_defaultESL_EEPiyS8_iiNS5_3std3__410__identityEEEvT0_T1_T2_T3_T4_T6_E12temp_storage+32];
	max.s32 	%r440, %r438, %r439;
	ld.shared.u32 	%r441, [_ZZN3cub18CUB_300001_SM_10006detail6reduce28DeviceReduceSingleTileKernelINS2_10policy_hubIiyN4cuda3__47maximumIiEEE10Policy1000EN6thrust24THRUST_300001_SM_1000_NS18transform_iteratorI4GetXNSC_6detail15normal_iteratorINSC_10device_ptrI4int3EEEENSC_11use_defaultESL_EEPiyS8_iiNS5_3std3__410__identityEEEvT0_T1_T2_T3_T4_T6_E12temp_storage+36];
	max.s32 	%r480, %r440, %r441;
	bra.uni 	$L__BB16_49;
$L__BB16_24:
	// begin inline asm
	mov.u32 %r332, %laneid;
	// end inline asm
	and.b32  	%r358, %r2, 992;
	add.s32 	%r359, %r358, 32;
	setp.gt.u32 	%p35, %r359, %r1;
	not.b32 	%r360, %r358;
	add.s32 	%r361, %r1, %r360;
	selp.b32 	%r356, %r361, 31, %p35;
	mov.b32 	%r335, 1;
	mov.b32 	%r357, -1;
	// begin inline asm
	shfl.sync.down.b32 %r333, %r462, %r335, %r356, %r357;
	// end inline asm
	setp.lt.s32 	%p36, %r332, %r356;
	max.s32 	%r362, %r462, %r333;
	selp.b32 	%r339, %r362, %r462, %p36;
	mov.b32 	%r340, 2;
	// begin inline asm
	shfl.sync.down.b32 %r338, %r339, %r340, %r356, %r357;
	// end inline asm
	add.s32 	%r363, %r332, 2;
	setp.gt.s32 	%p37, %r363, %r356;
	max.s32 	%r364, %r339, %r338;
	selp.b32 	%r344, %r339, %r364, %p37;
	mov.b32 	%r345, 4;
	// begin inline asm
	shfl.sync.down.b32 %r343, %r344, %r345, %r356, %r357;
	// end inline asm
	add.s32 	%r365, %r332, 4;
	setp.gt.s32 	%p38, %r365, %r356;
	max.s32 	%r366, %r344, %r343;
	selp.b32 	%r349, %r344, %r366, %p38;
	mov.b32 	%r350, 8;
	// begin inline asm
	shfl.sync.down.b32 %r348, %r349, %r350, %r356, %r357;
	// end inline asm
	add.s32 	%r367, %r332, 8;
	setp.gt.s32 	%p39, %r367, %r356;
	max.s32 	%r368, %r349, %r348;
	selp.b32 	%r354, %r349, %r368, %p39;
	mov.b32 	%r355, 16;
	// begin inline asm
	shfl.sync.down.b32 %r353, %r354, %r355, %r356, %r357;
	// end inline asm
	add.s32 	%r369, %r332, 16;
	setp.gt.s32 	%p40, %r369, %r356;
	max.s32 	%r370, %r354, %r353;
	selp.b32 	%r480, %r354, %r370, %p40;
	setp.ne.s32 	%p41, %r332, 0;
	@%p41 bra 	$L__BB16_26;
	shr.u32 	%r371, %r2, 3;
	and.b32  	%r372, %r371, 124;
	mov.u32 	%r373, _ZZN3cub18CUB_300001_SM_10006detail6reduce28DeviceReduceSingleTileKernelINS2_10policy_hubIiyN4cuda3__47maximumIiEEE10Policy1000EN6thrust24THRUST_300001_SM_1000_NS18transform_iteratorI4GetXNSC_6detail15normal_iteratorINSC_10device_ptrI4int3EEEENSC_11use_defaultESL_EEPiyS8_iiNS5_3std3__410__identityEEEvT0_T1_T2_T3_T4_T6_E12temp_storage;
	add.s32 	%r374, %r373, %r372;
	st.shared.u32 	[%r374+8], %r480;
$L__BB16_26:
	bar.sync 	0;
	setp.ne.s32 	%p42, %r2, 0;
	@%p42 bra 	$L__BB16_49;
	setp.gt.u64 	%p43, %rd19, 32;
	ld.shared.u32 	%r375, [_ZZN3cub18CUB_300001_SM_10006detail6reduce28DeviceReduceSingleTileKernelINS2_10policy_hubIiyN4cuda3__47maximumIiEEE10Policy1000EN6thrust24THRUST_300001_SM_1000_NS18transform_iteratorI4GetXNSC_6detail15normal_iteratorINSC_10device_ptrI4int3EEEENSC_11use_defaultESL_EEPiyS8_iiNS5_3std3__410__identityEEEvT0_T1_T2_T3_T4_T6_E12temp_storage+12];
	max.s32 	%r376, %r480, %r375;
	selp.b32 	%r377, %r376, %r480, %p43;
	setp.gt.u64 	%p44, %rd19, 64;
	ld.shared.u32 	%r378, [_ZZN3cub18CUB_300001_SM_10006detail6reduce28DeviceReduceSingleTileKernelINS2_10policy_hubIiyN4cuda3__47maximumIiEEE10Policy1000EN6thrust24THRUST_300001_SM_1000_NS18transform_iteratorI4GetXNSC_6detail15normal_iteratorINSC_10device_ptrI4int3EEEENSC_11use_defaultESL_EEPiyS8_iiNS5_3std3__410__identityEEEvT0_T1_T2_T3_T4_T6_E12temp_storage+16];
	max.s32 	%r379, %r377, %r378;
	selp.b32 	%r380, %r379, %r377, %p44;
	setp.gt.u64 	%p45, %rd19, 96;
	ld.shared.u32 	%r381, [_ZZN3cub18CUB_300001_SM_10006detail6reduce28DeviceReduceSingleTileKernelINS2_10policy_hubIiyN4cuda3__47maximumIiEEE10Policy1000EN6thrust24THRUST_300001_SM_1000_NS18transform_iteratorI4GetXNSC_6detail15normal_iteratorINSC_10device_ptrI4int3EEEENSC_11use_defaultESL_EEPiyS8_iiNS5_3std3__410__identityEEEvT0_T1_T2_T3_T4_T6_E12temp_storage+20];
	max.s32 	%r382, %r380, %r381;
	selp.b32 	%r383, %r382, %r380, %p45;
	setp.gt.u64 	%p46, %rd19, 128;
	ld.shared.u32 	%r384, [_ZZN3cub18CUB_300001_SM_10006detail6reduce28DeviceReduceSingleTileKernelINS2_10policy_hubIiyN4cuda3__47maximumIiEEE10Policy1000EN6thrust24THRUST_300001_SM_1000_NS18transform_iteratorI4GetXNSC_6detail15normal_iteratorINSC_10device_ptrI4int3EEEENSC_11use_defaultESL_EEPiyS8_iiNS5_3std3__410__identityEEEvT0_T1_T2_T3_T4_T6_E12temp_storage+24];
	max.s32 	%r385, %r383, %r384;
	selp.b32 	%r386, %r385, %r383, %p46;
	setp.gt.u64 	%p47, %rd19, 160;
	ld.shared.u32 	%r387, [_ZZN3cub18CUB_300001_SM_10006detail6reduce28DeviceReduceSingleTileKernelINS2_10policy_hubIiyN4cuda3__47maximumIiEEE10Policy1000EN6thrust24THRUST_300001_SM_1000_NS18transform_iteratorI4GetXNSC_6detail15normal_iteratorINSC_10device_ptrI4int3EEEENSC_11use_defaultESL_EEPiyS8_iiNS5_3std3__410__identityEEEvT0_T1_T2_T3_T4_T6_E12temp_storage+28];
	max.s32 	%r388, %r386, %r387;
	selp.b32 	%r389, %r388, %r386, %p47;
	setp.gt.u64 	%p48, %rd19, 192;
	ld.shared.u32 	%r390, [_ZZN3cub18CUB_300001_SM_10006detail6reduce28DeviceReduceSingleTileKernelINS2_10policy_hubIiyN4cuda3__47maximumIiEEE10Policy1000EN6thrust24THRUST_300001_SM_1000_NS18transform_iteratorI4GetXNSC_6detail15normal_iteratorINSC_10device_ptrI4int3EEEENSC_11use_defaultESL_EEPiyS8_iiNS5_3std3__410__identityEEEvT0_T1_T2_T3_T4_T6_E12temp_storage+32];
	max.s32 	%r391, %r389, %r390;
	selp.b32 	%r392, %r391, %r389, %p48;
	setp.gt.u64 	%p49, %rd19, 224;
	ld.shared.u32 	%r393, [_ZZN3cub18CUB_300001_SM_10006detail6reduce28DeviceReduceSingleTileKernelINS2_10policy_hubIiyN4cuda3__47maximumIiEEE10Policy1000EN6thrust24THRUST_300001_SM_1000_NS18transform_iteratorI4GetXNSC_6detail15normal_iteratorINSC_10device_ptrI4int3EEEENSC_11use_defaultESL_EEPiyS8_iiNS5_3std3__410__identityEEEvT0_T1_T2_T3_T4_T6_E12temp_storage+36];
	max.s32 	%r394, %r392, %r393;
	selp.b32 	%r480, %r394, %r392, %p49;
	bra.uni 	$L__BB16_49;
$L__BB16_28:
	mov.u32 	%r44, %tid.x;
	cvt.u64.u32 	%rd6, %r44;
	mul.wide.u32 	%rd22, %r44, 12;
	add.s64 	%rd7, %rd2, %rd22;
	ld.global.u32 	%r94, [%rd7];
	ld.global.u32 	%r95, [%rd7+3072];
	ld.global.u32 	%r96, [%rd7+6144];
	ld.global.u32 	%r97, [%rd7+9216];
	ld.global.u32 	%r98, [%rd7+12288];
	ld.global.u32 	%r99, [%rd7+15360];
	ld.global.u32 	%r100, [%rd7+18432];
	ld.global.u32 	%r101, [%rd7+21504];
	ld.global.u32 	%r102, [%rd7+24576];
	ld.global.u32 	%r103, [%rd7+27648];
	ld.global.u32 	%r104, [%rd7+30720];
	ld.global.u32 	%r105, [%rd7+33792];
	ld.global.u32 	%r106, [%rd7+36864];
	ld.global.u32 	%r107, [%rd7+39936];
	ld.global.u32 	%r108, [%rd7+43008];
	ld.global.u32 	%r109, [%rd7+46080];
	max.s32 	%r110, %r94, %r95;
	max.s32 	%r111, %r110, %r96;
	max.s32 	%r112, %r97, %r98;
	max.s32 	%r113, %r112, %r99;
	max.s32 	%r114, %r100, %r101;
	max.s32 	%r115, %r114, %r102;
	max.s32 	%r116, %r103, %r104;
	max.s32 	%r117, %r116, %r105;
	max.s32 	%r118, %r106, %r107;
	max.s32 	%r119, %r118, %r108;
	max.s32 	%r120, %r111, %r113;
	max.s32 	%r121, %r120, %r115;
	max.s32 	%r122, %r117, %r119;
	max.s32 	%r123, %r122, %r109;
	max.s32 	%r479, %r121, %r123;
	add.s64 	%rd8, %rd19, -4096;
	setp.lt.u64 	%p3, %rd8, 4096;
	mov.b64 	%rd48, 4096;
	@%p3 bra 	$L__BB16_32;
	mov.b64 	%rd48, 4096;
$L__BB16_30:
	mad.lo.s64 	%rd24, %rd48, 12, %rd7;
	ld.global.u32 	%r124, [%rd24];
	ld.global.u32 	%r125, [%rd24+3072];
	ld.global.u32 	%r126, [%rd24+6144];
	ld.global.u32 	%r127, [%rd24+9216];
	ld.global.u32 	%r128, [%rd24+12288];
	ld.global.u32 	%r129, [%rd24+15360];
	ld.global.u32 	%r130, [%rd24+18432];
	ld.global.u32 	%r131, [%rd24+21504];
	ld.global.u32 	%r132, [%rd24+24576];
	ld.global.u32 	%r133, [%rd24+27648];
	ld.global.u32 	%r134, [%rd24+30720];
	ld.global.u32 	%r135, [%rd24+33792];
	ld.global.u32 	%r136, [%rd24+36864];
	ld.global.u32 	%r137, [%rd24+39936];
	ld.global.u32 	%r138, [%rd24+43008];
	ld.global.u32 	%r139, [%rd24+46080];
	max.s32 	%r140, %r479, %r124;
	max.s32 	%r141, %r140, %r125;
	max.s32 	%r142, %r126, %r127;
	max.s32 	%r143, %r142, %r128;
	max.s32 	%r144, %r129, %r130;
	max.s32 	%r145, %r144, %r131;
	max.s32 	%r146, %r132, %r133;
	max.s32 	%r147, %r146, %r134;
	max.s32 	%r148, %r135, %r136;
	max.s32 	%r149, %r148, %r137;
	max.s32 	%r150, %r138, %r139;
	max.s32 	%r151, %r141, %r143;
	max.s32 	%r152, %r151, %r145;
	max.s32 	%r153, %r147, %r149;
	max.s32 	%r154, %r153, %r150;
	max.s32 	%r479, %r152, %r154;
	sub.s64 	%rd25, %rd19, %rd48;
	setp.lt.u64 	%p4, %rd25, 4096;
	@%p4 bra 	$L__BB16_45;
	add.s64 	%rd48, %rd48, 4096;
	setp.le.u64 	%p5, %rd48, %rd8;
	@%p5 bra 	$L__BB16_30;
$L__BB16_32:
	setp.le.u64 	%p6, %rd19, %rd48;
	cvt.u32.u64 	%r155, %rd48;
	cvt.u32.u64 	%r156, %rd19;
	sub.s32 	%r157, %r156, %r155;
	setp.ge.s32 	%p7, %r44, %r157;
	or.pred  	%p8, %p6, %p7;
	@%p8 bra 	$L__BB16_45;
	not.b32 	%r161, %r44;
	add.s32 	%r162, %r161, %r156;
	sub.s32 	%r164, %r162, %r155;
	shr.u32 	%r165, %r164, 8;
	add.s32 	%r49, %r165, 1;
	and.b32  	%r50, %r49, 15;
	setp.lt.u32 	%p9, %r164, 3840;
	mov.u32 	%r469, %r44;
	@%p9 bra 	$L__BB16_36;
	and.b32  	%r166, %r49, 33554416;
	neg.s32 	%r465, %r166;
	add.s64 	%rd26, %rd48, %rd6;
	mad.lo.s64 	%rd27, %rd26, 12, %rd2;
	add.s64 	%rd49, %rd27, 24576;
	mov.u32 	%r469, %r44;
$L__BB16_35:
	.pragma "nounroll";
	ld.global.u32 	%r167, [%rd49+-24576];
	max.s32 	%r168, %r479, %r167;
	ld.global.u32 	%r169, [%rd49+-21504];
	max.s32 	%r170, %r168, %r169;
	ld.global.u32 	%r171, [%rd49+-18432];
	max.s32 	%r172, %r170, %r171;
	ld.global.u32 	%r173, [%rd49+-15360];
	max.s32 	%r174, %r172, %r173;
	ld.global.u32 	%r175, [%rd49+-12288];
	max.s32 	%r176, %r174, %r175;
	ld.global.u32 	%r177, [%rd49+-9216];
	max.s32 	%r178, %r176, %r177;
	ld.global.u32 	%r179, [%rd49+-6144];
	max.s32 	%r180, %r178, %r179;
	ld.global.u32 	%r181, [%rd49+-3072];
	max.s32 	%r182, %r180, %r181;
	ld.global.u32 	%r183, [%rd49];
	max.s32 	%r184, %r182, %r183;
	ld.global.u32 	%r185, [%rd49+3072];
	max.s32 	%r186, %r184, %r185;
	ld.global.u32 	%r187, [%rd49+6144];
	max.s32 	%r188, %r186, %r187;
	ld.global.u32 	%r189, [%rd49+9216];
	max.s32 	%r190, %r188, %r189;
	ld.global.u32 	%r191, [%rd49+12288];
	max.s32 	%r192, %r190, %r191;
	ld.global.u32 	%r193, [%rd49+15360];
	max.s32 	%r194, %r192, %r193;
	ld.global.u32 	%r195, [%rd49+18432];
	max.s32 	%r196, %r194, %r195;
	ld.global.u32 	%r197, [%rd49+21504];
	max.s32 	%r479, %r196, %r197;
	add.s32 	%r469, %r469, 4096;
	add.s32 	%r465, %r465, 16;
	add.s64 	%rd49, %rd49, 49152;
	setp.ne.s32 	%p10, %r465, 0;
	@%p10 bra 	$L__BB16_35;
$L__BB16_36:
	setp.eq.s32 	%p11, %r50, 0;
	@%p11 bra 	$L__BB16_45;
	and.b32  	%r61, %r49, 7;
	setp.lt.u32 	%p12, %r50, 8;
	@%p12 bra 	$L__BB16_39;
	cvt.u64.u32 	%rd28, %r469;
	add.s64 	%rd29, %rd48, %rd28;
	mad.lo.s64 	%rd30, %rd29, 12, %rd2;
	ld.global.u32 	%r199, [%rd30];
	max.s32 	%r200, %r479, %r199;
	ld.global.u32 	%r201, [%rd30+3072];
	max.s32 	%r202, %r200, %r201;
	ld.global.u32 	%r203, [%rd30+6144];
	max.s32 	%r204, %r202, %r203;
	ld.global.u32 	%r205, [%rd30+9216];
	max.s32 	%r206, %r204, %r205;
	ld.global.u32 	%r207, [%rd30+12288];
	max.s32 	%r208, %r206, %r207;
	ld.global.u32 	%r209, [%rd30+15360];
	max.s32 	%r210, %r208, %r209;
	ld.global.u32 	%r211, [%rd30+18432];
	max.s32 	%r212, %r210, %r211;
	ld.global.u32 	%r213, [%rd30+21504];
	max.s32 	%r479, %r212, %r213;
	add.s32 	%r469, %r469, 2048;
$L__BB16_39:
	setp.eq.s32 	%p13, %r61, 0;
	@%p13 bra 	$L__BB16_45;
	and.b32  	%r67, %r49, 3;
	setp.lt.u32 	%p14, %r61, 4;
	@%p14 bra 	$L__BB16_42;
	cvt.u64.u32 	%rd31, %r469;
	add.s64 	%rd32, %rd48, %rd31;
	mad.lo.s64 	%rd33, %rd32, 12, %rd2;
	ld.global.u32 	%r215, [%rd33];
	max.s32 	%r216, %r479, %r215;
	ld.global.u32 	%r217, [%rd33+3072];
	max.s32 	%r218, %r216, %r217;
	ld.global.u32 	%r219, [%rd33+6144];
	max.s32 	%r220, %r218, %r219;
	ld.global.u32 	%r221, [%rd33+9216];
	max.s32 	%r479, %r220, %r221;
	add.s32 	%r469, %r469, 1024;
$L__BB16_42:
	setp.eq.s32 	%p15, %r67, 0;
	@%p15 bra 	$L__BB16_45;
	cvt.u64.u32 	%rd34, %r469;
	add.s64 	%rd35, %rd48, %rd34;
	mad.lo.s64 	%rd50, %rd35, 12, %rd2;
	neg.s32 	%r477, %r67;
$L__BB16_44:
	.pragma "nounroll";
	ld.global.u32 	%r222, [%rd50];
	max.s32 	%r479, %r479, %r222;
	add.s64 	%rd50, %rd50, 3072;
	add.s32 	%r477, %r477, 1;
	setp.ne.s32 	%p16, %r477, 0;
	@%p16 bra 	$L__BB16_44;
$L__BB16_45:
	// begin inline asm
	mov.u32 %r223, %laneid;
	// end inline asm
	mov.b32 	%r226, 1;
	mov.b32 	%r247, 31;
	mov.b32 	%r248, -1;
	// begin inline asm
	shfl.sync.down.b32 %r224, %r479, %r226, %r247, %r248;
	// end inline asm
	setp.gt.s32 	%p17, %r223, 30;
	max.s32 	%r249, %r479, %r224;
	selp.b32 	%r230, %r479, %r249, %p17;
	mov.b32 	%r231, 2;
	// begin inline asm
	shfl.sync.down.b32 %r229, %r230, %r231, %r247, %r248;
	// end inline asm
	setp.gt.s32 	%p18, %r223, 29;
	max.s32 	%r250, %r230, %r229;
	selp.b32 	%r235, %r230, %r250, %p18;
	mov.b32 	%r236, 4;
	// begin inline asm
	shfl.sync.down.b32 %r234, %r235, %r236, %r247, %r248;
	// end inline asm
	setp.gt.s32 	%p19, %r223, 27;
	max.s32 	%r251, %r235, %r234;
	selp.b32 	%r240, %r235, %r251, %p19;
	mov.b32 	%r241, 8;
	// begin inline asm
	shfl.sync.down.b32 %r239, %r240, %r241, %r247, %r248;
	// end inline asm
	setp.gt.s32 	%p20, %r223, 23;
	max.s32 	%r252, %r240, %r239;
	selp.b32 	%r245, %r240, %r252, %p20;
	mov.b32 	%r246, 16;
	// begin inline asm
	shfl.sync.down.b32 %r244, %r245, %r246, %r247, %r248;
	// end inline asm
	setp.gt.s32 	%p21, %r223, 15;
	max.s32 	%r79, %r245, %r244;
	selp.b32 	%r480, %r245, %r79, %p21;
	setp.ne.s32 	%p22, %r223, 0;
	@%p22 bra 	$L__BB16_47;
	shr.u32 	%r253, %r44, 3;
	and.b32  	%r254, %r253, 124;
	mov.u32 	%r255, _ZZN3cub18CUB_300001_SM_10006detail6reduce28DeviceReduceSingleTileKernelINS2_10policy_hubIiyN4cuda3__47maximumIiEEE10Policy1000EN6thrust24THRUST_300001_SM_1000_NS18transform_iteratorI4GetXNSC_6detail15normal_iteratorINSC_10device_ptrI4int3EEEENSC_11use_defaultESL_EEPiyS8_iiNS5_3std3__410__identityEEEvT0_T1_T2_T3_T4_T6_E12temp_storage;
	add.s32 	%r256, %r255, %r254;
	st.shared.u32 	[%r256+8], %r79;
$L__BB16_47:
	bar.sync 	0;
	setp.ne.s32 	%p23, %r44, 0;
	@%p23 bra 	$L__BB16_49;
	ld.shared.u32 	%r257, [_ZZN3cub18CUB_300001_SM_10006detail6reduce28DeviceReduceSingleTileKernelINS2_10policy_hubIiyN4cuda3__47maximumIiEEE10Policy1000EN6thrust24THRUST_300001_SM_1000_NS18transform_iteratorI4GetXNSC_6detail15normal_iteratorINSC_10device_ptrI4int3EEEENSC_11use_defaultESL_EEPiyS8_iiNS5_3std3__410__identityEEEvT0_T1_T2_T3_T4_T6_E12temp_storage+12];
	max.s32 	%r258, %r480, %r257;
	ld.shared.u32 	%r259, [_ZZN3cub18CUB_300001_SM_10006detail6reduce28DeviceReduceSingleTileKernelINS2_10policy_hubIiyN4cuda3__47maximumIiEEE10Policy1000EN6thrust24THRUST_300001_SM_1000_NS18transform_iteratorI4GetXNSC_6detail15normal_iteratorINSC_10device_ptrI4int3EEEENSC_11use_defaultESL_EEPiyS8_iiNS5_3std3__410__identityEEEvT0_T1_T2_T3_T4_T6_E12temp_storage+16];
	max.s32 	%r260, %r258, %r259;
	ld.shared.u32 	%r261, [_ZZN3cub18CUB_300001_SM_10006detail6reduce28DeviceReduceSingleTileKernelINS2_10policy_hubIiyN4cuda3__47maximumIiEEE10Policy1000EN6thrust24THRUST_300001_SM_1000_NS18transform_iteratorI4GetXNSC_6detail15normal_iteratorINSC_10device_ptrI4int3EEEENSC_11use_defaultESL_EEPiyS8_iiNS5_3std3__410__identityEEEvT0_T1_T2_T3_T4_T6_E12temp_storage+20];
	max.s32 	%r262, %r260, %r261;
	ld.shared.u32 	%r263, [_ZZN3cub18CUB_300001_SM_10006detail6reduce28DeviceReduceSingleTileKernelINS2_10policy_hubIiyN4cuda3__47maximumIiEEE10Policy1000EN6thrust24THRUST_300001_SM_1000_NS18transform_iteratorI4GetXNSC_6detail15normal_iteratorINSC_10device_ptrI4int3EEEENSC_11use_defaultESL_EEPiyS8_iiNS5_3std3__410__identityEEEvT0_T1_T2_T3_T4_T6_E12temp_storage+24];
	max.s32 	%r264, %r262, %r263;
	ld.shared.u32 	%r265, [_ZZN3cub18CUB_300001_SM_10006detail6reduce28DeviceReduceSingleTileKernelINS2_10policy_hubIiyN4cuda3__47maximumIiEEE10Policy1000EN6thrust24THRUST_300001_SM_1000_NS18transform_iteratorI4GetXNSC_6detail15normal_iteratorINSC_10device_ptrI4int3EEEENSC_11use_defaultESL_EEPiyS8_iiNS5_3std3__410__identityEEEvT0_T1_T2_T3_T4_T6_E12temp_storage+28];
	max.s32 	%r266, %r264, %r265;
	ld.shared.u32 	%r267, [_ZZN3cub18CUB_300001_SM_10006detail6reduce28DeviceReduceSingleTileKernelINS2_10policy_hubIiyN4cuda3__47maximumIiEEE10Policy1000EN6thrust24THRUST_300001_SM_1000_NS18transform_iteratorI4GetXNSC_6detail15normal_iteratorINSC_10device_ptrI4int3EEEENSC_11use_defaultESL_EEPiyS8_iiNS5_3std3__410__identityEEEvT0_T1_T2_T3_T4_T6_E12temp_storage+32];
	max.s32 	%r268, %r266, %r267;
	ld.shared.u32 	%r269, [_ZZN3cub18CUB_300001_SM_10006detail6reduce28DeviceReduceSingleTileKernelINS2_10policy_hubIiyN4cuda3__47maximumIiEEE10Policy1000EN6thrust24THRUST_300001_SM_1000_NS18transform_iteratorI4GetXNSC_6detail15normal_iteratorINSC_10device_ptrI4int3EEEENSC_11use_defaultESL_EEPiyS8_iiNS5_3std3__410__identityEEEvT0_T1_T2_T3_T4_T6_E12temp_storage+36];
	max.s32 	%r480, %r268, %r269;
$L__BB16_49:
	mov.u32 	%r442, %tid.x;
	setp.ne.s32 	%p57, %r442, 0;
	@%p57 bra 	$L__BB16_51;
	max.s32 	%r443, %r83, %r480;
	st.global.u32 	[%rd1], %r443;
$L__BB16_51:
	ret;

}
	// .globl	_ZN3cub18CUB_300001_SM_10006detail6reduce18DeviceReduceKernelINS2_10policy_hubIiyN4cuda3__47maximumIiEEE10Policy1000EN6thrust24THRUST_300001_SM_1000_NS18transform_iteratorI4GetXNSC_6detail15normal_iteratorINSC_10device_ptrI4int3EEEENSC_11use_defaultESL_EEyS8_iNS5_3std3__410__identityEEEvT0_PT3_T1_NS0_13GridEvenShareIST_EET2_T4_
.visible .entry _ZN3cub18CUB_300001_SM_10006detail6reduce18DeviceReduceKernelINS2_10policy_hubIiyN4cuda3__47maximumIiEEE10Policy1000EN6thrust24THRUST_300001_SM_1000_NS18transform_iteratorI4GetXNSC_6detail15normal_iteratorINSC_10device_ptrI4int3EEEENSC_11use_defaultESL_EEyS8_iNS5_3std3__410__identityEEEvT0_PT3_T1_NS0_13GridEvenShareIST_EET2_T4_(
	.param .align 8 .b8 _ZN3cub18CUB_300001_SM_10006detail6reduce18DeviceReduceKernelINS2_10policy_hubIiyN4cuda3__47maximumIiEEE10Policy1000EN6thrust24THRUST_300001_SM_1000_NS18transform_iteratorI4GetXNSC_6detail15normal_iteratorINSC_10device_ptrI4int3EEEENSC_11use_defaultESL_EEyS8_iNS5_3std3__410__identityEEEvT0_PT3_T1_NS0_13GridEvenShareIST_EET2_T4__param_0[16],
	.param .u64 .ptr .align 1 _ZN3cub18CUB_300001_SM_10006detail6reduce18DeviceReduceKernelINS2_10policy_hubIiyN4cuda3__47maximumIiEEE10Policy1000EN6thrust24THRUST_300001_SM_1000_NS18transform_iteratorI4GetXNSC_6detail15normal_iteratorINSC_10device_ptrI4int3EEEENSC_11use_defaultESL_EEyS8_iNS5_3std3__410__identityEEEvT0_PT3_T1_NS0_13GridEvenShareIST_EET2_T4__param_1,
	.param .u64 _ZN3cub18CUB_300001_SM_10006detail6reduce18DeviceReduceKernelINS2_10policy_hubIiyN4cuda3__47maximumIiEEE10Policy1000EN6thrust24THRUST_300001_SM_1000_NS18transform_iteratorI4GetXNSC_6detail15normal_iteratorINSC_10device_ptrI4int3EEEENSC_11use_defaultESL_EEyS8_iNS5_3std3__410__identityEEEvT0_PT3_T1_NS0_13GridEvenShareIST_EET2_T4__param_2,
	.param .align 8 .b8 _ZN3cub18CUB_300001_SM_10006detail6reduce18DeviceReduceKernelINS2_10policy_hubIiyN4cuda3__47maximumIiEEE10Policy1000EN6thrust24THRUST_300001_SM_1000_NS18transform_iteratorI4GetXNSC_6detail15normal_iteratorINSC_10device_ptrI4int3EEEENSC_11use_defaultESL_EEyS8_iNS5_3std3__410__identityEEEvT0_PT3_T1_NS0_13GridEvenShareIST_EET2_T4__param_3[72],
	.param .align 1 .b8 _ZN3cub18CUB_300001_SM_10006detail6reduce18DeviceReduceKernelINS2_10policy_hubIiyN4cuda3__47maximumIiEEE10Policy1000EN6thrust24THRUST_300001_SM_1000_NS18transform_iteratorI4GetXNSC_6detail15normal_iteratorINSC_10device_ptrI4int3EEEENSC_11use_defaultESL_EEyS8_iNS5_3std3__410__identityEEEvT0_PT3_T1_NS0_13GridEvenShareIST_EET2_T4__param_4[1],
	.param .align 1 .b8 _ZN3cub18CUB_300001_SM_10006detail6reduce18DeviceReduceKernelINS2_10policy_hubIiyN4cuda3__47maximumIiEEE10Policy1000EN6thrust24THRUST_300001_SM_1000_NS18transform_iteratorI4GetXNSC_6detail15normal_iteratorINSC_10device_ptrI4int3EEEENSC_11use_defaultESL_EEyS8_iNS5_3std3__410__identityEEEvT0_PT3_T1_NS0_13GridEvenShareIST_EET2_T4__param_5[1]
)
.maxntid 256
{
	.reg .pred 	%p<57>;
	.reg .b16 	%rs<12>;
	.reg .b32 	%r<512>;
	.reg .b64 	%rd<72>;
	// demoted variable
	.shared .align 4 .b8 _ZZN3cub18CUB_300001_SM_10006detail6reduce18DeviceReduceKernelINS2_10policy_hubIiyN4cuda3__47maximumIiEEE10Policy1000EN6thrust24THRUST_300001_SM_1000_NS18transform_iteratorI4GetXNSC_6detail15normal_iteratorINSC_10device_ptrI4int3EEEENSC_11use_defaultESL_EEyS8_iNS5_3std3__410__identityEEEvT0_PT3_T1_NS0_13GridEvenShareIST_EET2_T4_E12temp_storage[44];
	ld.param.u64 	%rd1, [_ZN3cub18CUB_300001_SM_10006detail6reduce18DeviceReduceKernelINS2_10policy_hubIiyN4cuda3__47maximumIiEEE10Policy1000EN6thrust24THRUST_300001_SM_1000_NS18transform_iteratorI4GetXNSC_6detail15normal_iteratorINSC_10device_ptrI4int3EEEENSC_11use_defaultESL_EEyS8_iNS5_3std3__410__identityEEEvT0_PT3_T1_NS0_13GridEvenShareIST_EET2_T4__param_3+32];
	ld.param.u32 	%r1, [_ZN3cub18CUB_300001_SM_10006detail6reduce18DeviceReduceKernelINS2_10policy_hubIiyN4cuda3__47maximumIiEEE10Policy1000EN6thrust24THRUST_300001_SM_1000_NS18transform_iteratorI4GetXNSC_6detail15normal_iteratorINSC_10device_ptrI4int3EEEENSC_11use_defaultESL_EEyS8_iNS5_3std3__410__identityEEEvT0_PT3_T1_NS0_13GridEvenShareIST_EET2_T4__param_3+40];
	ld.param.u64 	%rd26, [_ZN3cub18CUB_300001_SM_10006detail6reduce18DeviceReduceKernelINS2_10policy_hubIiyN4cuda3__47maximumIiEEE10Policy1000EN6thrust24THRUST_300001_SM_1000_NS18transform_iteratorI4GetXNSC_6detail15normal_iteratorINSC_10device_ptrI4int3EEEENSC_11use_defaultESL_EEyS8_iNS5_3std3__410__identityEEEvT0_PT3_T1_NS0_13GridEvenShareIST_EET2_T4__param_0];
	cvta.to.global.u64 	%rd2, %rd26;
	mov.u32 	%r2, %ctaid.x;
	shl.b32 	%r100, %r1, 12;
	cvt.s64.s32 	%rd3, %r100;
	shl.b32 	%r101, %r2, 12;
	cvt.u64.u32 	%rd4, %r101;
	sub.s64 	%rd5, %rd1, %rd4;
	setp.gt.u64 	%p1, %rd5, 4095;
	@%p1 bra 	$L__BB17_25;
	cvt.u32.u64 	%r298, %rd4;
	cvt.u32.u64 	%r3, %rd1;
	sub.s32 	%r4, %r3, %r298;
	mov.u32 	%r5, %tid.x;
	setp.ge.s32 	%p23, %r5, %r4;
	mov.b32 	%r492, 0;
	mov.u32 	%r481, %r5;
	@%p23 bra 	$L__BB17_3;
	add.s32 	%r300, %r298, %r5;
	mul.wide.u32 	%rd47, %r300, 12;
	add.s64 	%rd48, %rd2, %rd47;
	ld.global.u32 	%r492, [%rd48];
	add.s32 	%r481, %r5, 256;
$L__BB17_3:
	setp.ge.s32 	%p24, %r481, %r4;
	@%p24 bra 	$L__BB17_16;
	not.b32 	%r303, %r481;
	add.s32 	%r304, %r303, %r3;
	sub.s32 	%r305, %r304, %r298;
	shr.u32 	%r306, %r305, 8;
	add.s32 	%r10, %r306, 1;
	and.b32  	%r11, %r10, 15;
	setp.lt.u32 	%p25, %r305, 3840;
	@%p25 bra 	$L__BB17_7;
	and.b32  	%r307, %r10, 33554416;
	neg.s32 	%r477, %r307;
	mul.wide.u32 	%rd49, %r2, 49152;
	mul.wide.u32 	%rd50, %r481, 12;
	add.s64 	%rd51, %rd49, %rd50;
	add.s64 	%rd52, %rd51, %rd2;
	add.s64 	%rd66, %rd52, 24576;
$L__BB17_6:
	.pragma "nounroll";
	ld.global.u32 	%r308, [%rd66+-24576];
	max.s32 	%r309, %r492, %r308;
	ld.global.u32 	%r310, [%rd66+-21504];
	max.s32 	%r311, %r309, %r310;
	ld.global.u32 	%r312, [%rd66+-18432];
	max.s32 	%r313, %r311, %r312;
	ld.global.u32 	%r314, [%rd66+-15360];
	max.s32 	%r315, %r313, %r314;
	ld.global.u32 	%r316, [%rd66+-12288];
	max.s32 	%r317, %r315, %r316;
	ld.global.u32 	%r318, [%rd66+-9216];
	max.s32 	%r319, %r317, %r318;
	ld.global.u32 	%r320, [%rd66+-6144];
	max.s32 	%r321, %r319, %r320;
	ld.global.u32 	%r322, [%rd66+-3072];
	max.s32 	%r323, %r321, %r322;
	ld.global.u32 	%r324, [%rd66];
	max.s32 	%r325, %r323, %r324;
	ld.global.u32 	%r326, [%rd66+3072];
	max.s32 	%r327, %r325, %r326;
	ld.global.u32 	%r328, [%rd66+6144];
	max.s32 	%r329, %r327, %r328;
	ld.global.u32 	%r330, [%rd66+9216];
	max.s32 	%r331, %r329, %r330;
	ld.global.u32 	%r332, [%rd66+12288];
	max.s32 	%r333, %r331, %r332;
	ld.global.u32 	%r334, [%rd66+15360];
	max.s32 	%r335, %r333, %r334;
	ld.global.u32 	%r336, [%rd66+18432];
	max.s32 	%r337, %r335, %r336;
	ld.global.u32 	%r338, [%rd66+21504];
	max.s32 	%r492, %r337, %r338;
	add.s32 	%r481, %r481, 4096;
	add.s32 	%r477, %r477, 16;
	add.s64 	%rd66, %rd66, 49152;
	setp.ne.s32 	%p26, %r477, 0;
	@%p26 bra 	$L__BB17_6;
$L__BB17_7:
	setp.eq.s32 	%p27, %r11, 0;
	@%p27 bra 	$L__BB17_16;
	and.b32  	%r22, %r10, 7;
	setp.lt.u32 	%p28, %r11, 8;
	@%p28 bra 	$L__BB17_10;
	cvt.s64.s32 	%rd53, %r481;
	add.s64 	%rd54, %rd53, %rd4;
	mad.lo.s64 	%rd55, %rd54, 12, %rd2;
	ld.global.u32 	%r340, [%rd55];
	max.s32 	%r341, %r492, %r340;
	ld.global.u32 	%r342, [%rd55+3072];
	max.s32 	%r343, %r341, %r342;
	ld.global.u32 	%r344, [%rd55+6144];
	max.s32 	%r345, %r343, %r344;
	ld.global.u32 	%r346, [%rd55+9216];
	max.s32 	%r347, %r345, %r346;
	ld.global.u32 	%r348, [%rd55+12288];
	max.s32 	%r349, %r347, %r348;
	ld.global.u32 	%r350, [%rd55+15360];
	max.s32 	%r351, %r349, %r350;
	ld.global.u32 	%r352, [%rd55+18432];
	max.s32 	%r353, %r351, %r352;
	ld.global.u32 	%r354, [%rd55+21504];
	max.s32 	%r492, %r353, %r354;
	add.s32 	%r481, %r481, 2048;
$L__BB17_10:
	setp.eq.s32 	%p29, %r22, 0;
	@%p29 bra 	$L__BB17_16;
	and.b32  	%r28, %r10, 3;
	setp.lt.u32 	%p30, %r22, 4;
	@%p30 bra 	$L__BB17_13;
	cvt.s64.s32 	%rd56, %r481;
	add.s64 	%rd57, %rd56, %rd4;
	mad.lo.s64 	%rd58, %rd57, 12, %rd2;
	ld.global.u32 	%r356, [%rd58];
	max.s32 	%r357, %r492, %r356;
	ld.global.u32 	%r358, [%rd58+3072];
	max.s32 	%r359, %r357, %r358;
	ld.global.u32 	%r360, [%rd58+6144];
	max.s32 	%r361, %r359, %r360;
	ld.global.u32 	%r362, [%rd58+9216];
	max.s32 	%r492, %r361, %r362;
	add.s32 	%r481, %r481, 1024;
$L__BB17_13:
	setp.eq.s32 	%p31, %r28, 0;
	@%p31 bra 	$L__BB17_16;
	mul.wide.u32 	%rd59, %r2, 49152;
	add.s64 	%rd9, %rd2, %rd59;
	neg.s32 	%r489, %r28;
$L__BB17_15:
	.pragma "nounroll";
	mul.wide.s32 	%rd60, %r481, 12;
	add.s64 	%rd61, %rd9, %rd60;
	ld.global.u32 	%r363, [%rd61];
	max.s32 	%r492, %r492, %r363;
	add.s32 	%r481, %r481, 256;
	add.s32 	%r489, %r489, 1;
	setp.ne.s32 	%p32, %r489, 0;
	@%p32 bra 	$L__BB17_15;
$L__BB17_16:
	setp.lt.s32 	%p33, %r4, 256;
	@%p33 bra 	$L__BB17_21;
	// begin inline asm
	mov.u32 %r427, %laneid;
	// end inline asm
	mov.b32 	%r430, 1;
	mov.b32 	%r451, 31;
	mov.b32 	%r452, -1;
	// begin inline asm
	shfl.sync.down.b32 %r428, %r492, %r430, %r451, %r452;
	// end inline asm
	setp.gt.s32 	%p49, %r427, 30;
	max.s32 	%r453, %r492, %r428;
	selp.b32 	%r434, %r492, %r453, %p49;
	mov.b32 	%r435, 2;
	// begin inline asm
	shfl.sync.down.b32 %r433, %r434, %r435, %r451, %r452;
	// end inline asm
	setp.gt.s32 	%p50, %r427, 29;
	max.s32 	%r454, %r434, %r433;
	selp.b32 	%r439, %r434, %r454, %p50;
	mov.b32 	%r440, 4;
	// begin inline asm
	shfl.sync.down.b32 %r438, %r439, %r440, %r451, %r452;
	// end inline asm
	setp.gt.s32 	%p51, %r427, 27;
	max.s32 	%r455, %r439, %r438;
	selp.b32 	%r444, %r439, %r455, %p51;
	mov.b32 	%r445, 8;
	// begin inline asm
	shfl.sync.down.b32 %r443, %r444, %r445, %r451, %r452;
	// end inline asm
	setp.gt.s32 	%p52, %r427, 23;
	max.s32 	%r456, %r444, %r443;
	selp.b32 	%r449, %r444, %r456, %p52;
	mov.b32 	%r450, 16;
	// begin inline asm
	shfl.sync.down.b32 %r448, %r449, %r450, %r451, %r452;
	// end inline asm
	setp.gt.s32 	%p53, %r427, 15;
	max.s32 	%r42, %r449, %r448;
	selp.b32 	%r511, %r449, %r42, %p53;
	setp.ne.s32 	%p54, %r427, 0;
	@%p54 bra 	$L__BB17_19;
	shr.u32 	%r457, %r5, 3;
	and.b32  	%r458, %r457, 124;
	mov.u32 	%r459, _ZZN3cub18CUB_300001_SM_10006detail6reduce18DeviceReduceKernelINS2_10policy_hubIiyN4cuda3__47maximumIiEEE10Policy1000EN6thrust24THRUST_300001_SM_1000_NS18transform_iteratorI4GetXNSC_6detail15normal_iteratorINSC_10device_ptrI4int3EEEENSC_11use_defaultESL_EEyS8_iNS5_3std3__410__identityEEEvT0_PT3_T1_NS0_13GridEvenShareIST_EET2_T4_E12temp_storage;
	add.s32 	%r460, %r459, %r458;
	st.shared.u32 	[%r460+8], %r42;
$L__BB17_19:
	bar.sync 	0;
	setp.ne.s32 	%p55, %r5, 0;
	@%p55 bra 	$L__BB17_46;
	ld.shared.u32 	%r461, [_ZZN3cub18CUB_300001_SM_10006detail6reduce18DeviceReduceKernelINS2_10policy_hubIiyN4cuda3__47maximumIiEEE10Policy1000EN6thrust24THRUST_300001_SM_1000_NS18transform_iteratorI4GetXNSC_6detail15normal_iteratorINSC_10device_ptrI4int3EEEENSC_11use_defaultESL_EEyS8_iNS5_3std3__410__identityEEEvT0_PT3_T1_NS0_13GridEvenShareIST_EET2_T4_E12temp_storage+12];
	max.s32 	%r462, %r511, %r461;
	ld.shared.u32 	%r463, [_ZZN3cub18CUB_300001_SM_10006detail6reduce18DeviceReduceKernelINS2_10policy_hubIiyN4cuda3__47maximumIiEEE10Policy1000EN6thrust24THRUST_300001_SM_1000_NS18transform_iteratorI4GetXNSC_6detail15normal_iteratorINSC_10device_ptrI4int3EEEENSC_11use_defaultESL_EEyS8_iNS5_3std3__410__identityEEEvT0_PT3_T1_NS0_13GridEvenShareIST_EET2_T4_E12temp_storage+16];
	max.s32 	%r464, %r462, %r463;
	ld.shared.u32 	%r465, [_ZZN3cub18CUB_300001_SM_10006detail6reduce18DeviceReduceKernelINS2_10policy_hubIiyN4cuda3__47maximumIiEEE10Policy1000EN6thrust24THRUST_300001_SM_1000_NS18transform_iteratorI4GetXNSC_6detail15normal_iteratorINSC_10device_ptrI4int3EEEENSC_11use_defaultESL_EEyS8_iNS5_3std3__410__identityEEEvT0_PT3_T1_NS0_13GridEvenShareIST_EET2_T4_E12temp_storage+20];
	max.s32 	%r466, %r464, %r465;
	ld.shared.u32 	%r467, [_ZZN3cub18CUB_300001_SM_10006detail6reduce18DeviceReduceKernelINS2_10policy_hubIiyN4cuda3__47maximumIiEEE10Policy1000EN6thrust24THRUST_300001_SM_1000_NS18transform_iteratorI4GetXNSC_6detail15normal_iteratorINSC_10device_ptrI4int3EEEENSC_11use_defaultESL_EEyS8_iNS5_3std3__410__identityEEEvT0_PT3_T1_NS0_13GridEvenShareIST_EET2_T4_E12temp_storage+24];
	max.s32 	%r468, %r466, %r467;
	ld.shared.u32 	%r469, [_ZZN3cub18CUB_300001_SM_10006detail6reduce18DeviceReduceKernelINS2_10policy_hubIiyN4cuda3__47maximumIiEEE10Policy1000EN6thrust24THRUST_300001_SM_1000_NS18transform_iteratorI4GetXNSC_6detail15normal_iteratorINSC_10device_ptrI4int3EEEENSC_11use_defaultESL_EEyS8_iNS5_3std3__410__identityEEEvT0_PT3_T1_NS0_13GridEvenShareIST_EET2_T4_E12temp_storage+28];
	max.s32 	%r470, %r468, %r469;
	ld.shared.u32 	%r471, [_ZZN3cub18CUB_300001_SM_10006detail6reduce18DeviceReduceKernelINS2_10policy_hubIiyN4cuda3__47maximumIiEEE10Policy1000EN6thrust24THRUST_300001_SM_1000_NS18transform_iteratorI4GetXNSC_6detail15normal_iteratorINSC_10device_ptrI4int3EEEENSC_11use_defaultESL_EEyS8_iNS5_3std3__410__identityEEEvT0_PT3_T1_NS0_13GridEvenShareIST_EET2_T4_E12temp_storage+32];
	max.s32 	%r472, %r470, %r471;
	ld.shared.u32 	%r473, [_ZZN3cub18CUB_300001_SM_10006detail6reduce18DeviceReduceKernelINS2_10policy_hubIiyN4cuda3__47maximumIiEEE10Policy1000EN6thrust24THRUST_300001_SM_1000_NS18transform_iteratorI4GetXNSC_6detail15normal_iteratorINSC_10device_ptrI4int3EEEENSC_11use_defaultESL_EEyS8_iNS5_3std3__410__identityEEEvT0_PT3_T1_NS0_13GridEvenShareIST_EET2_T4_E12temp_storage+36];
	max.s32 	%r511, %r472, %r473;
	bra.uni 	$L__BB17_46;
$L__BB17_21:
	// begin inline asm
	mov.u32 %r364, %laneid;
	// end inline asm
	and.b32  	%r390, %r5, 992;
	add.s32 	%r391, %r390, 32;
	setp.gt.s32 	%p34, %r391, %r4;
	not.b32 	%r392, %r390;
	add.s32 	%r393, %r4, %r392;
	selp.b32 	%r388, %r393, 31, %p34;
	mov.b32 	%r367, 1;
	mov.b32 	%r389, -1;
	// begin inline asm
	shfl.sync.down.b32 %r365, %r492, %r367, %r388, %r389;
	// end inline asm
	setp.lt.s32 	%p35, %r364, %r388;
	max.s32 	%r394, %r492, %r365;
	selp.b32 	%r371, %r394, %r492, %p35;
	mov.b32 	%r372, 2;
	// begin inline asm
	shfl.sync.down.b32 %r370, %r371, %r372, %r388, %r389;
	// end inline asm
	add.s32 	%r395, %r364, 2;
	setp.gt.s32 	%p36, %r395, %r388;
	max.s32 	%r396, %r371, %r370;
	selp.b32 	%r376, %r371, %r396, %p36;
	mov.b32 	%r377, 4;
	// begin inline asm
	shfl.sync.down.b32 %r375, %r376, %r377, %r388, %r389;
	// end inline asm
	add.s32 	%r397, %r364, 4;
	setp.gt.s32 	%p37, %r397, %r388;
	max.s32 	%r398, %r376, %r375;
	selp.b32 	%r381, %r376, %r398, %p37;
	mov.b32 	%r382, 8;
	// begin inline asm
	shfl.sync.down.b32 %r380, %r381, %r382, %r388, %r389;
	// end inline asm
	add.s32 	%r399, %r364, 8;
	setp.gt.s32 	%p38, %r399, %r388;
	max.s32 	%r400, %r381, %r380;
	selp.b32 	%r386, %r381, %r400, %p38;
	mov.b32 	%r387, 16;
	// begin inline asm
	shfl.sync.down.b32 %r385, %r386, %r387, %r388, %r389;
	// end inline asm
	add.s32 	%r401, %r364, 16;
	setp.gt.s32 	%p39, %r401, %r388;
	max.s32 	%r402, %r386, %r385;
	selp.b32 	%r511, %r386, %r402, %p39;
	setp.ne.s32 	%p40, %r364, 0;
	@%p40 bra 	$L__BB17_23;
	shr.u32 	%r403, %r5, 3;
	and.b32  	%r404, %r403, 124;
	mov.u32 	%r405, _ZZN3cub18CUB_300001_SM_10006detail6reduce18DeviceReduceKernelINS2_10policy_hubIiyN4cuda3__47maximumIiEEE10Policy1000EN6thrust24THRUST_300001_SM_1000_NS18transform_iteratorI4GetXNSC_6detail15normal_iteratorINSC_10device_ptrI4int3EEEENSC_11use_defaultESL_EEyS8_iNS5_3std3__410__identityEEEvT0_PT3_T1_NS0_13GridEvenShareIST_EET2_T4_E12temp_storage;
	add.s32 	%r406, %r405, %r404;
	st.shared.u32 	[%r406+8], %r511;
$L__BB17_23:
	bar.sync 	0;
	setp.ne.s32 	%p41, %r5, 0;
	@%p41 bra 	$L__BB17_46;
	setp.gt.s32 	%p42, %r4, 32;
	ld.shared.u32 	%r407, [_ZZN3cub18CUB_300001_SM_10006detail6reduce18DeviceReduceKernelINS2_10policy_hubIiyN4cuda3__47maximumIiEEE10Policy1000EN6thrust24THRUST_300001_SM_1000_NS18transform_iteratorI4GetXNSC_6detail15normal_iteratorINSC_10device_ptrI4int3EEEENSC_11use_defaultESL_EEyS8_iNS5_3std3__410__identityEEEvT0_PT3_T1_NS0_13GridEvenShareIST_EET2_T4_E12temp_storage+12];
	max.s32 	%r408, %r511, %r407;
	selp.b32 	%r409, %r408, %r511, %p42;
	setp.gt.s32 	%p43, %r4, 64;
	ld.shared.u32 	%r410, [_ZZN3cub18CUB_300001_SM_10006detail6reduce18DeviceReduceKernelINS2_10policy_hubIiyN4cuda3__47maximumIiEEE10Policy1000EN6thrust24THRUST_300001_SM_1000_NS18transform_iteratorI4GetXNSC_6detail15normal_iteratorINSC_10device_ptrI4int3EEEENSC_11use_defaultESL_EEyS8_iNS5_3std3__410__identityEEEvT0_PT3_T1_NS0_13GridEvenShareIST_EET2_T4_E12temp_storage+16];
	max.s32 	%r411, %r409, %r410;
	selp.b32 	%r412, %r411, %r409, %p43;
	setp.gt.s32 	%p44, %r4, 96;
	ld.shared.u32 	%r413, [_ZZN3cub18CUB_300001_SM_10006detail6reduce18DeviceReduceKernelINS2_10policy_hubIiyN4cuda3__47maximumIiEEE10Policy1000EN6thrust24THRUST_300001_SM_1000_NS18transform_iteratorI4GetXNSC_6detail15normal_iteratorINSC_10device_ptrI4int3EEEENSC_11use_defaultESL_EEyS8_iNS5_3std3__410__identityEEEvT0_PT3_T1_NS0_13GridEvenShareIST_EET2_T4_E12temp_storage+20];
	max.s32 	%r414, %r412, %r413;
	selp.b32 	%r415, %r414, %r412, %p44;
	setp.gt.s32 	%p45, %r4, 128;
	ld.shared.u32 	%r416, [_ZZN3cub18CUB_300001_SM_10006detail6reduce18DeviceReduceKernelINS2_10policy_hubIiyN4cuda3__47maximumIiEEE10Policy1000EN6thrust24THRUST_300001_SM_1000_NS18transform_iteratorI4GetXNSC_6detail15normal_iteratorINSC_10device_ptrI4int3EEEENSC_11use_defaultESL_EEyS8_iNS5_3std3__410__identityEEEvT0_PT3_T1_NS0_13GridEvenShareIST_EET2_T4_E12temp_storage+24];
	max.s32 	%r417, %r415, %r416;
	selp.b32 	%r418, %r417, %r415, %p45;
	setp.gt.s32 	%p46, %r4, 160;
	ld.shared.u32 	%r419, [_ZZN3cub18CUB_300001_SM_10006detail6reduce18DeviceReduceKernelINS2_10policy_hubIiyN4cuda3__47maximumIiEEE10Policy1000EN6thrust24THRUST_300001_SM_1000_NS18transform_iteratorI4GetXNSC_6detail15normal_iteratorINSC_10device_ptrI4int3EEEENSC_11use_defaultESL_EEyS8_iNS5_3std3__410__identityEEEvT0_PT3_T1_NS0_13GridEvenShareIST_EET2_T4_E12temp_storage+28];
	max.s32 	%r420, %r418, %r419;
	selp.b32 	%r421, %r420, %r418, %p46;
	setp.gt.s32 	%p47, %r4, 192;
	ld.shared.u32 	%r422, [_ZZN3cub18CUB_300001_SM_10006detail6reduce18DeviceReduceKernelINS2_10policy_hubIiyN4cuda3__47maximumIiEEE10Policy1000EN6thrust24THRUST_300001_SM_1000_NS18transform_iteratorI4GetXNSC_6detail15normal_iteratorINSC_10device_ptrI4int3EEEENSC_11use_defaultESL_EEyS8_iNS5_3std3__410__identityEEEvT0_PT3_T1_NS0_13GridEvenShareIST_EET2_T4_E12temp_storage+32];
	max.s32 	%r423, %r421, %r422;
	selp.b32 	%r424, %r423, %r421, %p47;
	setp.gt.s32 	%p48, %r4, 224;
	ld.shared.u32 	%r425, [_ZZN3cub18CUB_300001_SM_10006detail6reduce18DeviceReduceKernelINS2_10policy_hubIiyN4cuda3__47maximumIiEEE10Policy1000EN6thrust24THRUST_300001_SM_1000_NS18transform_iteratorI4GetXNSC_6detail15normal_iteratorINSC_10device_ptrI4int3EEEENSC_11use_defaultESL_EEyS8_iNS5_3std3__410__identityEEEvT0_PT3_T1_NS0_13GridEvenShareIST_EET2_T4_E12temp_storage+36];
	max.s32 	%r426, %r424, %r425;
	selp.b32 	%r511, %r426, %r424, %p48;
	bra.uni 	$L__BB17_46;
$L__BB17_25:
	cvt.u32.u64 	%r102, %rd4;
	mov.u32 	%r47, %tid.x;
	add.s32 	%r103, %r47, %r102;
	mul.wide.u32 	%rd28, %r103, 12;
	add.s64 	%rd29, %rd2, %rd28;
	ld.global.u32 	%r104, [%rd29];
	ld.global.u32 	%r105, [%rd29+3072];
	ld.global.u32 	%r106, [%rd29+6144];
	ld.global.u32 	%r107, [%rd29+9216];
	ld.global.u32 	%r108, [%rd29+12288];
	ld.global.u32 	%r109, [%rd29+15360];
	ld.global.u32 	%r110, [%rd29+18432];
	ld.global.u32 	%r111, [%rd29+21504];
	ld.global.u32 	%r112, [%rd29+24576];
	ld.global.u32 	%r113, [%rd29+27648];
	ld.global.u32 	%r114, [%rd29+30720];
	ld.global.u32 	%r115, [%rd29+33792];
	ld.global.u32 	%r116, [%rd29+36864];
	ld.global.u32 	%r117, [%rd29+39936];
	ld.global.u32 	%r118, [%rd29+43008];
	ld.global.u32 	%r119, [%rd29+46080];
	max.s32 	%r120, %r104, %r105;
	max.s32 	%r121, %r120, %r106;
	max.s32 	%r122, %r107, %r108;
	max.s32 	%r123, %r122, %r109;
	max.s32 	%r124, %r110, %r111;
	max.s32 	%r125, %r124, %r112;
	max.s32 	%r126, %r113, %r114;
	max.s32 	%r127, %r126, %r115;
	max.s32 	%r128, %r116, %r117;
	max.s32 	%r129, %r128, %r118;
	max.s32 	%r130, %r121, %r123;
	max.s32 	%r131, %r130, %r125;
	max.s32 	%r132, %r127, %r129;
	max.s32 	%r133, %r132, %r119;
	max.s32 	%r510, %r131, %r133;
	setp.lt.u64 	%p2, %rd5, %rd3;
	@%p2 bra 	$L__BB17_42;
	cvt.u32.u64 	%r135, %rd3;
	cvt.u64.u32 	%rd10, %r47;
	add.s64 	%rd68, %rd4, %rd3;
	cvt.u32.u64 	%r49, %rd1;
	not.b32 	%r137, %r47;
	add.s32 	%r138, %r137, %r49;
	sub.s32 	%r139, %r138, %r135;
	sub.s32 	%r493, %r139, %r102;
	add.s64 	%rd30, %rd68, %rd10;
	mad.lo.s64 	%rd31, %rd30, 12, %rd2;
	add.s64 	%rd67, %rd31, 24576;
	mov.b32 	%r494, 0;
	mov.u64 	%rd69, %rd4;
$L__BB17_27:
	cvt.s64.s32 	%rd16, %r100;
	add.s64 	%rd69, %rd69, %rd16;
	add.s64 	%rd32, %rd1, -4096;
	setp.gt.u64 	%p3, %rd69, %rd32;
	@%p3 bra 	$L__BB17_29;
	shl.b32 	%r141, %r1, 12;
	cvt.s64.s32 	%rd33, %r141;
	add.s64 	%rd34, %rd69, %rd10;
	cvta.to.global.u64 	%rd35, %rd26;
	mad.lo.s64 	%rd36, %rd34, 12, %rd35;
	ld.global.u32 	%r142, [%rd36];
	ld.global.u32 	%r143, [%rd36+3072];
	ld.global.u32 	%r144, [%rd36+6144];
	ld.global.u32 	%r145, [%rd36+9216];
	ld.global.u32 	%r146, [%rd36+12288];
	ld.global.u32 	%r147, [%rd36+15360];
	ld.global.u32 	%r148, [%rd36+18432];
	ld.global.u32 	%r149, [%rd36+21504];
	ld.global.u32 	%r150, [%rd36+24576];
	ld.global.u32 	%r151, [%rd36+27648];
	ld.global.u32 	%r152, [%rd36+30720];
	ld.global.u32 	%r153, [%rd36+33792];
	ld.global.u32 	%r154, [%rd36+36864];
	ld.global.u32 	%r155, [%rd36+39936];
	ld.global.u32 	%r156, [%rd36+43008];
	ld.global.u32 	%r157, [%rd36+46080];
	max.s32 	%r158, %r510, %r142;
	max.s32 	%r159, %r158, %r143;
	max.s32 	%r160, %r144, %r145;
	max.s32 	%r161, %r160, %r146;
	max.s32 	%r162, %r147, %r148;
	max.s32 	%r163, %r162, %r149;
	max.s32 	%r164, %r150, %r151;
	max.s32 	%r165, %r164, %r152;
	max.s32 	%r166, %r153, %r154;
	max.s32 	%r167, %r166, %r155;
	max.s32 	%r168, %r156, %r157;
	max.s32 	%r169, %r159, %r161;
	max.s32 	%r170, %r169, %r163;
	max.s32 	%r171, %r165, %r167;
	max.s32 	%r172, %r171, %r168;
	max.s32 	%r510, %r170, %r172;
	sub.s64 	%rd37, %rd1, %rd69;
	setp.lt.u64 	%p4, %rd37, %rd33;
	add.s32 	%r494, %r494, 1;
	add.s64 	%rd68, %rd68, %rd33;
	sub.s32 	%r493, %r493, %r141;
	mul.wide.s32 	%rd38, %r141, 12;
	add.s64 	%rd67, %rd67, %rd38;
	@%p4 bra 	$L__BB17_42;
	bra.uni 	$L__BB17_27;
$L__BB17_29:
	setp.le.u64 	%p5, %rd1, %rd69;
	cvt.u32.u64 	%r173, %rd69;
	cvt.u32.u64 	%r174, %rd1;
	sub.s32 	%r175, %r174, %r173;
	setp.ge.s32 	%p6, %r47, %r175;
	or.pred  	%p7, %p5, %p6;
	@%p7 bra 	$L__BB17_42;
	cvt.u32.u64 	%r178, %rd16;
	cvt.u32.u64 	%r179, %rd4;
	not.b32 	%r180, %r47;
	add.s32 	%r181, %r180, %r49;
	add.s32 	%r182, %r178, %r179;
	sub.s32 	%r183, %r181, %r182;
	mul.lo.s32 	%r184, %r1, %r494;
	shl.b32 	%r185, %r184, 12;
	sub.s32 	%r186, %r183, %r185;
	shr.u32 	%r187, %r186, 8;
	add.s32 	%r57, %r187, 1;
	and.b32  	%r58, %r57, 15;
	setp.lt.u32 	%p8, %r186, 3840;
	mov.u32 	%r500, %r47;
	@%p8 bra 	$L__BB17_33;
	shr.u32 	%r188, %r493, 8;
	add.s32 	%r189, %r188, 1;
	and.b32  	%r190, %r189, 33554416;
	neg.s32 	%r496, %r190;
	mov.u32 	%r500, %r47;
$L__BB17_32:
	.pragma "nounroll";
	ld.global.u32 	%r191, [%rd67+-24576];
	max.s32 	%r192, %r510, %r191;
	ld.global.u32 	%r193, [%rd67+-21504];
	max.s32 	%r194, %r192, %r193;
	ld.global.u32 	%r195, [%rd67+-18432];
	max.s32 	%r196, %r194, %r195;
	ld.global.u32 	%r197, [%rd67+-15360];
	max.s32 	%r198, %r196, %r197;
	ld.global.u32 	%r199, [%rd67+-12288];
	max.s32 	%r200, %r198, %r199;
	ld.global.u32 	%r201, [%rd67+-9216];
	max.s32 	%r202, %r200, %r201;
	ld.global.u32 	%r203, [%rd67+-6144];
	max.s32 	%r204, %r202, %r203;
	ld.global.u32 	%r205, [%rd67+-3072];
	max.s32 	%r206, %r204, %r205;
	ld.global.u32 	%r207, [%rd67];
	max.s32 	%r208, %r206, %r207;
	ld.global.u32 	%r209, [%rd67+3072];
	max.s32 	%r210, %r208, %r209;
	ld.global.u32 	%r211, [%rd67+6144];
	max.s32 	%r212, %r210, %r211;
	ld.global.u32 	%r213, [%rd67+9216];
	max.s32 	%r214, %r212, %r213;
	ld.global.u32 	%r215, [%rd67+12288];
	max.s32 	%r216, %r214, %r215;
	ld.global.u32 	%r217, [%rd67+15360];
	max.s32 	%r218, %r216, %r217;
	ld.global.u32 	%r219, [%rd67+18432];
	max.s32 	%r220, %r218, %r219;
	ld.global.u32 	%r221, [%rd67+21504];
	max.s32 	%r510, %r220, %r221;
	add.s32 	%r500, %r500, 4096;
	add.s32 	%r496, %r496, 16;
	add.s64 	%rd67, %rd67, 49152;
	setp.ne.s32 	%p9, %r496, 0;
	@%p9 bra 	$L__BB17_32;
$L__BB17_33:
	setp.eq.s32 	%p10, %r58, 0;
	@%p10 bra 	$L__BB17_42;
	cvta.to.global.u64 	%rd22, %rd26;
	and.b32  	%r69, %r57, 7;
	setp.lt.u32 	%p11, %r58, 8;
	@%p11 bra 	$L__BB17_36;
	cvt.u64.u32 	%rd39, %r500;
	add.s64 	%rd40, %rd69, %rd39;
	mad.lo.s64 	%rd41, %rd40, 12, %rd22;
	ld.global.u32 	%r223, [%rd41];
	max.s32 	%r224, %r510, %r223;
	ld.global.u32 	%r225, [%rd41+3072];
	max.s32 	%r226, %r224, %r225;
	ld.global.u32 	%r227, [%rd41+6144];
	max.s32 	%r228, %r226, %r227;
	ld.global.u32 	%r229, [%rd41+9216];
	max.s32 	%r230, %r228, %r229;
	ld.global.u32 	%r231, [%rd41+12288];
	max.s32 	%r232, %r230, %r231;
	ld.global.u32 	%r233, [%rd41+15360];
	max.s32 	%r234, %r232, %r233;
	ld.global.u32 	%r235, [%rd41+18432];
	max.s32 	%r236, %r234, %r235;
	ld.global.u32 	%r237, [%rd41+21504];
	max.s32 	%r510, %r236, %r237;
	add.s32 	%r500, %r500, 2048;
$L__BB17_36:
	setp.eq.s32 	%p12, %r69, 0;
	@%p12 bra 	$L__BB17_42;
	setp.lt.u32 	%p13, %r69, 4;
	@%p13 bra 	$L__BB17_39;
	cvt.u64.u32 	%rd42, %r500;
	add.s64 	%rd43, %rd69, %rd42;
	mad.lo.s64 	%rd44, %rd43, 12, %rd22;
	ld.global.u32 	%r239, [%rd44];
	max.s32 	%r240, %r510, %r239;
	ld.global.u32 	%r241, [%rd44+3072];
	max.s32 	%r242, %r240, %r241;
	ld.global.u32 	%r243, [%rd44+6144];
	max.s32 	%r244, %r242, %r243;
	ld.global.u32 	%r245, [%rd44+9216];
	max.s32 	%r510, %r244, %r245;
	add.s32 	%r500, %r500, 1024;
$L__BB17_39:
	and.b32  	%r246, %r57, 3;
	setp.eq.s32 	%p14, %r246, 0;
	@%p14 bra 	$L__BB17_42;
	cvt.u64.u32 	%rd45, %r500;
	add.s64 	%rd46, %rd45, %rd68;
	mad.lo.s64 	%rd71, %rd46, 12, %rd22;
	cvt.u16.u32 	%rs9, %r493;
	shr.u16 	%rs10, %rs9, 8;
	add.s16 	%rs11, %rs10, 1;
	cvt.u32.u16 	%r247, %rs11;
	and.b32  	%r248, %r247, 3;
	neg.s32 	%r508, %r248;
$L__BB17_41:
	.pragma "nounroll";
	ld.global.u32 	%r249, [%rd71];
	max.s32 	%r510, %r510, %r249;
	add.s64 	%rd71, %rd71, 3072;
	add.s32 	%r508, %r508, 1;
	setp.ne.s32 	%p15, %r508, 0;
	@%p15 bra 	$L__BB17_41;
$L__BB17_42:
	// begin inline asm
	mov.u32 %r250, %laneid;
	// end inline asm
	mov.b32 	%r253, 1;
	mov.b32 	%r274, 31;
	mov.b32 	%r275, -1;
	// begin inline asm
	shfl.sync.down.b32 %r251, %r510, %r253, %r274, %r275;
	// end inline asm
	setp.gt.s32 	%p16, %r250, 30;
	max.s32 	%r276, %r510, %r251;
	selp.b32 	%r257, %r510, %r276, %p16;
	mov.b32 	%r258, 2;
	// begin inline asm
	shfl.sync.down.b32 %r256, %r257, %r258, %r274, %r275;
	// end inline asm
	setp.gt.s32 	%p17, %r250, 29;
	max.s32 	%r277, %r257, %r256;
	selp.b32 	%r262, %r257, %r277, %p17;
	mov.b32 	%r263, 4;
	// begin inline asm
	shfl.sync.down.b32 %r261, %r262, %r263, %r274, %r275;
	// end inline asm
	setp.gt.s32 	%p18, %r250, 27;
	max.s32 	%r278, %r262, %r261;
	selp.b32 	%r267, %r262, %r278, %p18;
	mov.b32 	%r268, 8;
	// begin inline asm
	shfl.sync.down.b32 %r266, %r267, %r268, %r274, %r275;
	// end inline asm
	setp.gt.s32 	%p19, %r250, 23;
	max.s32 	%r279, %r267, %r266;
	selp.b32 	%r272, %r267, %r279, %p19;
	mov.b32 	%r273, 16;
	// begin inline asm
	shfl.sync.down.b32 %r271, %r272, %r273, %r274, %r275;
	// end inline asm
	setp.gt.s32 	%p20, %r250, 15;
	max.s32 	%r86, %r272, %r271;
	selp.b32 	%r511, %r272, %r86, %p20;
	setp.ne.s32 	%p21, %r250, 0;
	@%p21 bra 	$L__BB17_44;
	shr.u32 	%r280, %r47, 3;
	and.b32  	%r281, %r280, 124;
	mov.u32 	%r282, _ZZN3cub18CUB_300001_SM_10006detail6reduce18DeviceReduceKernelINS2_10policy_hubIiyN4cuda3__47maximumIiEEE10Policy1000EN6thrust24THRUST_300001_SM_1000_NS18transform_iteratorI4GetXNSC_6detail15normal_iteratorINSC_10device_ptrI4int3EEEENSC_11use_defaultESL_EEyS8_iNS5_3std3__410__identityEEEvT0_PT3_T1_NS0_13GridEvenShareIST_EET2_T4_E12temp_storage;
	add.s32 	%r283, %r282, %r281;
	st.shared.u32 	[%r283+8], %r86;
$L__BB17_44:
	bar.sync 	0;
	setp.ne.s32 	%p22, %r47, 0;
	@%p22 bra 	$L__BB17_46;
	ld.shared.u32 	%r284, [_ZZN3cub18CUB_300001_SM_10006detail6reduce18DeviceReduceKernelINS2_10policy_hubIiyN4cuda3__47maximumIiEEE10Policy1000EN6thrust24THRUST_300001_SM_1000_NS18transform_iteratorI4GetXNSC_6detail15normal_iteratorINSC_10device_ptrI4int3EEEENSC_11use_defaultESL_EEyS8_iNS5_3std3__410__identityEEEvT0_PT3_T1_NS0_13GridEvenShareIST_EET2_T4_E12temp_storage+12];
	max.s32 	%r285, %r511, %r284;
	ld.shared.u32 	%r286, [_ZZN3cub18CUB_300001_SM_10006detail6reduce18DeviceReduceKernelINS2_10policy_hubIiyN4cuda3__47maximumIiEEE10Policy1000EN6thrust24THRUST_300001_SM_1000_NS18transform_iteratorI4GetXNSC_6detail15normal_iteratorINSC_10device_ptrI4int3EEEENSC_11use_defaultESL_EEyS8_iNS5_3std3__410__identityEEEvT0_PT3_T1_NS0_13GridEvenShareIST_EET2_T4_E12temp_storage+16];
	max.s32 	%r287, %r285, %r286;
	ld.shared.u32 	%r288, [_ZZN3cub18CUB_300001_SM_10006detail6reduce18DeviceReduceKernelINS2_10policy_hubIiyN4cuda3__47maximumIiEEE10Policy1000EN6thrust24THRUST_300001_SM_1000_NS18transform_iteratorI4GetXNSC_6detail15normal_iteratorINSC_10device_ptrI4int3EEEENSC_11use_defaultESL_EEyS8_iNS5_3std3__410__identityEEEvT0_PT3_T1_NS0_13GridEvenShareIST_EET2_T4_E12temp_storage+20];
	max.s32 	%r289, %r287, %r288;
	ld.shared.u32 	%r290, [_ZZN3cub18CUB_300001_SM_10006detail6reduce18DeviceReduceKernelINS2_10policy_hubIiyN4cuda3__47maximumIiEEE10Policy1000EN6thrust24THRUST_300001_SM_1000_NS18transform_iteratorI4GetXNSC_6detail15normal_iteratorINSC_10device_ptrI4int3EEEENSC_11use_defaultESL_EEyS8_iNS5_3std3__410__identityEEEvT0_PT3_T1_NS0_13GridEvenShareIST_EET2_T4_E12temp_storage+24];
	max.s32 	%r291, %r289, %r290;
	ld.shared.u32 	%r292, [_ZZN3cub18CUB_300001_SM_10006detail6reduce18DeviceReduceKernelINS2_10policy_hubIiyN4cuda3__47maximumIiEEE10Policy1000EN6thrust24THRUST_300001_SM_1000_NS18transform_iteratorI4GetXNSC_6detail15normal_iteratorINSC_10device_ptrI4int3EEEENSC_11use_defaultESL_EEyS8_iNS5_3std3__410__identityEEEvT0_PT3_T1_NS0_13GridEvenShareIST_EET2_T4_E12temp_storage+28];
	max.s32 	%r293, %r291, %r292;
	ld.shared.u32 	%r294, [_ZZN3cub18CUB_300001_SM_10006detail6reduce18DeviceReduceKernelINS2_10policy_hubIiyN4cuda3__47maximumIiEEE10Policy1000EN6thrust24THRUST_300001_SM_1000_NS18transform_iteratorI4GetXNSC_6detail15normal_iteratorINSC_10device_ptrI4int3EEEENSC_11use_defaultESL_EEyS8_iNS5_3std3__410__identityEEEvT0_PT3_T1_NS0_13GridEvenShareIST_EET2_T4_E12temp_storage+32];
	max.s32 	%r295, %r293, %r294;
	ld.shared.u32 	%r296, [_ZZN3cub18CUB_300001_SM_10006detail6reduce18DeviceReduceKernelINS2_10policy_hubIiyN4cuda3__47maximumIiEEE10Policy1000EN6thrust24THRUST_300001_SM_1000_NS18transform_iteratorI4GetXNSC_6detail15normal_iteratorINSC_10device_ptrI4int3EEEENSC_11use_defaultESL_EEyS8_iNS5_3std3__410__identityEEEvT0_PT3_T1_NS0_13GridEvenShareIST_EET2_T4_E12temp_storage+36];
	max.s32 	%r511, %r295, %r296;
$L__BB17_46:
	mov.u32 	%r474, %tid.x;
	setp.ne.s32 	%p56, %r474, 0;
	@%p56 bra 	$L__BB17_48;
	ld.param.u64 	%rd65, [_ZN3cub18CUB_300001_SM_10006detail6reduce18DeviceReduceKernelINS2_10policy_hubIiyN4cuda3__47maximumIiEEE10Policy1000EN6thrust24THRUST_300001_SM_1000_NS18transform_iteratorI4GetXNSC_6detail15normal_iteratorINSC_10device_ptrI4int3EEEENSC_11use_defaultESL_EEyS8_iNS5_3std3__410__identityEEEvT0_PT3_T1_NS0_13GridEvenShareIST_EET2_T4__param_1];
	cvta.to.global.u64 	%rd62, %rd65;
	mul.wide.u32 	%rd63, %r2, 4;
	add.s64 	%rd64, %rd62, %rd63;
	st.global.u32 	[%rd64], %r511;
$L__BB17_48:
	ret;

}
	// .globl	_ZN3cub18CUB_300001_SM_10006detail6reduce28DeviceReduceSingleTileKernelINS2_10policy_hubIiyN4cuda3__47maximumIiEEE10Policy1000EPiSB_iS8_iiNS5_3std3__410__identityEEEvT0_T1_T2_T3_T4_T6_
.visible .entry _ZN3cub18CUB_300001_SM_10006detail6reduce28DeviceReduceSingleTileKernelINS2_10policy_hubIiyN4cuda3__47maximumIiEEE10Policy1000EPiSB_iS8_iiNS5_3std3__410__identityEEEvT0_T1_T2_T3_T4_T6_(
	.param .u64 .ptr .align 1 _ZN3cub18CUB_300001_SM_10006detail6reduce28DeviceReduceSingleTileKernelINS2_10policy_hubIiyN4cuda3__47maximumIiEEE10Policy1000EPiSB_iS8_iiNS5_3std3__410__identityEEEvT0_T1_T2_T3_T4_T6__param_0,
	.param .u64 .ptr .align 1 _ZN3cub18CUB_300001_SM_10006detail6reduce28DeviceReduceSingleTileKernelINS2_10policy_hubIiyN4cuda3__47maximumIiEEE10Policy1000EPiSB_iS8_iiNS5_3std3__410__identityEEEvT0_T1_T2_T3_T4_T6__param_1,
	.param .u32 _ZN3cub18CUB_300001_SM_10006detail6reduce28DeviceReduceSingleTileKernelINS2_10policy_hubIiyN4cuda3__47maximumIiEEE10Policy1000EPiSB_iS8_iiNS5_3std3__410__identityEEEvT0_T1_T2_T3_T4_T6__param_2,
	.param .align 1 .b8 _ZN3cub18CUB_300001_SM_10006detail6reduce28DeviceReduceSingleTileKernelINS2_10policy_hubIiyN4cuda3__47maximumIiEEE10Policy1000EPiSB_iS8_iiNS5_3std3__410__identityEEEvT0_T1_T2_T3_T4_T6__param_3[1],
	.param .u32 _ZN3cub18CUB_300001_SM_10006detail6reduce28DeviceReduceSingleTileKernelINS2_10policy_hubIiyN4cuda3__47maximumIiEEE10Policy1000EPiSB_iS8_iiNS5_3std3__410__identityEEEvT0_T1_T2_T3_T4_T6__param_4,
	.param .align 1 .b8 _ZN3cub18CUB_300001_SM_10006detail6reduce28DeviceReduceSingleTileKernelINS2_10policy_hubIiyN4cuda3__47maximumIiEEE10Policy1000EPiSB_iS8_iiNS5_3std3__410__identityEEEvT0_T1_T2_T3_T4_T6__param_5[1]
)
.maxntid 256
.minnctapersm 1
{
	.reg .pred 	%p<97>;
	.reg .b32 	%r<687>;
	.reg .b64 	%rd<125>;
	// demoted variable
	.shared .align 4 .b8 _ZZN3cub18CUB_300001_SM_10006detail6reduce28DeviceReduceSingleTileKernelINS2_10policy_hubIiyN4cuda3__47maximumIiEEE10Policy1000EPiSB_iS8_iiNS5_3std3__410__identityEEEvT0_T1_T2_T3_T4_T6_E12temp_storage[44];
	ld.param.u64 	%rd16, [_ZN3cub18CUB_300001_SM_10006detail6reduce28DeviceReduceSingleTileKernelINS2_10policy_hubIiyN4cuda3__47maximumIiEEE10Policy1000EPiSB_iS8_iiNS5_3std3__410__identityEEEvT0_T1_T2_T3_T4_T6__param_0];
	ld.param.u64 	%rd17, [_ZN3cub18CUB_300001_SM_10006detail6reduce28DeviceReduceSingleTileKernelINS2_10policy_hubIiyN4cuda3__47maximumIiEEE10Policy1000EPiSB_iS8_iiNS5_3std3__410__identityEEEvT0_T1_T2_T3_T4_T6__param_1];
	ld.param.u32 	%r124, [_ZN3cub18CUB_300001_SM_10006detail6reduce28DeviceReduceSingleTileKernelINS2_10policy_hubIiyN4cuda3__47maximumIiEEE10Policy1000EPiSB_iS8_iiNS5_3std3__410__identityEEEvT0_T1_T2_T3_T4_T6__param_2];
	ld.param.u32 	%r125, [_ZN3cub18CUB_300001_SM_10006detail6reduce28DeviceReduceSingleTileKernelINS2_10policy_hubIiyN4cuda3__47maximumIiEEE10Policy1000EPiSB_iS8_iiNS5_3std3__410__identityEEEvT0_T1_T2_T3_T4_T6__param_4];
	cvta.to.global.u64 	%rd1, %rd17;
	setp.ne.s32 	%p1, %r124, 0;
	@%p1 bra 	$L__BB18_3;
	mov.u32 	%r633, %tid.x;
	setp.ne.s32 	%p96, %r633, 0;
	@%p96 bra 	$L__BB18_74;
	st.global.u32 	[%rd1], %r125;
	bra.uni 	$L__BB18_74;
$L__BB18_3:
	and.b64  	%rd18, %rd16, 15;
	setp.ne.s64 	%p2, %rd18, 0;
	@%p2 bra 	$L__BB18_38;
	setp.gt.s32 	%p49, %r124, 4095;
	@%p49 bra 	$L__BB18_22;
	mov.u32 	%r1, %tid.x;
	setp.ge.s32 	%p66, %r1, %r124;
	mov.b32 	%r644, 0;
	mov.u32 	%r639, %r1;
	@%p66 bra 	$L__BB18_7;
	mul.wide.u32 	%rd113, %r1, 4;
	add.s64 	%rd112, %rd16, %rd113;
	// begin inline asm
	ld.global.nc.u32 %r644, [%rd112];
	// end inline asm
	add.s32 	%r639, %r1, 256;
$L__BB18_7:
	setp.ge.s32 	%p67, %r639, %r124;
	@%p67 bra 	$L__BB18_13;
	not.b32 	%r508, %r639;
	add.s32 	%r6, %r124, %r508;
	and.b32  	%r509, %r6, 768;
	setp.eq.s32 	%p68, %r509, 768;
	@%p68 bra 	$L__BB18_11;
	mul.wide.u32 	%rd114, %r639, 4;
	add.s64 	%rd121, %rd16, %rd114;
	shr.u32 	%r510, %r6, 8;
	add.s32 	%r511, %r510, 1;
	and.b32  	%r512, %r511, 3;
	neg.s32 	%r636, %r512;
$L__BB18_10:
	.pragma "nounroll";
	// begin inline asm
	ld.global.nc.u32 %r513, [%rd121];
	// end inline asm
	max.s32 	%r644, %r644, %r513;
	add.s32 	%r639, %r639, 256;
	add.s64 	%rd121, %rd121, 1024;
	add.s32 	%r636, %r636, 1;
	setp.ne.s32 	%p69, %r636, 0;
	@%p69 bra 	$L__BB18_10;
$L__BB18_11:
	setp.lt.u32 	%p70, %r6, 768;
	@%p70 bra 	$L__BB18_13;
$L__BB18_12:
	mul.wide.s32 	%rd120, %r639, 4;
	add.s64 	%rd116, %rd16, %rd120;
	// begin inline asm
	ld.global.nc.u32 %r514, [%rd116];
	// end inline asm
	max.s32 	%r518, %r644, %r514;
	add.s64 	%rd117, %rd116, 1024;
	// begin inline asm
	ld.global.nc.u32 %r515, [%rd117];
	// end inline asm
	max.s32 	%r519, %r518, %r515;
	add.s64 	%rd118, %rd116, 2048;
	// begin inline asm
	ld.global.nc.u32 %r516, [%rd118];
	// end inline asm
	max.s32 	%r520, %r519, %r516;
	add.s64 	%rd119, %rd116, 3072;
	// begin inline asm
	ld.global.nc.u32 %r517, [%rd119];
	// end inline asm
	max.s32 	%r644, %r520, %r517;
	add.s32 	%r639, %r639, 1024;
	setp.lt.s32 	%p71, %r639, %r124;
	@%p71 bra 	$L__BB18_12;
$L__BB18_13:
	setp.lt.s32 	%p72, %r124, 256;
	@%p72 bra 	$L__BB18_18;
	// begin inline asm
	mov.u32 %r584, %laneid;
	// end inline asm
	mov.b32 	%r587, 1;
	mov.b32 	%r608, 31;
	mov.b32 	%r609, -1;
	// begin inline asm
	shfl.sync.down.b32 %r585, %r644, %r587, %r608, %r609;
	// end inline asm
	setp.gt.s32 	%p88, %r584, 30;
	max.s32 	%r610, %r644, %r585;
	selp.b32 	%r591, %r644, %r610, %p88;
	mov.b32 	%r592, 2;
	// begin inline asm
	shfl.sync.down.b32 %r590, %r591, %r592, %r608, %r609;
	// end inline asm
	setp.gt.s32 	%p89, %r584, 29;
	max.s32 	%r611, %r591, %r590;
	selp.b32 	%r596, %r591, %r611, %p89;
	mov.b32 	%r597, 4;
	// begin inline asm
	shfl.sync.down.b32 %r595, %r596, %r597, %r608, %r609;
	// end inline asm
	setp.gt.s32 	%p90, %r584, 27;
	max.s32 	%r612, %r596, %r595;
	selp.b32 	%r601, %r596, %r612, %p90;
	mov.b32 	%r602, 8;
	// begin inline asm
	shfl.sync.down.b32 %r600, %r601, %r602, %r608, %r609;
	// end inline asm
	setp.gt.s32 	%p91, %r584, 23;
	max.s32 	%r613, %r601, %r600;
	selp.b32 	%r606, %r601, %r613, %p91;
	mov.b32 	%r607, 16;
	// begin inline asm
	shfl.sync.down.b32 %r605, %r606, %r607, %r608, %r609;
	// end inline asm
	setp.gt.s32 	%p92, %r584, 15;
	max.s32 	%r22, %r606, %r605;
	selp.b32 	%r686, %r606, %r22, %p92;
	setp.ne.s32 	%p93, %r584, 0;
	@%p93 bra 	$L__BB18_16;
	shr.u32 	%r614, %r1, 3;
	and.b32  	%r615, %r614, 124;
	mov.u32 	%r616, _ZZN3cub18CUB_300001_SM_10006detail6reduce28DeviceReduceSingleTileKernelINS2_10policy_hubIiyN4cuda3__47maximumIiEEE10Policy1000EPiSB_iS8_iiNS5_3std3__410__identityEEEvT0_T1_T2_T3_T4_T6_E12temp_storage;
	add.s32 	%r617, %r616, %r615;
	st.shared.u32 	[%r617+8], %r22;
$L__BB18_16:
	bar.sync 	0;
	setp.ne.s32 	%p94, %r1, 0;
	@%p94 bra 	$L__BB18_72;
	ld.shared.u32 	%r618, [_ZZN3cub18CUB_300001_SM_10006detail6reduce28DeviceReduceSingleTileKernelINS2_10policy_hubIiyN4cuda3__47maximumIiEEE10Policy1000EPiSB_iS8_iiNS5_3std3__410__identityEEEvT0_T1_T2_T3_T4_T6_E12temp_storage+12];
	max.s32 	%r619, %r686, %r618;
	ld.shared.u32 	%r620, [_ZZN3cub18CUB_300001_SM_10006detail6reduce28DeviceReduceSingleTileKernelINS2_10policy_hubIiyN4cuda3__47maximumIiEEE10Policy1000EPiSB_iS8_iiNS5_3std3__410__identityEEEvT0_T1_T2_T3_T4_T6_E12temp_storage+16];
	max.s32 	%r621, %r619, %r620;
	ld.shared.u32 	%r622, [_ZZN3cub18CUB_300001_SM_10006detail6reduce28DeviceReduceSingleTileKernelINS2_10policy_hubIiyN4cuda3__47maximumIiEEE10Policy1000EPiSB_iS8_iiNS5_3std3__410__identityEEEvT0_T1_T2_T3_T4_T6_E12temp_storage+20];
	max.s32 	%r623, %r621, %r622;
	ld.shared.u32 	%r624, [_ZZN3cub18CUB_300001_SM_10006detail6reduce28DeviceReduceSingleTileKernelINS2_10policy_hubIiyN4cuda3__47maximumIiEEE10Policy1000EPiSB_iS8_iiNS5_3std3__410__identityEEEvT0_T1_T2_T3_T4_T6_E12temp_storage+24];
	max.s32 	%r625, %r623, %r624;
	ld.shared.u32 	%r626, [_ZZN3cub18CUB_300001_SM_10006detail6reduce28DeviceReduceSingleTileKernelINS2_10policy_hubIiyN4cuda3__47maximumIiEEE10Policy1000EPiSB_iS8_iiNS5_3std3__410__identityEEEvT0_T1_T2_T3_T4_T6_E12temp_storage+28];
	max.s32 	%r627, %r625, %r626;
	ld.shared.u32 	%r628, [_ZZN3cub18CUB_300001_SM_10006detail6reduce28DeviceReduceSingleTileKernelINS2_10policy_hubIiyN4cuda3__47maximumIiEEE10Policy1000EPiSB_iS8_iiNS5_3std3__410__identityEEEvT0_T1_T2_T3_T4_T6_E12temp_storage+32];
	max.s32 	%r629, %r627, %r628;
	ld.shared.u32 	%r630, [_ZZN3cub18CUB_300001_SM_10006detail6reduce28DeviceReduceSingleTileKernelINS2_10policy_hubIiyN4cuda3__47maximumIiEEE10Policy1000EPiSB_iS8_iiNS5_3std3__410__identityEEEvT0_T1_T2_T3_T4_T6_E12temp_storage+36];
	max.s32 	%r686, %r629, %r630;
	bra.uni 	$L__BB18_72;
$L__BB18_18:
	// begin inline asm
	mov.u32 %r521, %laneid;
	// end inline asm
	and.b32  	%r547, %r1, 992;
	add.s32 	%r548, %r547, 32;
	setp.gt.s32 	%p73, %r548, %r124;
	not.b32 	%r549, %r547;
	add.s32 	%r550, %r124, %r549;
	selp.b32 	%r545, %r550, 31, %p73;
	mov.b32 	%r524, 1;
	mov.b32 	%r546, -1;
	// begin inline asm
	shfl.sync.down.b32 %r522, %r644, %r524, %r545, %r546;
	// end inline asm
	setp.lt.s32 	%p74, %r521, %r545;
	max.s32 	%r551, %r644, %r522;
	selp.b32 	%r528, %r551, %r644, %p74;
	mov.b32 	%r529, 2;
	// begin inline asm
	shfl.sync.down.b32 %r527, %r528, %r529, %r545, %r546;
	// end inline asm
	add.s32 	%r552, %r521, 2;
	setp.gt.s32 	%p75, %r552, %r545;
	max.s32 	%r553, %r528, %r527;
	selp.b32 	%r533, %r528, %r553, %p75;
	mov.b32 	%r534, 4;
	// begin inline asm
	shfl.sync.down.b32 %r532, %r533, %r534, %r545, %r546;
	// end inline asm
	add.s32 	%r554, %r521, 4;
	setp.gt.s32 	%p76, %r554, %r545;
	max.s32 	%r555, %r533, %r532;
	selp.b32 	%r538, %r533, %r555, %p76;
	mov.b32 	%r539, 8;
	// begin inline asm
	shfl.sync.down.b32 %r537, %r538, %r539, %r545, %r546;
	// end inline asm
	add.s32 	%r556, %r521, 8;
	setp.gt.s32 	%p77, %r556, %r545;
	max.s32 	%r557, %r538, %r537;
	selp.b32 	%r543, %r538, %r557, %p77;
	mov.b32 	%r544, 16;
	// begin inline asm
	shfl.sync.down.b32 %r542, %r543, %r544, %r545, %r546;
	// end inline asm
	add.s32 	%r558, %r521, 16;
	setp.gt.s32 	%p78, %r558, %r545;
	max.s32 	%r559, %r543, %r542;
	selp.b32 	%r686, %r543, %r559, %p78;
	setp.ne.s32 	%p79, %r521, 0;
	@%p79 bra 	$L__BB18_20;
	shr.u32 	%r560, %r1, 3;
	and.b32  	%r561, %r560, 124;
	mov.u32 	%r562, _ZZN3cub18CUB_300001_SM_10006detail6reduce28DeviceReduceSingleTileKernelINS2_10policy_hubIiyN4cuda3__47maximumIiEEE10Policy1000EPiSB_iS8_iiNS5_3std3__410__identityEEEvT0_T1_T2_T3_T4_T6_E12temp_storage;
	add.s32 	%r563, %r562, %r561;
	st.shared.u32 	[%r563+8], %r686;
$L__BB18_20:
	bar.sync 	0;
	setp.ne.s32 	%p80, %r1, 0;
	@%p80 bra 	$L__BB18_72;
	setp.gt.s32 	%p81, %r124, 32;
	ld.shared.u32 	%r564, [_ZZN3cub18CUB_300001_SM_10006detail6reduce28DeviceReduceSingleTileKernelINS2_10policy_hubIiyN4cuda3__47maximumIiEEE10Policy1000EPiSB_iS8_iiNS5_3std3__410__identityEEEvT0_T1_T2_T3_T4_T6_E12temp_storage+12];
	max.s32 	%r565, %r686, %r564;
	selp.b32 	%r566, %r565, %r686, %p81;
	setp.gt.s32 	%p82, %r124, 64;
	ld.shared.u32 	%r567, [_ZZN3cub18CUB_300001_SM_10006detail6reduce28DeviceReduceSingleTileKernelINS2_10policy_hubIiyN4cuda3__47maximumIiEEE10Policy1000EPiSB_iS8_iiNS5_3std3__410__identityEEEvT0_T1_T2_T3_T4_T6_E12temp_storage+16];
	max.s32 	%r568, %r566, %r567;
	selp.b32 	%r569, %r568, %r566, %p82;
	setp.gt.s32 	%p83, %r124, 96;
	ld.shared.u32 	%r570, [_ZZN3cub18CUB_300001_SM_10006detail6reduce28DeviceReduceSingleTileKernelINS2_10policy_hubIiyN4cuda3__47maximumIiEEE10Policy1000EPiSB_iS8_iiNS5_3std3__410__identityEEEvT0_T1_T2_T3_T4_T6_E12temp_storage+20];
	max.s32 	%r571, %r569, %r570;
	selp.b32 	%r572, %r571, %r569, %p83;
	setp.gt.s32 	%p84, %r124, 128;
	ld.shared.u32 	%r573, [_ZZN3cub18CUB_300001_SM_10006detail6reduce28DeviceReduceSingleTileKernelINS2_10policy_hubIiyN4cuda3__47maximumIiEEE10Policy1000EPiSB_iS8_iiNS5_3std3__410__identityEEEvT0_T1_T2_T3_T4_T6_E12temp_storage+24];
	max.s32 	%r574, %r572, %r573;
	selp.b32 	%r575, %r574, %r572, %p84;
	setp.gt.s32 	%p85, %r124, 160;
	ld.shared.u32 	%r576, [_ZZN3cub18CUB_300001_SM_10006detail6reduce28DeviceReduceSingleTileKernelINS2_10policy_hubIiyN4cuda3__47maximumIiEEE10Policy1000EPiSB_iS8_iiNS5_3std3__410__identityEEEvT0_T1_T2_T3_T4_T6_E12temp_storage+28];
	max.s32 	%r577, %r575, %r576;
	selp.b32 	%r578, %r577, %r575, %p85;
	setp.gt.s32 	%p86, %r124, 192;
	ld.shared.u32 	%r579, [_ZZN3cub18CUB_300001_SM_10006detail6reduce28DeviceReduceSingleTileKernelINS2_10policy_hubIiyN4cuda3__47maximumIiEEE10Policy1000EPiSB_iS8_iiNS5_3std3__410__identityEEEvT0_T1_T2_T3_T4_T6_E12temp_storage+32];
	max.s32 	%r580, %r578, %r579;
	selp.b32 	%r581, %r580, %r578, %p86;
	setp.gt.s32 	%p87, %r124, 224;
	ld.shared.u32 	%r582, [_ZZN3cub18CUB_300001_SM_10006detail6reduce28DeviceReduceSingleTileKernelINS2_10policy_hubIiyN4cuda3__47maximumIiEEE10Policy1000EPiSB_iS8_iiNS5_3std3__410__identityEEEvT0_T1_T2_T3_T4_T6_E12temp_storage+36];
	max.s32 	%r583, %r581, %r582;
	selp.b32 	%r686, %r583, %r581, %p87;
	bra.uni 	$L__BB18_72;
$L__BB18_22:
	mov.u32 	%r27, %tid.x;
	shl.b32 	%r379, %r27, 2;
	mul.wide.u32 	%rd86, %r379, 4;
	add.s64 	%rd76, %rd16, %rd86;
	// begin inline asm
	ld.global.nc.v2.u64 {%rd74, %rd75}, [%rd76];
	// end inline asm
	mov.b64 	{%r380, %r381}, %rd75;
	mov.b64 	{%r382, %r383}, %rd74;
	add.s64 	%rd79, %rd76, 4096;
	// begin inline asm
	ld.global.nc.v2.u64 {%rd77, %rd78}, [%rd79];
	// end inline asm
	mov.b64 	{%r384, %r385}, %rd78;
	mov.b64 	{%r386, %r387}, %rd77;
	add.s64 	%rd82, %rd76, 8192;
	// begin inline asm
	ld.global.nc.v2.u64 {%rd80, %rd81}, [%rd82];
	// end inline asm
	mov.b64 	{%r388, %r389}, %rd81;
	mov.b64 	{%r390, %r391}, %rd80;
	add.s64 	%rd85, %rd76, 12288;
	// begin inline asm
	ld.global.nc.v2.u64 {%rd83, %rd84}, [%rd85];
	// end inline asm
	mov.b64 	{%r392, %r393}, %rd84;
	mov.b64 	{%r394, %r395}, %rd83;
	max.s32 	%r396, %r382, %r383;
	max.s32 	%r397, %r396, %r380;
	max.s32 	%r398, %r381, %r386;
	max.s32 	%r399, %r398, %r387;
	max.s32 	%r400, %r384, %r385;
	max.s32 	%r401, %r400, %r390;
	max.s32 	%r402, %r391, %r388;
	max.s32 	%r403, %r402, %r389;
	max.s32 	%r404, %r394, %r395;
	max.s32 	%r405, %r404, %r392;
	max.s32 	%r406, %r397, %r399;
	max.s32 	%r407, %r406, %r401;
	max.s32 	%r408, %r403, %r405;
	max.s32 	%r409, %r408, %r393;
	max.s32 	%r659, %r407, %r409;
	setp.lt.u32 	%p50, %r124, 8192;
	mov.b32 	%r648, 4096;
	@%p50 bra 	$L__BB18_26;
	add.s32 	%r29, %r124, -4096;
	mov.b32 	%r648, 4096;
$L__BB18_24:
	mul.wide.s32 	%rd99, %r648, 4;
	add.s64 	%rd89, %rd76, %rd99;
	// begin inline asm
	ld.global.nc.v2.u64 {%rd87, %rd88}, [%rd89];
	// end inline asm
	mov.b64 	{%r411, %r412}, %rd88;
	mov.b64 	{%r413, %r414}, %rd87;
	add.s64 	%rd92, %rd89, 4096;
	// begin inline asm
	ld.global.nc.v2.u64 {%rd90, %rd91}, [%rd92];
	// end inline asm
	mov.b64 	{%r415, %r416}, %rd91;
	mov.b64 	{%r417, %r418}, %rd90;
	add.s64 	%rd95, %rd89, 8192;
	// begin inline asm
	ld.global.nc.v2.u64 {%rd93, %rd94}, [%rd95];
	// end inline asm
	mov.b64 	{%r419, %r420}, %rd94;
	mov.b64 	{%r421, %r422}, %rd93;
	add.s64 	%rd98, %rd89, 12288;
	// begin inline asm
	ld.global.nc.v2.u64 {%rd96, %rd97}, [%rd98];
	// end inline asm
	mov.b64 	{%r423, %r424}, %rd97;
	mov.b64 	{%r425, %r426}, %rd96;
	max.s32 	%r427, %r659, %r413;
	max.s32 	%r428, %r427, %r414;
	max.s32 	%r429, %r411, %r412;
	max.s32 	%r430, %r429, %r417;
	max.s32 	%r431, %r418, %r415;
	max.s32 	%r432, %r431, %r416;
	max.s32 	%r433, %r421, %r422;
	max.s32 	%r434, %r433, %r419;
	max.s32 	%r435, %r420, %r425;
	max.s32 	%r436, %r435, %r426;
	max.s32 	%r437, %r423, %r424;
	max.s32 	%r438, %r428, %r430;
	max.s32 	%r439, %r438, %r432;
	max.s32 	%r440, %r434, %r436;
	max.s32 	%r441, %r440, %r437;
	max.s32 	%r659, %r439, %r441;
	sub.s32 	%r442, %r124, %r648;
	setp.lt.s32 	%p51, %r442, 4096;
	@%p51 bra 	$L__BB18_34;
	add.s32 	%r648, %r648, 4096;
	setp.le.s32 	%p52, %r648, %r29;
	@%p52 bra 	$L__BB18_24;
$L__BB18_26:
	setp.le.s32 	%p53, %r124, %r648;
	@%p53 bra 	$L__BB18_34;
	sub.s32 	%r36, %r124, %r648;
	setp.ge.s32 	%p54, %r27, %r36;
	@%p54 bra 	$L__BB18_34;
	not.b32 	%r444, %r27;
	add.s32 	%r445, %r124, %r444;
	sub.s32 	%r37, %r445, %r648;
	and.b32  	%r446, %r37, 768;
	setp.eq.s32 	%p55, %r446, 768;
	mov.u32 	%r653, %r27;
	@%p55 bra 	$L__BB18_31;
	add.s32 	%r650, %r27, %r648;
	shr.u32 	%r447, %r37, 8;
	add.s32 	%r448, %r447, 1;
	and.b32  	%r449, %r448, 3;
	neg.s32 	%r649, %r449;
	mov.u32 	%r653, %r27;
$L__BB18_30:
	.pragma "nounroll";
	mul.wide.u32 	%rd101, %r650, 4;
	add.s64 	%rd100, %rd16, %rd101;
	// begin inline asm
	ld.global.nc.u32 %r450, [%rd100];
	// end inline asm
	max.s32 	%r659, %r659, %r450;
	add.s32 	%r653, %r653, 256;
	add.s32 	%r650, %r650, 256;
	add.s32 	%r649, %r649, 1;
	setp.ne.s32 	%p56, %r649, 0;
	@%p56 bra 	$L__BB18_30;
$L__BB18_31:
	setp.lt.u32 	%p57, %r37, 768;
	@%p57 bra 	$L__BB18_34;
	cvt.u64.u32 	%rd102, %r653;
	cvt.u64.u32 	%rd103, %r648;
	add.s64 	%rd104, %rd102, %rd103;
	shl.b64 	%rd105, %rd104, 2;
	add.s64 	%rd106, %rd105, %rd16;
	add.s64 	%rd122, %rd106, 2048;
	add.s32 	%r656, %r653, %r648;
$L__BB18_33:
	mul.wide.u32 	%rd111, %r656, 4;
	add.s64 	%rd107, %rd16, %rd111;
	// begin inline asm
	ld.global.nc.u32 %r451, [%rd107];
	// end inline asm
	max.s32 	%r455, %r659, %r451;
	add.s64 	%rd108, %rd122, -1024;
	// begin inline asm
	ld.global.nc.u32 %r452, [%rd108];
	// end inline asm
	max.s32 	%r456, %r455, %r452;
	// begin inline asm
	ld.global.nc.u32 %r453, [%rd122];
	// end inline asm
	max.s32 	%r457, %r456, %r453;
	add.s64 	%rd110, %rd122, 1024;
	// begin inline asm
	ld.global.nc.u32 %r454, [%rd110];
	// end inline asm
	max.s32 	%r659, %r457, %r454;
	add.s32 	%r653, %r653, 1024;
	add.s64 	%rd122, %rd122, 4096;
	add.s32 	%r656, %r656, 1024;
	setp.lt.s32 	%p58, %r653, %r36;
	@%p58 bra 	$L__BB18_33;
$L__BB18_34:
	// begin inline asm
	mov.u32 %r458, %laneid;
	// end inline asm
	mov.b32 	%r461, 1;
	mov.b32 	%r482, 31;
	mov.b32 	%r483, -1;
	// begin inline asm
	shfl.sync.down.b32 %r459, %r659, %r461, %r482, %r483;
	// end inline asm
	setp.gt.s32 	%p59, %r458, 30;
	max.s32 	%r484, %r659, %r459;
	selp.b32 	%r465, %r659, %r484, %p59;
	mov.b32 	%r466, 2;
	// begin inline asm
	shfl.sync.down.b32 %r464, %r465, %r466, %r482, %r483;
	// end inline asm
	setp.gt.s32 	%p60, %r458, 29;
	max.s32 	%r485, %r465, %r464;
	selp.b32 	%r470, %r465, %r485, %p60;
	mov.b32 	%r471, 4;
	// begin inline asm
	shfl.sync.down.b32 %r469, %r470, %r471, %r482, %r483;
	// end inline asm
	setp.gt.s32 	%p61, %r458, 27;
	max.s32 	%r486, %r470, %r469;
	selp.b32 	%r475, %r470, %r486, %p61;
	mov.b32 	%r476, 8;
	// begin inline asm
	shfl.sync.down.b32 %r474, %r475, %r476, %r482, %r483;
	// end inline asm
	setp.gt.s32 	%p62, %r458, 23;
	max.s32 	%r487, %r475, %r474;
	selp.b32 	%r480, %r475, %r487, %p62;
	mov.b32 	%r481, 16;
	// begin inline asm
	shfl.sync.down.b32 %r479, %r480, %r481, %r482, %r483;
	// end inline asm
	setp.gt.s32 	%p63, %r458, 15;
	max.s32 	%r59, %r480, %r479;
	selp.b32 	%r686, %r480, %r59, %p63;
	setp.ne.s32 	%p64, %r458, 0;
	@%p64 bra 	$L__BB18_36;
	shr.u32 	%r488, %r27, 3;
	and.b32  	%r489, %r488, 124;
	mov.u32 	%r490, _ZZN3cub18CUB_300001_SM_10006detail6reduce28DeviceReduceSingleTileKernelINS2_10policy_hubIiyN4cuda3__47maximumIiEEE10Policy1000EPiSB_iS8_iiNS5_3std3__410__identityEEEvT0_T1_T2_T3_T4_T6_E12temp_storage;
	add.s32 	%r491, %r490, %r489;
	st.shared.u32 	[%r491+8], %r59;
$L__BB18_36:
	bar.sync 	0;
	setp.ne.s32 	%p65, %r27, 0;
	@%p65 bra 	$L__BB18_72;
	ld.shared.u32 	%r492, [_ZZN3cub18CUB_300001_SM_10006detail6reduce28DeviceReduceSingleTileKernelINS2_10policy_hubIiyN4cuda3__47maximumIiEEE10Policy1000EPiSB_iS8_iiNS5_3std3__410__identityEEEvT0_T1_T2_T3_T4_T6_E12temp_storage+12];
	max.s32 	%r493, %r686, %r492;
	ld.shared.u32 	%r494, [_ZZN3cub18CUB_300001_SM_10006detail6reduce28DeviceReduceSingleTileKernelINS2_10policy_hubIiyN4cuda3__47maximumIiEEE10Policy1000EPiSB_iS8_iiNS5_3std3__410__identityEEEvT0_T1_T2_T3_T4_T6_E12temp_storage+16];
	max.s32 	%r495, %r493, %r494;
	ld.shared.u32 	%r496, [_ZZN3cub18CUB_300001_SM_10006detail6reduce28DeviceReduceSingleTileKernelINS2_10policy_hubIiyN4cuda3__47maximumIiEEE10Policy1000EPiSB_iS8_iiNS5_3std3__410__identityEEEvT0_T1_T2_T3_T4_T6_E12temp_storage+20];
	max.s32 	%r497, %r495, %r496;
	ld.shared.u32 	%r498, [_ZZN3cub18CUB_300001_SM_10006detail6reduce28DeviceReduceSingleTileKernelINS2_10policy_hubIiyN4cuda3__47maximumIiEEE10Policy1000EPiSB_iS8_iiNS5_3std3__410__identityEEEvT0_T1_T2_T3_T4_T6_E12temp_storage+24];
	max.s32 	%r499, %r497, %r498;
	ld.shared.u32 	%r500, [_ZZN3cub18CUB_300001_SM_10006detail6reduce28DeviceReduceSingleTileKernelINS2_10policy_hubIiyN4cuda3__47maximumIiEEE10Policy1000EPiSB_iS8_iiNS5_3std3__410__identityEEEvT0_T1_T2_T3_T4_T6_E12temp_storage+28];
	max.s32 	%r501, %r499, %r500;
	ld.shared.u32 	%r502, [_ZZN3cub18CUB_300001_SM_10006detail6reduce28DeviceReduceSingleTileKernelINS2_10policy_hubIiyN4cuda3__47maximumIiEEE10Policy1000EPiSB_iS8_iiNS5_3std3__410__identityEEEvT0_T1_T2_T3_T4_T6_E12temp_storage+32];
	max.s32 	%r503, %r501, %r502;
	ld.shared.u32 	%r504, [_ZZN3cub18CUB_300001_SM_10006detail6reduce28DeviceReduceSingleTileKernelINS2_10policy_hubIiyN4cuda3__47maximumIiEEE10Policy1000EPiSB_iS8_iiNS5_3std3__410__identityEEEvT0_T1_T2_T3_T4_T6_E12temp_storage+36];
	max.s32 	%r686, %r503, %r504;
	bra.uni 	$L__BB18_72;
$L__BB18_38:
	setp.gt.s32 	%p3, %r124, 4095;
	@%p3 bra 	$L__BB18_56;
	mov.u32 	%r62, %tid.x;
	setp.ge.s32 	%p20, %r62, %r124;
	mov.b32 	%r670, 0;
	mov.u32 	%r665, %r62;
	@%p20 bra 	$L__BB18_41;
	mul.wide.u32 	%rd66, %r62, 4;
	add.s64 	%rd65, %rd16, %rd66;
	// begin inline asm
	ld.global.nc.u32 %r670, [%rd65];
	// end inline asm
	add.s32 	%r665, %r62, 256;
$L__BB18_41:
	setp.ge.s32 	%p21, %r665, %r124;
	@%p21 bra 	$L__BB18_47;
	not.b32 	%r255, %r665;
	add.s32 	%r67, %r124, %r255;
	and.b32  	%r256, %r67, 768;
	setp.eq.s32 	%p22, %r256, 768;
	@%p22 bra 	$L__BB18_45;
	mul.wide.u32 	%rd67, %r665, 4;
	add.s64 	%rd123, %rd16, %rd67;
	shr.u32 	%r257, %r67, 8;
	add.s32 	%r258, %r257, 1;
	and.b32  	%r259, %r258, 3;
	neg.s32 	%r662, %r259;
$L__BB18_44:
	.pragma "nounroll";
	// begin inline asm
	ld.global.nc.u32 %r260, [%rd123];
	// end inline asm
	max.s32 	%r670, %r670, %r260;
	add.s32 	%r665, %r665, 256;
	add.s64 	%rd123, %rd123, 1024;
	add.s32 	%r662, %r662, 1;
	setp.ne.s32 	%p23, %r662, 0;
	@%p23 bra 	$L__BB18_44;
$L__BB18_45:
	setp.lt.u32 	%p24, %r67, 768;
	@%p24 bra 	$L__BB18_47;
$L__BB18_46:
	mul.wide.s32 	%rd73, %r665, 4;
	add.s64 	%rd69, %rd16, %rd73;
	// begin inline asm
	ld.global.nc.u32 %r261, [%rd69];
	// end inline asm
	max.s32 	%r265, %r670, %r261;
	add.s64 	%rd70, %rd69, 1024;
	// begin inline asm
	ld.global.nc.u32 %r262, [%rd70];
	// end inline asm
	max.s32 	%r266, %r265, %r262;
	add.s64 	%rd71, %rd69, 2048;
	// begin inline asm
	ld.global.nc.u32 %r263, [%rd71];
	// end inline asm
	max.s32 	%r267, %r266, %r263;
	add.s64 	%rd72, %rd69, 3072;
	// begin inline asm
	ld.global.nc.u32 %r264, [%rd72];
	// end inline asm
	max.s32 	%r670, %r267, %r264;
	add.s32 	%r665, %r665, 1024;
	setp.lt.s32 	%p25, %r665, %r124;
	@%p25 bra 	$L__BB18_46;
$L__BB18_47:
	setp.lt.s32 	%p26, %r124, 256;
	@%p26 bra 	$L__BB18_52;
	// begin inline asm
	mov.u32 %r331, %laneid;
	// end inline asm
	mov.b32 	%r334, 1;
	mov.b32 	%r355, 31;
	mov.b32 	%r356, -1;
	// begin inline asm
	shfl.sync.down.b32 %r332, %r670, %r334, %r355, %r356;
	// end inline asm
	setp.gt.s32 	%p42, %r331, 30;
	max.s32 	%r357, %r670, %r332;
	selp.b32 	%r338, %r670, %r357, %p42;
	mov.b32 	%r339, 2;
	// begin inline asm
	shfl.sync.down.b32 %r337, %r338, %r339, %r355, %r356;
	// end inline asm
	setp.gt.s32 	%p43, %r331, 29;
	max.s32 	%r358, %r338, %r337;
	selp.b32 	%r343, %r338, %r358, %p43;
	mov.b32 	%r344, 4;
	// begin inline asm
	shfl.sync.down.b32 %r342, %r343, %r344, %r355, %r356;
	// end inline asm
	setp.gt.s32 	%p44, %r331, 27;
	max.s32 	%r359, %r343, %r342;
	selp.b32 	%r348, %r343, %r359, %p44;
	mov.b32 	%r349, 8;
	// begin inline asm
	shfl.sync.down.b32 %r347, %r348, %r349, %r355, %r356;
	// end inline asm
	setp.gt.s32 	%p45, %r331, 23;
	max.s32 	%r360, %r348, %r347;
	selp.b32 	%r353, %r348, %r360, %p45;
	mov.b32 	%r354, 16;
	// begin inline asm
	shfl.sync.down.b32 %r352, %r353, %r354, %r355, %r356;
	// end inline asm
	setp.gt.s32 	%p46, %r331, 15;
	max.s32 	%r83, %r353, %r352;
	selp.b32 	%r686, %r353, %r83, %p46;
	setp.ne.s32 	%p47, %r331, 0;
	@%p47 bra 	$L__BB18_50;
	shr.u32 	%r361, %r62, 3;
	and.b32  	%r362, %r361, 124;
	mov.u32 	%r363, _ZZN3cub18CUB_300001_SM_10006detail6reduce28DeviceReduceSingleTileKernelINS2_10policy_hubIiyN4cuda3__47maximumIiEEE10Policy1000EPiSB_iS8_iiNS5_3std3__410__identityEEEvT0_T1_T2_T3_T4_T6_E12temp_storage;
	add.s32 	%r364, %r363, %r362;
	st.shared.u32 	[%r364+8], %r83;
$L__BB18_50:
	bar.sync 	0;
	setp.ne.s32 	%p48, %r62, 0;
	@%p48 bra 	$L__BB18_72;
	ld.shared.u32 	%r365, [_ZZN3cub18CUB_300001_SM_10006detail6reduce28DeviceReduceSingleTileKernelINS2_10policy_hubIiyN4cuda3__47maximumIiEEE10Policy1000EPiSB_iS8_iiNS5_3std3__410__identityEEEvT0_T1_T2_T3_T4_T6_E12temp_storage+12];
	max.s32 	%r366, %r686, %r365;
	ld.shared.u32 	%r367, [_ZZN3cub18CUB_300001_SM_10006detail6reduce28DeviceReduceSingleTileKernelINS2_10policy_hubIiyN4cuda3__47maximumIiEEE10Policy1000EPiSB_iS8_iiNS5_3std3__410__identityEEEvT0_T1_T2_T3_T4_T6_E12temp_storage+16];
	max.s32 	%r368, %r366, %r367;
	ld.shared.u32 	%r369, [_ZZN3cub18CUB_300001_SM_10006detail6reduce28DeviceReduceSingleTileKernelINS2_10policy_hubIiyN4cuda3__47maximumIiEEE10Policy1000EPiSB_iS8_iiNS5_3std3__410__identityEEEvT0_T1_T2_T3_T4_T6_E12temp_storage+20];
	max.s32 	%r370, %r368, %r369;
	ld.shared.u32 	%r371, [_ZZN3cub18CUB_300001_SM_10006detail6reduce28DeviceReduceSingleTileKernelINS2_10policy_hubIiyN4cuda3__47maximumIiEEE10Policy1000EPiSB_iS8_iiNS5_3std3__410__identityEEEvT0_T1_T2_T3_T4_T6_E12temp_storage+24];
	max.s32 	%r372, %r370, %r371;
	ld.shared.u32 	%r373, [_ZZN3cub18CUB_300001_SM_10006detail6reduce28DeviceReduceSingleTileKernelINS2_10policy_hubIiyN4cuda3__47maximumIiEEE10Policy1000EPiSB_iS8_iiNS5_3std3__410__identityEEEvT0_T1_T2_T3_T4_T6_E12temp_storage+28];
	max.s32 	%r374, %r372, %r373;
	ld.shared.u32 	%r375, [_ZZN3cub18CUB_300001_SM_10006detail6reduce28DeviceReduceSingleTileKernelINS2_10policy_hubIiyN4cuda3__47maximumIiEEE10Policy1000EPiSB_iS8_iiNS5_3std3__410__identityEEEvT0_T1_T2_T3_T4_T6_E12temp_storage+32];
	max.s32 	%r376, %r374, %r375;
	ld.shared.u32 	%r377, [_ZZN3cub18CUB_300001_SM_10006detail6reduce28DeviceReduceSingleTileKernelINS2_10policy_hubIiyN4cuda3__47maximumIiEEE10Policy1000EPiSB_iS8_iiNS5_3std3__410__identityEEEvT0_T1_T2_T3_T4_T6_E12temp_storage+36];
	max.s32 	%r686, %r376, %r377;
	bra.uni 	$L__BB18_72;
$L__BB18_52:
	// begin inline asm
	mov.u32 %r268, %laneid;
	// end inline asm
	and.b32  	%r294, %r62, 992;
	add.s32 	%r295, %r294, 32;
	setp.gt.s32 	%p27, %r295, %r124;
	not.b32 	%r296, %r294;
	add.s32 	%r297, %r124, %r296;
	selp.b32 	%r292, %r297, 31, %p27;
	mov.b32 	%r271, 1;
	mov.b32 	%r293, -1;
	// begin inline asm
	shfl.sync.down.b32 %r269, %r670, %r271, %r292, %r293;
	// end inline asm
	setp.lt.s32 	%p28, %r268, %r292;
	max.s32 	%r298, %r670, %r269;
	selp.b32 	%r275, %r298, %r670, %p28;
	mov.b32 	%r276, 2;
	// begin inline asm
	shfl.sync.down.b32 %r274, %r275, %r276, %r292, %r293;
	// end inline asm
	add.s32 	%r299, %r268, 2;
	setp.gt.s32 	%p29, %r299, %r292;
	max.s32 	%r300, %r275, %r274;
	selp.b32 	%r280, %r275, %r300, %p29;
	mov.b32 	%r281, 4;
	// begin inline asm
	shfl.sync.down.b32 %r279, %r280, %r281, %r292, %r293;
	// end inline asm
	add.s32 	%r301, %r268, 4;
	setp.gt.s32 	%p30, %r301, %r292;
	max.s32 	%r302, %r280, %r279;
	selp.b32 	%r285, %r280, %r302, %p30;
	mov.b32 	%r286, 8;
	// begin inline asm
	shfl.sync.down.b32 %r284, %r285, %r286, %r292, %r293;
	// end inline asm
	add.s32 	%r303, %r268, 8;
	setp.gt.s32 	%p31, %r303, %r292;
	max.s32 	%r304, %r285, %r284;
	selp.b32 	%r290, %r285, %r304, %p31;
	mov.b32 	%r291, 16;
	// begin inline asm
	shfl.sync.down.b32 %r289, %r290, %r291, %r292, %r293;
	// end inline asm
	add.s32 	%r305, %r268, 16;
	setp.gt.s32 	%p32, %r305, %r292;
	max.s32 	%r306, %r290, %r289;
	selp.b32 	%r686, %r290, %r306, %p32;
	setp.ne.s32 	%p33, %r268, 0;
	@%p33 bra 	$L__BB18_54;
	shr.u32 	%r307, %r62, 3;
	and.b32  	%r308, %r307, 124;
	mov.u32 	%r309, _ZZN3cub18CUB_300001_SM_10006detail6reduce28DeviceReduceSingleTileKernelINS2_10policy_hubIiyN4cuda3__47maximumIiEEE10Policy1000EPiSB_iS8_iiNS5_3std3__410__identityEEEvT0_T1_T2_T3_T4_T6_E12temp_storage;
	add.s32 	%r310, %r309, %r308;
	st.shared.u32 	[%r310+8], %r686;
$L__BB18_54:
	bar.sync 	0;
	setp.ne.s32 	%p34, %r62, 0;
	@%p34 bra 	$L__BB18_72;
	setp.gt.s32 	%p35, %r124, 32;
	ld.shared.u32 	%r311, [_ZZN3cub18CUB_300001_SM_10006detail6reduce28DeviceReduceSingleTileKernelINS2_10policy_hubIiyN4cuda3__47maximumIiEEE10Policy1000EPiSB_iS8_iiNS5_3std3__410__identityEEEvT0_T1_T2_T3_T4_T6_E12temp_storage+12];
	max.s32 	%r312, %r686, %r311;
	selp.b32 	%r313, %r312, %r686, %p35;
	setp.gt.s32 	%p36, %r124, 64;
	ld.shared.u32 	%r314, [_ZZN3cub18CUB_300001_SM_10006detail6reduce28DeviceReduceSingleTileKernelINS2_10policy_hubIiyN4cuda3__47maximumIiEEE10Policy1000EPiSB_iS8_iiNS5_3std3__410__identityEEEvT0_T1_T2_T3_T4_T6_E12temp_storage+16];
	max.s32 	%r315, %r313, %r314;
	selp.b32 	%r316, %r315, %r313, %p36;
	setp.gt.s32 	%p37, %r124, 96;
	ld.shared.u32 	%r317, [_ZZN3cub18CUB_300001_SM_10006detail6reduce28DeviceReduceSingleTileKernelINS2_10policy_hubIiyN4cuda3__47maximumIiEEE10Policy1000EPiSB_iS8_iiNS5_3std3__410__identityEEEvT0_T1_T2_T3_T4_T6_E12temp_storage+20];
	max.s32 	%r318, %r316, %r317;
	selp.b32 	%r319, %r318, %r316, %p37;
	setp.gt.s32 	%p38, %r124, 128;
	ld.shared.u32 	%r320, [_ZZN3cub18CUB_300001_SM_10006detail6reduce28DeviceReduceSingleTileKernelINS2_10policy_hubIiyN4cuda3__47maximumIiEEE10Policy1000EPiSB_iS8_iiNS5_3std3__410__identityEEEvT0_T1_T2_T3_T4_T6_E12temp_storage+24];
	max.s32 	%r321, %r319, %r320;
	selp.b32 	%r322, %r321, %r319, %p38;
	setp.gt.s32 	%p39, %r124, 160;
	ld.shared.u32 	%r323, [_ZZN3cub18CUB_300001_SM_10006detail6reduce28DeviceReduceSingleTileKernelINS2_10policy_hubIiyN4cuda3__47maximumIiEEE10Policy1000EPiSB_iS8_iiNS5_3std3__410__identityEEEvT0_T1_T2_T3_T4_T6_E12temp_storage+28];
	max.s32 	%r324, %r322, %r323;
	selp.b32 	%r325, %r324, %r322, %p39;
	setp.gt.s32 	%p40, %r124, 192;
	ld.shared.u32 	%r326, [_ZZN3cub18CUB_300001_SM_10006detail6reduce28DeviceReduceSingleTileKernelINS2_10policy_hubIiyN4cuda3__47maximumIiEEE10Policy1000EPiSB_iS8_iiNS5_3std3__410__identityEEEvT0_T1_T2_T3_T4_T6_E12temp_storage+32];
	max.s32 	%r327, %r325, %r326;
	selp.b32 	%r328, %r327, %r325, %p40;
	setp.gt.s32 	%p41, %r124, 224;
	ld.shared.u32 	%r329, [_ZZN3cub18CUB_300001_SM_10006detail6reduce28DeviceReduceSingleTileKernelINS2_10policy_hubIiyN4cuda3__47maximumIiEEE10Policy1000EPiSB_iS8_iiNS5_3std3__410__identityEEEvT0_T1_T2_T3_T4_T6_E12temp_storage+36];
	max.s32 	%r330, %r328, %r329;
	selp.b32 	%r686, %r330, %r328, %p41;
	bra.uni 	$L__BB18_72;
$L__BB18_56:
	mov.u32 	%r88, %tid.x;
	mul.wide.u32 	%rd35, %r88, 4;
	add.s64 	%rd19, %rd16, %rd35;
	// begin inline asm
	ld.global.nc.u32 %r126, [%rd19];
	// end inline asm
	add.s64 	%rd20, %rd19, 1024;
	// begin inline asm
	ld.global.nc.u32 %r127, [%rd20];
	// end inline asm
	add.s64 	%rd21, %rd19, 2048;
	// begin inline asm
	ld.global.nc.u32 %r128, [%rd21];
	// end inline asm
	add.s64 	%rd22, %rd19, 3072;
	// begin inline asm
	ld.global.nc.u32 %r129, [%rd22];
	// end inline asm
	add.s64 	%rd23, %rd19, 4096;
	// begin inline asm
	ld.global.nc.u32 %r130, [%rd23];
	// end inline asm
	add.s64 	%rd24, %rd19, 5120;
	// begin inline asm
	ld.global.nc.u32 %r131, [%rd24];
	// end inline asm
	add.s64 	%rd25, %rd19, 6144;
	// begin inline asm
	ld.global.nc.u32 %r132, [%rd25];
	// end inline asm
	add.s64 	%rd26, %rd19, 7168;
	// begin inline asm
	ld.global.nc.u32 %r133, [%rd26];
	// end inline asm
	add.s64 	%rd27, %rd19, 8192;
	// begin inline asm
	ld.global.nc.u32 %r134, [%rd27];
	// end inline asm
	add.s64 	%rd28, %rd19, 9216;
	// begin inline asm
	ld.global.nc.u32 %r135, [%rd28];
	// end inline asm
	add.s64 	%rd29, %rd19, 10240;
	// begin inline asm
	ld.global.nc.u32 %r136, [%rd29];
	// end inline asm
	add.s64 	%rd30, %rd19, 11264;
	// begin inline asm
	ld.global.nc.u32 %r137, [%rd30];
	// end inline asm
	add.s64 	%rd31, %rd19, 12288;
	// begin inline asm
	ld.global.nc.u32 %r138, [%rd31];
	// end inline asm
	add.s64 	%rd32, %rd19, 13312;
	// begin inline asm
	ld.global.nc.u32 %r139, [%rd32];
	// end inline asm
	add.s64 	%rd33, %rd19, 14336;
	// begin inline asm
	ld.global.nc.u32 %r140, [%rd33];
	// end inline asm
	add.s64 	%rd34, %rd19, 15360;
	// begin inline asm
	ld.global.nc.u32 %r141, [%rd34];
	// end inline asm
	max.s32 	%r143, %r126, %r127;
	max.s32 	%r144, %r143, %r128;
	max.s32 	%r145, %r129, %r130;
	max.s32 	%r146, %r145, %r131;
	max.s32 	%r147, %r132, %r133;
	max.s32 	%r148, %r147, %r134;
	max.s32 	%r149, %r135, %r136;
	max.s32 	%r150, %r149, %r137;
	max.s32 	%r151, %r138, %r139;
	max.s32 	%r152, %r151, %r140;
	max.s32 	%r153, %r144, %r146;
	max.s32 	%r154, %r153, %r148;
	max.s32 	%r155, %r150, %r152;
	max.s32 	%r156, %r155, %r141;
	max.s32 	%r685, %r154, %r156;
	setp.lt.u32 	%p4, %r124, 8192;
	mov.b32 	%r674, 4096;
	@%p4 bra 	$L__BB18_60;
	add.s32 	%r90, %r124, -4096;
	mov.b32 	%r674, 4096;
$L__BB18_58:
	mul.wide.s32 	%rd52, %r674, 4;
	add.s64 	%rd36, %rd19, %rd52;
	// begin inline asm
	ld.global.nc.u32 %r158, [%rd36];
	// end inline asm
	add.s64 	%rd37, %rd36, 1024;
	// begin inline asm
	ld.global.nc.u32 %r159, [%rd37];
	// end inline asm
	add.s64 	%rd38, %rd36, 2048;
	// begin inline asm
	ld.global.nc.u32 %r160, [%rd38];
	// end inline asm
	add.s64 	%rd39, %rd36, 3072;
	// begin inline asm
	ld.global.nc.u32 %r161, [%rd39];
	// end inline asm
	add.s64 	%rd40, %rd36, 4096;
	// begin inline asm
	ld.global.nc.u32 %r162, [%rd40];
	// end inline asm
	add.s64 	%rd41, %rd36, 5120;
	// begin inline asm
	ld.global.nc.u32 %r163, [%rd41];
	// end inline asm
	add.s64 	%rd42, %rd36, 6144;
	// begin inline asm
	ld.global.nc.u32 %r164, [%rd42];
	// end inline asm
	add.s64 	%rd43, %rd36, 7168;
	// begin inline asm
	ld.global.nc.u32 %r165, [%rd43];
	// end inline asm
	add.s64 	%rd44, %rd36, 8192;
	// begin inline asm
	ld.global.nc.u32 %r166, [%rd44];
	// end inline asm
	add.s64 	%rd45, %rd36, 9216;
	// begin inline asm
	ld.global.nc.u32 %r167, [%rd45];
	// end inline asm
	add.s64 	%rd46, %rd36, 10240;
	// begin inline asm
	ld.global.nc.u32 %r168, [%rd46];
	// end inline asm
	add.s64 	%rd47, %rd36, 11264;
	// begin inline asm
	ld.global.nc.u32 %r169, [%rd47];
	// end inline asm
	add.s64 	%rd48, %rd36, 12288;
	// begin inline asm
	ld.global.nc.u32 %r170, [%rd48];
	// end inline asm
	add.s64 	%rd49, %rd36, 13312;
	// begin inline asm
	ld.global.nc.u32 %r171, [%rd49];
	// end inline asm
	add.s64 	%rd50, %rd36, 14336;
	// begin inline asm
	ld.global.nc.u32 %r172, [%rd50];
	// end inline asm
	add.s64 	%rd51, %rd36, 15360;
	// begin inline asm
	ld.global.nc.u32 %r173, [%rd51];
	// end inline asm
	max.s32 	%r174, %r685, %r158;
	max.s32 	%r175, %r174, %r159;
	max.s32 	%r176, %r160, %r161;
	max.s32 	%r177, %r176, %r162;
	max.s32 	%r178, %r163, %r164;
	max.s32 	%r179, %r178, %r165;
	max.s32 	%r180, %r166, %r167;
	max.s32 	%r181, %r180, %r168;
	max.s32 	%r182, %r169, %r170;
	max.s32 	%r183, %r182, %r171;
	max.s32 	%r184, %r172, %r173;
	max.s32 	%r185, %r175, %r177;
	max.s32 	%r186, %r185, %r179;
	max.s32 	%r187, %r181, %r183;
	max.s32 	%r188, %r187, %r184;
	max.s32 	%r685, %r186, %r188;
	sub.s32 	%r189, %r124, %r674;
	setp.lt.s32 	%p5, %r189, 4096;
	@%p5 bra 	$L__BB18_68;
	add.s32 	%r674, %r674, 4096;
	setp.le.s32 	%p6, %r674, %r90;
	@%p6 bra 	$L__BB18_58;
$L__BB18_60:
	setp.le.s32 	%p7, %r124, %r674;
	@%p7 bra 	$L__BB18_68;
	sub.s32 	%r97, %r124, %r674;
	setp.ge.s32 	%p8, %r88, %r97;
	@%p8 bra 	$L__BB18_68;
	not.b32 	%r191, %r88;
	add.s32 	%r192, %r124, %r191;
	sub.s32 	%r98, %r192, %r674;
	and.b32  	%r193, %r98, 768;
	setp.eq.s32 	%p9, %r193, 768;
	mov.u32 	%r679, %r88;
	@%p9 bra 	$L__BB18_65;
	add.s32 	%r676, %r88, %r674;
	shr.u32 	%r194, %r98, 8;
	add.s32 	%r195, %r194, 1;
	and.b32  	%r196, %r195, 3;
	neg.s32 	%r675, %r196;
	mov.u32 	%r679, %r88;
$L__BB18_64:
	.pragma "nounroll";
	mul.wide.u32 	%rd54, %r676, 4;
	add.s64 	%rd53, %rd16, %rd54;
	// begin inline asm
	ld.global.nc.u32 %r197, [%rd53];
	// end inline asm
	max.s32 	%r685, %r685, %r197;
	add.s32 	%r679, %r679, 256;
	add.s32 	%r676, %r676, 256;
	add.s32 	%r675, %r675, 1;
	setp.ne.s32 	%p10, %r675, 0;
	@%p10 bra 	$L__BB18_64;
$L__BB18_65:
	setp.lt.u32 	%p11, %r98, 768;
	@%p11 bra 	$L__BB18_68;
	cvt.u64.u32 	%rd55, %r679;
	cvt.u64.u32 	%rd56, %r674;
	add.s64 	%rd57, %rd55, %rd56;
	shl.b64 	%rd58, %rd57, 2;
	add.s64 	%rd59, %rd58, %rd16;
	add.s64 	%rd124, %rd59, 2048;
	add.s32 	%r682, %r679, %r674;
$L__BB18_67:
	mul.wide.u32 	%rd64, %r682, 4;
	add.s64 	%rd60, %rd16, %rd64;
	// begin inline asm
	ld.global.nc.u32 %r198, [%rd60];
	// end inline asm
	max.s32 	%r202, %r685, %r198;
	add.s64 	%rd61, %rd124, -1024;
	// begin inline asm
	ld.global.nc.u32 %r199, [%rd61];
	// end inline asm
	max.s32 	%r203, %r202, %r199;
	// begin inline asm
	ld.global.nc.u32 %r200, [%rd124];
	// end inline asm
	max.s32 	%r204, %r203, %r200;
	add.s64 	%rd63, %rd124, 1024;
	// begin inline asm
	ld.global.nc.u32 %r201, [%rd63];
	// end inline asm
	max.s32 	%r685, %r204, %r201;
	add.s32 	%r679, %r679, 1024;
	add.s64 	%rd124, %rd124, 4096;
	add.s32 	%r682, %r682, 1024;
	setp.lt.s32 	%p12, %r679, %r97;
	@%p12 bra 	$L__BB18_67;
$L__BB18_68:
	// begin inline asm
	mov.u32 %r205, %laneid;
	// end inline asm
	mov.b32 	%r208, 1;
	mov.b32 	%r229, 31;
	mov.b32 	%r230, -1;
	// begin inline asm
	shfl.sync.down.b32 %r206, %r685, %r208, %r229, %r230;
	// end inline asm
	setp.gt.s32 	%p13, %r205, 30;
	max.s32 	%r231, %r685, %r206;
	selp.b32 	%r212, %r685, %r231, %p13;
	mov.b32 	%r213, 2;
	// begin inline asm
	shfl.sync.down.b32 %r211, %r212, %r213, %r229, %r230;
	// end inline asm
	setp.gt.s32 	%p14, %r205, 29;
	max.s32 	%r232, %r212, %r211;
	selp.b32 	%r217, %r212, %r232, %p14;
	mov.b32 	%r218, 4;
	// begin inline asm
	shfl.sync.down.b32 %r216, %r217, %r218, %r229, %r230;
	// end inline asm
	setp.gt.s32 	%p15, %r205, 27;
	max.s32 	%r233, %r217, %r216;
	selp.b32 	%r222, %r217, %r233, %p15;
	mov.b32 	%r223, 8;
	// begin inline asm
	shfl.sync.down.b32 %r221, %r222, %r223, %r229, %r230;
	// end inline asm
	setp.gt.s32 	%p16, %r205, 23;
	max.s32 	%r234, %r222, %r221;
	selp.b32 	%r227, %r222, %r234, %p16;
	mov.b32 	%r228, 16;
	// begin inline asm
	shfl.sync.down.b32 %r226, %r227, %r228, %r229, %r230;
	// end inline asm
	setp.gt.s32 	%p17, %r205, 15;
	max.s32 	%r120, %r227, %r226;
	selp.b32 	%r686, %r227, %r120, %p17;
	setp.ne.s32 	%p18, %r205, 0;
	@%p18 bra 	$L__BB18_70;
	shr.u32 	%r235, %r88, 3;
	and.b32  	%r236, %r235, 124;
	mov.u32 	%r237, _ZZN3cub18CUB_300001_SM_10006detail6reduce28DeviceReduceSingleTileKernelINS2_10policy_hubIiyN4cuda3__47maximumIiEEE10Policy1000EPiSB_iS8_iiNS5_3std3__410__identityEEEvT0_T1_T2_T3_T4_T6_E12temp_storage;
	add.s32 	%r238, %r237, %r236;
	st.shared.u32 	[%r238+8], %r120;
$L__BB18_70:
	bar.sync 	0;
	setp.ne.s32 	%p19, %r88, 0;
	@%p19 bra 	$L__BB18_72;
	ld.shared.u32 	%r239, [_ZZN3cub18CUB_300001_SM_10006detail6reduce28DeviceReduceSingleTileKernelINS2_10policy_hubIiyN4cuda3__47maximumIiEEE10Policy1000EPiSB_iS8_iiNS5_3std3__410__identityEEEvT0_T1_T2_T3_T4_T6_E12temp_storage+12];
	max.s32 	%r240, %r686, %r239;
	ld.shared.u32 	%r241, [_ZZN3cub18CUB_300001_SM_10006detail6reduce28DeviceReduceSingleTileKernelINS2_10policy_hubIiyN4cuda3__47maximumIiEEE10Policy1000EPiSB_iS8_iiNS5_3std3__410__identityEEEvT0_T1_T2_T3_T4_T6_E12temp_storage+16];
	max.s32 	%r242, %r240, %r241;
	ld.shared.u32 	%r243, [_ZZN3cub18CUB_300001_SM_10006detail6reduce28DeviceReduceSingleTileKernelINS2_10policy_hubIiyN4cuda3__47maximumIiEEE10Policy1000EPiSB_iS8_iiNS5_3std3__410__identityEEEvT0_T1_T2_T3_T4_T6_E12temp_storage+20];
	max.s32 	%r244, %r242, %r243;
	ld.shared.u32 	%r245, [_ZZN3cub18CUB_300001_SM_10006detail6reduce28DeviceReduceSingleTileKernelINS2_10policy_hubIiyN4cuda3__47maximumIiEEE10Policy1000EPiSB_iS8_iiNS5_3std3__410__identityEEEvT0_T1_T2_T3_T4_T6_E12temp_storage+24];
	max.s32 	%r246, %r244, %r245;
	ld.shared.u32 	%r247, [_ZZN3cub18CUB_300001_SM_10006detail6reduce28DeviceReduceSingleTileKernelINS2_10policy_hubIiyN4cuda3__47maximumIiEEE10Policy1000EPiSB_iS8_iiNS5_3std3__410__identityEEEvT0_T1_T2_T3_T4_T6_E12temp_storage+28];
	max.s32 	%r248, %r246, %r247;
	ld.shared.u32 	%r249, [_ZZN3cub18CUB_300001_SM_10006detail6reduce28DeviceReduceSingleTileKernelINS2_10policy_hubIiyN4cuda3__47maximumIiEEE10Policy1000EPiSB_iS8_iiNS5_3std3__410__identityEEEvT0_T1_T2_T3_T4_T6_E12temp_storage+32];
	max.s32 	%r250, %r248, %r249;
	ld.shared.u32 	%r251, [_ZZN3cub18CUB_300001_SM_10006detail6reduce28DeviceReduceSingleTileKernelINS2_10policy_hubIiyN4cuda3__47maximumIiEEE10Policy1000EPiSB_iS8_iiNS5_3std3__410__identityEEEvT0_T1_T2_T3_T4_T6_E12temp_storage+36];
	max.s32 	%r686, %r250, %r251;
$L__BB18_72:
	mov.u32 	%r631, %tid.x;
	setp.ne.s32 	%p95, %r631, 0;
	@%p95 bra 	$L__BB18_74;
	max.s32 	%r632, %r125, %r686;
	st.global.u32 	[%rd1], %r632;
$L__BB18_74:
	ret;

}
	// .globl	_ZN3cub18CUB_300001_SM_10006detail6reduce28DeviceReduceSingleTileKernelINS2_10policy_hubIijN4cuda3__47minimumIiEEE10Policy1000EN6thrust24THRUST_300001_SM_1000_NS18transform_iteratorI4GetYNSC_6detail15normal_iteratorINSC_10device_ptrI4int3EEEENSC_11use_defaultESL_EEPijS8_iiNS5_3std3__410__identityEEEvT0_T1_T2_T3_T4_T6_
.visible .entry _ZN3cub18CUB_300001_SM_10006detail6reduce28DeviceReduceSingleTileKernelINS2_10policy_hubIijN4cuda3__47minimumIiEEE10Policy1000EN6thrust24THRUST_300001_SM_1000_NS18transform_iteratorI4GetYNSC_6detail15normal_iteratorINSC_10device_ptrI4int3EEEENSC_11use_defaultESL_EEPijS8_iiNS5_3std3__410__identityEEEvT0_T1_T2_T3_T4_T6_(
	.param .align 8 .b8 _ZN3cub18CUB_300001_SM_10006detail6reduce28DeviceReduceSingleTileKernelINS2_10policy_hubIijN4cuda3__47minimumIiEEE10Policy1000EN6thrust24THRUST_300001_SM_1000_NS18transform_iteratorI4GetYNSC_6detail15normal_iteratorINSC_10device_ptrI4int3EEEENSC_11use_defaultESL_EEPijS8_iiNS5_3std3__410__identityEEEvT0_T1_T2_T3_T4_T6__param_0[16],
	.param .u64 .ptr .align 1 _ZN3cub18CUB_300001_SM_10006detail6reduce28DeviceReduceSingleTileKernelINS2_10policy_hubIijN4cuda3__47minimumIiEEE10Policy1000EN6thrust24THRUST_300001_SM_1000_NS18transform_iteratorI4GetYNSC_6detail15normal_iteratorINSC_10device_ptrI4int3EEEENSC_11use_defaultESL_EEPijS8_iiNS5_3std3__410__identityEEEvT0_T1_T2_T3_T4_T6__param_1,
	.param .u32 _ZN3cub18CUB_300001_SM_10006detail6reduce28DeviceReduceSingleTileKernelINS2_10policy_hubIijN4cuda3__47minimumIiEEE10Policy1000EN6thrust24THRUST_300001_SM_1000_NS18transform_iteratorI4GetYNSC_6detail15normal_iteratorINSC_10device_ptrI4int3EEEENSC_11use_defaultESL_EEPijS8_iiNS5_3std3__410__identityEEEvT0_T1_T2_T3_T4_T6__param_2,
	.param .align 1 .b8 _ZN3cub18CUB_300001_SM_10006detail6reduce28DeviceReduceSingleTileKernelINS2_10policy_hubIijN4cuda3__47minimumIiEEE10Policy1000EN6thrust24THRUST_300001_SM_1000_NS18transform_iteratorI4GetYNSC_6detail15normal_iteratorINSC_10device_ptrI4int3EEEENSC_11use_defaultESL_EEPijS8_iiNS5_3std3__410__identityEEEvT0_T1_T2_T3_T4_T6__param_3[1],
	.param .u32 _ZN3cub18CUB_300001_SM_10006detail6reduce28DeviceReduceSingleTileKernelINS2_10policy_hubIijN4cuda3__47minimumIiEEE10Policy1000EN6thrust24THRUST_300001_SM_1000_NS18transform_iteratorI4GetYNSC_6detail15normal_iteratorINSC_10device_ptrI4int3EEEENSC_11use_defaultESL_EEPijS8_iiNS5_3std3__410__identityEEEvT0_T1_T2_T3_T4_T6__param_4,
	.param .align 1 .b8 _ZN3cub18CUB_300001_SM_10006detail6reduce28DeviceReduceSingleTileKernelINS2_10policy_hubIijN4cuda3__47minimumIiEEE10Policy1000EN6thrust24THRUST_300001_SM_1000_NS18transform_iteratorI4GetYNSC_6detail15normal_iteratorINSC_10device_ptrI4int3EEEENSC_11use_defaultESL_EEPijS8_iiNS5_3std3__410__identityEEEvT0_T1_T2_T3_T4_T6__param_5[1]
)
.maxntid 256
.minnctapersm 1
{
	.reg .pred 	%p<59>;
	.reg .b16 	%rs<9>;
	.reg .b32 	%r<521>;
	.reg .b64 	%rd<85>;
	// demoted variable
	.shared .align 4 .b8 _ZZN3cub18CUB_300001_SM_10006detail6reduce28DeviceReduceSingleTileKernelINS2_10policy_hubIijN4cuda3__47minimumIiEEE10Policy1000EN6thrust24THRUST_300001_SM_1000_NS18transform_iteratorI4GetYNSC_6detail15normal_iteratorINSC_10device_ptrI4int3EEEENSC_11use_defaultESL_EEPijS8_iiNS5_3std3__410__identityEEEvT0_T1_T2_T3_T4_T6_E12temp_storage[44];
	ld.param.u64 	%rd9, [_ZN3cub18CUB_300001_SM_10006detail6reduce28DeviceReduceSingleTileKernelINS2_10policy_hubIijN4cuda3__47minimumIiEEE10Policy1000EN6thrust24THRUST_300001_SM_1000_NS18transform_iteratorI4GetYNSC_6detail15normal_iteratorINSC_10device_ptrI4int3EEEENSC_11use_defaultESL_EEPijS8_iiNS5_3std3__410__identityEEEvT0_T1_T2_T3_T4_T6__param_0];
	ld.param.u64 	%rd10, [_ZN3cub18CUB_300001_SM_10006detail6reduce28DeviceReduceSingleTileKernelINS2_10policy_hubIijN4cuda3__47minimumIiEEE10Policy1000EN6thrust24THRUST_300001_SM_1000_NS18transform_iteratorI4GetYNSC_6detail15normal_iteratorINSC_10device_ptrI4int3EEEENSC_11use_defaultESL_EEPijS8_iiNS5_3std3__410__identityEEEvT0_T1_T2_T3_T4_T6__param_1];
	ld.param.u32 	%r92, [_ZN3cub18CUB_300001_SM_10006detail6reduce28DeviceReduceSingleTileKernelINS2_10policy_hubIijN4cuda3__47minimumIiEEE10Policy1000EN6thrust24THRUST_300001_SM_1000_NS18transform_iteratorI4GetYNSC_6detail15normal_iteratorINSC_10device_ptrI4int3EEEENSC_11use_defaultESL_EEPijS8_iiNS5_3std3__410__identityEEEvT0_T1_T2_T3_T4_T6__param_2];
	ld.param.u32 	%r93, [_ZN3cub18CUB_300001_SM_10006detail6reduce28DeviceReduceSingleTileKernelINS2_10policy_hubIijN4cuda3__47minimumIiEEE10Policy1000EN6thrust24THRUST_300001_SM_1000_NS18transform_iteratorI4GetYNSC_6detail15normal_iteratorINSC_10device_ptrI4int3EEEENSC_11use_defaultESL_EEPijS8_iiNS5_3std3__410__identityEEEvT0_T1_T2_T3_T4_T6__param_4];
	cvta.to.global.u64 	%rd1, %rd10;
	setp.ne.s32 	%p1, %r92, 0;
	@%p1 bra 	$L__BB19_3;
	mov.u32 	%r481, %tid.x;
	setp.ne.s32 	%p58, %r481, 0;
	@%p58 bra 	$L__BB19_52;
	st.global.u32 	[%rd1], %r93;
	bra.uni 	$L__BB19_52;
$L__BB19_3:
	cvta.to.global.u64 	%rd2, %rd9;
	setp.gt.u32 	%p2, %r92, 4095;
	@%p2 bra 	$L__BB19_28;
	mov.u32 	%r1, %tid.x;
	setp.ge.u32 	%p24, %r1, %r92;
	mov.b32 	%r498, 0;
	mov.u32 	%r488, %r1;
	@%p24 bra 	$L__BB19_6;
	mul.wide.u32 	%rd73, %r1, 12;
	add.s64 	%rd74, %rd2, %rd73;
	ld.global.u32 	%r498, [%rd74+4];
	add.s32 	%r488, %r1, 256;
$L__BB19_6:
	setp.ge.u32 	%p25, %r488, %r92;
	@%p25 bra 	$L__BB19_19;
	not.b32 	%r309, %r488;
	add.s32 	%r310, %r92, %r309;
	shr.u32 	%r311, %r310, 8;
	add.s32 	%r6, %r311, 1;
	and.b32  	%r7, %r6, 15;
	setp.lt.u32 	%p26, %r310, 3840;
	@%p26 bra 	$L__BB19_10;
	and.b32  	%r312, %r6, 33554416;
	neg.s32 	%r484, %r312;
	mul.wide.u32 	%rd75, %r488, 12;
	add.s64 	%rd76, %rd75, %rd2;
	add.s64 	%rd83, %rd76, 24580;
$L__BB19_9:
	.pragma "nounroll";
	ld.global.u32 	%r313, [%rd83+-24576];
	min.s32 	%r314, %r498, %r313;
	ld.global.u32 	%r315, [%rd83+-21504];
	min.s32 	%r316, %r314, %r315;
	ld.global.u32 	%r317, [%rd83+-18432];
	min.s32 	%r318, %r316, %r317;
	ld.global.u32 	%r319, [%rd83+-15360];
	min.s32 	%r320, %r318, %r319;
	ld.global.u32 	%r321, [%rd83+-12288];
	min.s32 	%r322, %r320, %r321;
	ld.global.u32 	%r323, [%rd83+-9216];
	min.s32 	%r324, %r322, %r323;
	ld.global.u32 	%r325, [%rd83+-6144];
	min.s32 	%r326, %r324, %r325;
	ld.global.u32 	%r327, [%rd83+-3072];
	min.s32 	%r328, %r326, %r327;
	ld.global.u32 	%r329, [%rd83];
	min.s32 	%r330, %r328, %r329;
	ld.global.u32 	%r331, [%rd83+3072];
	min.s32 	%r332, %r330, %r331;
	ld.global.u32 	%r333, [%rd83+6144];
	min.s32 	%r334, %r332, %r333;
	ld.global.u32 	%r335, [%rd83+9216];
	min.s32 	%r336, %r334, %r335;
	ld.global.u32 	%r337, [%rd83+12288];
	min.s32 	%r338, %r336, %r337;
	ld.global.u32 	%r339, [%rd83+15360];
	min.s32 	%r340, %r338, %r339;
	ld.global.u32 	%r341, [%rd83+18432];
	min.s32 	%r342, %r340, %r341;
	ld.global.u32 	%r343, [%rd83+21504];
	min.s32 	%r498, %r342, %r343;
	add.s32 	%r488, %r488, 4096;
	add.s32 	%r484, %r484, 16;
	add.s64 	%rd83, %rd83, 49152;
	setp.ne.s32 	%p27, %r484, 0;
	@%p27 bra 	$L__BB19_9;
$L__BB19_10:
	setp.eq.s32 	%p28, %r7, 0;
	@%p28 bra 	$L__BB19_19;
	and.b32  	%r18, %r6, 7;
	setp.lt.u32 	%p29, %r7, 8;
	@%p29 bra 	$L__BB19_13;
	mul.wide.u32 	%rd77, %r488, 12;
	add.s64 	%rd78, %rd2, %rd77;
	ld.global.u32 	%r345, [%rd78+4];
	min.s32 	%r346, %r498, %r345;
	ld.global.u32 	%r347, [%rd78+3076];
	min.s32 	%r348, %r346, %r347;
	ld.global.u32 	%r349, [%rd78+6148];
	min.s32 	%r350, %r348, %r349;
	ld.global.u32 	%r351, [%rd78+9220];
	min.s32 	%r352, %r350, %r351;
	ld.global.u32 	%r353, [%rd78+12292];
	min.s32 	%r354, %r352, %r353;
	ld.global.u32 	%r355, [%rd78+15364];
	min.s32 	%r356, %r354, %r355;
	ld.global.u32 	%r357, [%rd78+18436];
	min.s32 	%r358, %r356, %r357;
	ld.global.u32 	%r359, [%rd78+21508];
	min.s32 	%r498, %r358, %r359;
	add.s32 	%r488, %r488, 2048;
$L__BB19_13:
	setp.eq.s32 	%p30, %r18, 0;
	@%p30 bra 	$L__BB19_19;
	and.b32  	%r24, %r6, 3;
	setp.lt.u32 	%p31, %r18, 4;
	@%p31 bra 	$L__BB19_16;
	mul.wide.u32 	%rd79, %r488, 12;
	add.s64 	%rd80, %rd2, %rd79;
	ld.global.u32 	%r361, [%rd80+4];
	min.s32 	%r362, %r498, %r361;
	ld.global.u32 	%r363, [%rd80+3076];
	min.s32 	%r364, %r362, %r363;
	ld.global.u32 	%r365, [%rd80+6148];
	min.s32 	%r366, %r364, %r365;
	ld.global.u32 	%r367, [%rd80+9220];
	min.s32 	%r498, %r366, %r367;
	add.s32 	%r488, %r488, 1024;
$L__BB19_16:
	setp.eq.s32 	%p32, %r24, 0;
	@%p32 bra 	$L__BB19_19;
	mul.wide.u32 	%rd81, %r488, 12;
	add.s64 	%rd82, %rd81, %rd2;
	add.s64 	%rd84, %rd82, 4;
	neg.s32 	%r496, %r24;
$L__BB19_18:
	.pragma "nounroll";
	ld.global.u32 	%r368, [%rd84];
	min.s32 	%r498, %r498, %r368;
	add.s64 	%rd84, %rd84, 3072;
	add.s32 	%r496, %r496, 1;
	setp.ne.s32 	%p33, %r496, 0;
	@%p33 bra 	$L__BB19_18;
$L__BB19_19:
	setp.lt.u32 	%p34, %r92, 256;
	@%p34 bra 	$L__BB19_24;
	// begin inline asm
	mov.u32 %r432, %laneid;
	// end inline asm
	mov.b32 	%r435, 1;
	mov.b32 	%r456, 31;
	mov.b32 	%r457, -1;
	// begin inline asm
	shfl.sync.down.b32 %r433, %r498, %r435, %r456, %r457;
	// end inline asm
	setp.gt.s32 	%p50, %r432, 30;
	min.s32 	%r458, %r498, %r433;
	selp.b32 	%r439, %r498, %r458, %p50;
	mov.b32 	%r440, 2;
	// begin inline asm
	shfl.sync.down.b32 %r438, %r439, %r440, %r456, %r457;
	// end inline asm
	setp.gt.s32 	%p51, %r432, 29;
	min.s32 	%r459, %r439, %r438;
	selp.b32 	%r444, %r439, %r459, %p51;
	mov.b32 	%r445, 4;
	// begin inline asm
	shfl.sync.down.b32 %r443, %r444, %r445, %r456, %r457;
	// end inline asm
	setp.gt.s32 	%p52, %r432, 27;
	min.s32 	%r460, %r444, %r443;
	selp.b32 	%r449, %r444, %r460, %p52;
	mov.b32 	%r450, 8;
	// begin inline asm
	shfl.sync.down.b32 %r448, %r449, %r450, %r456, %r457;
	// end inline asm
	setp.gt.s32 	%p53, %r432, 23;
	min.s32 	%r461, %r449, %r448;
	selp.b32 	%r454, %r449, %r461, %p53;
	mov.b32 	%r455, 16;
	// begin inline asm
	shfl.sync.down.b32 %r453, %r454, %r455, %r456, %r457;
	// end inline asm
	setp.gt.s32 	%p54, %r432, 15;
	min.s32 	%r36, %r454, %r453;
	selp.b32 	%r520, %r454, %r36, %p54;
	setp.ne.s32 	%p55, %r432, 0;
	@%p55 bra 	$L__BB19_22;
	shr.u32 	%r462, %r1, 3;
	and.b32  	%r463, %r462, 124;
	mov.u32 	%r464, _ZZN3cub18CUB_300001_SM_10006detail6reduce28DeviceReduceSingleTileKernelINS2_10policy_hubIijN4cuda3__47minimumIiEEE10Policy1000EN6thrust24THRUST_300001_SM_1000_NS18transform_iteratorI4GetYNSC_6detail15normal_iteratorINSC_10device_ptrI4int3EEEENSC_11use_defaultESL_EEPijS8_iiNS5_3std3__410__identityEEEvT0_T1_T2_T3_T4_T6_E12temp_storage;
	add.s32 	%r465, %r464, %r463;
	st.shared.u32 	[%r465+8], %r36;
$L__BB19_22:
	bar.sync 	0;
	setp.ne.s32 	%p56, %r1, 0;
	@%p56 bra 	$L__BB19_50;
	ld.shared.u32 	%r466, [_ZZN3cub18CUB_300001_SM_10006detail6reduce28DeviceReduceSingleTileKernelINS2_10policy_hubIijN4cuda3__47minimumIiEEE10Policy1000EN6thrust24THRUST_300001_SM_1000_NS18transform_iteratorI4GetYNSC_6detail15normal_iteratorINSC_10device_ptrI4int3EEEENSC_11use_defaultESL_EEPijS8_iiNS5_3std3__410__identityEEEvT0_T1_T2_T3_T4_T6_E12temp_storage+12];
	min.s32 	%r467, %r520, %r466;
	ld.shared.u32 	%r468, [_ZZN3cub18CUB_300001_SM_10006detail6reduce28DeviceReduceSingleTileKernelINS2_10policy_hubIijN4cuda3__47minimumIiEEE10Policy1000EN6thrust24THRUST_300001_SM_1000_NS18transform_iteratorI4GetYNSC_6detail15normal_iteratorINSC_10device_ptrI4int3EEEENSC_11use_defaultESL_EEPijS8_iiNS5_3std3__410__identityEEEvT0_T1_T2_T3_T4_T6_E12temp_storage+16];
	min.s32 	%r469, %r467, %r468;
	ld.shared.u32 	%r470, [_ZZN3cub18CUB_300001_SM_10006detail6reduce28DeviceReduceSingleTileKernelINS2_10policy_hubIijN4cuda3__47minimumIiEEE10Policy1000EN6thrust24THRUST_300001_SM_1000_NS18transform_iteratorI4GetYNSC_6detail15normal_iteratorINSC_10device_ptrI4int3EEEENSC_11use_defaultESL_EEPijS8_iiNS5_3std3__410__identityEEEvT0_T1_T2_T3_T4_T6_E12temp_storage+20];
	min.s32 	%r471, %r469, %r470;
	ld.shared.u32 	%r472, [_ZZN3cub18CUB_300001_SM_10006detail6reduce28DeviceReduceSingleTileKernelINS2_10policy_hubIijN4cuda3__47minimumIiEEE10Policy1000EN6thrust24THRUST_300001_SM_1000_NS18transform_iteratorI4GetYNSC_6detail15normal_iteratorINSC_10device_ptrI4int3EEEENSC_11use_defaultESL_EEPijS8_iiNS5_3std3__410__identityEEEvT0_T1_T2_T3_T4_T6_E12temp_storage+24];
	min.s32 	%r473, %r471, %r472;
	ld.shared.u32 	%r474, [_ZZN3cub18CUB_300001_SM_10006detail6reduce28DeviceReduceSingleTileKernelINS2_10policy_hubIijN4cuda3__47minimumIiEEE10Policy1000EN6thrust24THRUST_300001_SM_1000_NS18transform_iteratorI4GetYNSC_6detail15normal_iteratorINSC_10device_ptrI4int3EEEENSC_11use_defaultESL_EEPijS8_iiNS5_3std3__410__identityEEEvT0_T1_T2_T3_T4_T6_E12temp_storage+28];
	min.s32 	%r475, %r473, %r474;
	ld.shared.u32 	%r476, [_ZZN3cub18CUB_300001_SM_10006detail6reduce28DeviceReduceSingleTileKernelINS2_10policy_hubIijN4cuda3__47minimumIiEEE10Policy1000EN6thrust24THRUST_300001_SM_1000_NS18transform_iteratorI4GetYNSC_6detail15normal_iteratorINSC_10device_ptrI4int3EEEENSC_11use_defaultESL_EEPijS8_iiNS5_3std3__410__identityEEEvT0_T1_T2_T3_T4_T6_E12temp_storage+32];
	min.s32 	%r477, %r475, %r476;
	ld.shared.u32 	%r478, [_ZZN3cub18CUB_300001_SM_10006detail6reduce28DeviceReduceSingleTileKernelINS2_10policy_hubIijN4cuda3__47minimumIiEEE10Policy1000EN6thrust24THRUST_300001_SM_1000_NS18transform_iteratorI4GetYNSC_6detail15normal_iteratorINSC_10device_ptrI4int3EEEENSC_11use_defaultESL_EEPijS8_iiNS5_3std3__410__identityEEEvT0_T1_T2_T3_T4_T6_E12temp_storage+36];
	min.s32 	%r520, %r477, %r478;
	bra.uni 	$L__BB19_50;
$L__BB19_24:
	// begin inline asm
	mov.u32 %r369, %laneid;
	// end inline asm
	and.b32  	%r395, %r1, 992;
	add.s32 	%r396, %r395, 32;
	setp.gt.u32 	%p35, %r396, %r92;
	not.b32 	%r397, %r395;
	add.s32 	%r398, %r92, %r397;
	selp.b32 	%r393, %r398, 31, %p35;
	mov.b32 	%r372, 1;
	mov.b32 	%r394, -1;
	// begin inline asm
	shfl.sync.down.b32 %r370, %r498, %r372, %r393, %r394;
	// end inline asm
	setp.lt.s32 	%p36, %r369, %r393;
	min.s32 	%r399, %r498, %r370;
	selp.b32 	%r376, %r399, %r498, %p36;
	mov.b32 	%r377, 2;
	// begin inline asm
	shfl.sync.down.b32 %r375, %r376, %r377, %r393, %r394;
	// end inline asm
	add.s32 	%r400, %r369, 2;
	setp.gt.s32 	%p37, %r400, %r393;
	min.s32 	%r401, %r376, %r375;
	selp.b32 	%r381, %r376, %r401, %p37;
	mov.b32 	%r382, 4;
	// begin inline asm
	shfl.sync.down.b32 %r380, %r381, %r382, %r393, %r394;
	// end inline asm
	add.s32 	%r402, %r369, 4;
	setp.gt.s32 	%p38, %r402, %r393;
	min.s32 	%r403, %r381, %r380;
	selp.b32 	%r386, %r381, %r403, %p38;
	mov.b32 	%r387, 8;
	// begin inline asm
	shfl.sync.down.b32 %r385, %r386, %r387, %r393, %r394;
	// end inline asm
	add.s32 	%r404, %r369, 8;
	setp.gt.s32 	%p39, %r404, %r393;
	min.s32 	%r405, %r386, %r385;
	selp.b32 	%r391, %r386, %r405, %p39;
	mov.b32 	%r392, 16;
	// begin inline asm
	shfl.sync.down.b32 %r390, %r391, %r392, %r393, %r394;
	// end inline asm
	add.s32 	%r406, %r369, 16;
	setp.gt.s32 	%p40, %r406, %r393;
	min.s32 	%r407, %r391, %r390;
	selp.b32 	%r520, %r391, %r407, %p40;
	setp.ne.s32 	%p41, %r369, 0;
	@%p41 bra 	$L__BB19_26;
	shr.u32 	%r408, %r1, 3;
	and.b32  	%r409, %r408, 124;
	mov.u32 	%r410, _ZZN3cub18CUB_300001_SM_10006detail6reduce28DeviceReduceSingleTileKernelINS2_10policy_hubIijN4cuda3__47minimumIiEEE10Policy1000EN6thrust24THRUST_300001_SM_1000_NS18transform_iteratorI4GetYNSC_6detail15normal_iteratorINSC_10device_ptrI4int3EEEENSC_11use_defaultESL_EEPijS8_iiNS5_3std3__410__identityEEEvT0_T1_T2_T3_T4_T6_E12temp_storage;
	add.s32 	%r411, %r410, %r409;
	st.shared.u32 	[%r411+8], %r520;
$L__BB19_26:
	bar.sync 	0;
	setp.ne.s32 	%p42, %r1, 0;
	@%p42 bra 	$L__BB19_50;
	setp.gt.u32 	%p43, %r92, 32;
	ld.shared.u32 	%r412, [_ZZN3cub18CUB_300001_SM_10006detail6reduce28DeviceReduceSingleTileKernelINS2_10policy_hubIijN4cuda3__47minimumIiEEE10Policy1000EN6thrust24THRUST_300001_SM_1000_NS18transform_iteratorI4GetYNSC_6detail15normal_iteratorINSC_10device_ptrI4int3EEEENSC_11use_defaultESL_EEPijS8_iiNS5_3std3__410__identityEEEvT0_T1_T2_T3_T4_T6_E12temp_storage+12];
	min.s32 	%r413, %r520, %r412;
	selp.b32 	%r414, %r413, %r520, %p43;
	setp.gt.u32 	%p44, %r92, 64;
	ld.shared.u32 	%r415, [_ZZN3cub18CUB_300001_SM_10006detail6reduce28DeviceReduceSingleTileKernelINS2_10policy_hubIijN4cuda3__47minimumIiEEE10Policy1000EN6thrust24THRUST_300001_SM_1000_NS18transform_iteratorI4GetYNSC_6detail15normal_iteratorINSC_10device_ptrI4int3EEEENSC_11use_defaultESL_EEPijS8_iiNS5_3std3__410__identityEEEvT0_T1_T2_T3_T4_T6_E12temp_storage+16];
	min.s32 	%r416, %r414, %r415;
	selp.b32 	%r417, %r416, %r414, %p44;
	setp.gt.u32 	%p45, %r92, 96;
	ld.shared.u32 	%r418, [_ZZN3cub18CUB_300001_SM_10006detail6reduce28DeviceReduceSingleTileKernelINS2_10policy_hubIijN4cuda3__47minimumIiEEE10Policy1000EN6thrust24THRUST_300001_SM_1000_NS18transform_iteratorI4GetYNSC_6detail15normal_iteratorINSC_10device_ptrI4int3EEEENSC_11use_defaultESL_EEPijS8_iiNS5_3std3__410__identityEEEvT0_T1_T2_T3_T4_T6_E12temp_storage+20];
	min.s32 	%r419, %r417, %r418;
	selp.b32 	%r420, %r419, %r417, %p45;
	setp.gt.u32 	%p46, %r92, 128;
	ld.shared.u32 	%r421, [_ZZN3cub18CUB_300001_SM_10006detail6reduce28DeviceReduceSingleTileKernelINS2_10policy_hubIijN4cuda3__47minimumIiEEE10Policy1000EN6thrust24THRUST_300001_SM_1000_NS18transform_iteratorI4GetYNSC_6detail15normal_iteratorINSC_10device_ptrI4int3EEEENSC_11use_defaultESL_EEPijS8_iiNS5_3std3__410__identityEEEvT0_T1_T2_T3_T4_T6_E12temp_storage+24];
	min.s32 	%r422, %r420, %r421;
	selp.b32 	%r423, %r422, %r420, %p46;
	setp.gt.u32 	%p47, %r92, 160;
	ld.shared.u32 	%r424, [_ZZN3cub18CUB_300001_SM_10006detail6reduce28DeviceReduceSingleTileKernelINS2_10policy_hubIijN4cuda3__47minimumIiEEE10Policy1000EN6thrust24THRUST_300001_SM_1000_NS18transform_iteratorI4GetYNSC_6detail15normal_iteratorINSC_10device_ptrI4int3EEEENSC_11use_defaultESL_EEPijS8_iiNS5_3std3__410__identityEEEvT0_T1_T2_T3_T4_T6_E12temp_storage+28];
	min.s32 	%r425, %r423, %r424;
	selp.b32 	%r426, %r425, %r423, %p47;
	setp.gt.u32 	%p48, %r92, 192;
	ld.shared.u32 	%r427, [_ZZN3cub18CUB_300001_SM_10006detail6reduce28DeviceReduceSingleTileKernelINS2_10policy_hubIijN4cuda3__47minimumIiEEE10Policy1000EN6thrust24THRUST_300001_SM_1000_NS18transform_iteratorI4GetYNSC_6detail15normal_iteratorINSC_10device_ptrI4int3EEEENSC_11use_defaultESL_EEPijS8_iiNS5_3std3__410__identityEEEvT0_T1_T2_T3_T4_T6_E12temp_storage+32];
	min.s32 	%r428, %r426, %r427;
	selp.b32 	%r429, %r428, %r426, %p48;
	setp.gt.u32 	%p49, %r92, 224;
	ld.shared.u32 	%r430, [_ZZN3cub18CUB_300001_SM_10006detail6reduce28DeviceReduceSingleTileKernelINS2_10policy_hubIijN4cuda3__47minimumIiEEE10Policy1000EN6thrust24THRUST_300001_SM_1000_NS18transform_iteratorI4GetYNSC_6detail15normal_iteratorINSC_10device_ptrI4int3EEEENSC_11use_defaultESL_EEPijS8_iiNS5_3std3__410__identityEEEvT0_T1_T2_T3_T4_T6_E12temp_storage+36];
	min.s32 	%r431, %r429, %r430;
	selp.b32 	%r520, %r431, %r429, %p49;
	bra.uni 	$L__BB19_50;
$L__BB19_28:
	mov.u32 	%r41, %tid.x;
	mul.wide.u32 	%rd11, %r41, 12;
	add.s64 	%rd12, %rd2, %rd11;
	ld.global.u32 	%r105, [%rd12+4];
	ld.global.u32 	%r106, [%rd12+3076];
	ld.global.u32 	%r107, [%rd12+6148];
	ld.global.u32 	%r108, [%rd12+9220];
	ld.global.u32 	%r109, [%rd12+12292];
	ld.global.u32 	%r110, [%rd12+15364];
	ld.global.u32 	%r111, [%rd12+18436];
	ld.global.u32 	%r112, [%rd12+21508];
	ld.global.u32 	%r113, [%rd12+24580];
	ld.global.u32 	%r114, [%rd12+27652];
	ld.global.u32 	%r115, [%rd12+30724];
	ld.global.u32 	%r116, [%rd12+33796];
	ld.global.u32 	%r117, [%rd12+36868];
	ld.global.u32 	%r118, [%rd12+39940];
	ld.global.u32 	%r119, [%rd12+43012];
	ld.global.u32 	%r120, [%rd12+46084];
	min.s32 	%r121, %r105, %r106;
	min.s32 	%r122, %r121, %r107;
	min.s32 	%r123, %r108, %r109;
	min.s32 	%r124, %r123, %r110;
	min.s32 	%r125, %r111, %r112;
	min.s32 	%r126, %r125, %r113;
	min.s32 	%r127, %r114, %r115;
	min.s32 	%r128, %r127, %r116;
	min.s32 	%r129, %r117, %r118;
	min.s32 	%r130, %r129, %r119;
	min.s32 	%r131, %r122, %r124;
	min.s32 	%r132, %r131, %r126;
	min.s32 	%r133, %r128, %r130;
	min.s32 	%r134, %r133, %r120;
	min.s32 	%r519, %r132, %r134;
	add.s32 	%r43, %r92, -4096;
	setp.lt.u32 	%p3, %r43, 4096;
	mov.b32 	%r502, 4096;
	@%p3 bra 	$L__BB19_32;
	mov.b32 	%r502, 4096;
$L__BB19_30:
	add.s32 	%r136, %r41, %r502;
	mul.wide.u32 	%rd13, %r136, 12;
	add.s64 	%rd14, %rd2, %rd13;
	ld.global.u32 	%r137, [%rd14+4];
	ld.global.u32 	%r138, [%rd14+3076];
	ld.global.u32 	%r139, [%rd14+6148];
	ld.global.u32 	%r140, [%rd14+9220];
	ld.global.u32 	%r141, [%rd14+12292];
	ld.global.u32 	%r142, [%rd14+15364];
	ld.global.u32 	%r143, [%rd14+18436];
	ld.global.u32 	%r144, [%rd14+21508];
	ld.global.u32 	%r145, [%rd14+24580];
	ld.global.u32 	%r146, [%rd14+27652];
	ld.global.u32 	%r147, [%rd14+30724];
	ld.global.u32 	%r148, [%rd14+33796];
	ld.global.u32 	%r149, [%rd14+36868];
	ld.global.u32 	%r150, [%rd14+39940];
	ld.global.u32 	%r151, [%rd14+43012];
	ld.global.u32 	%r152, [%rd14+46084];
	min.s32 	%r153, %r519, %r137;
	min.s32 	%r154, %r153, %r138;
	min.s32 	%r155, %r139, %r140;
	min.s32 	%r156, %r155, %r141;
	min.s32 	%r157, %r142, %r143;
	min.s32 	%r158, %r157, %r144;
	min.s32 	%r159, %r145, %r146;
	min.s32 	%r160, %r159, %r147;
	min.s32 	%r161, %r148, %r149;
	min.s32 	%r162, %r161, %r150;
	min.s32 	%r163, %r151, %r152;
	min.s32 	%r164, %r154, %r156;
	min.s32 	%r165, %r164, %r158;
	min.s32 	%r166, %r160, %r162;
	min.s32 	%r167, %r166, %r163;
	min.s32 	%r519, %r165, %r167;
	sub.s32 	%r168, %r92, %r502;
	setp.lt.u32 	%p4, %r168, 4096;
	@%p4 bra 	$L__BB19_46;
	add.s32 	%r502, %r502, 4096;
	setp.le.u32 	%p5, %r502, %r43;
	@%p5 bra 	$L__BB19_30;
$L__BB19_32:
	setp.le.u32 	%p6, %r92, %r502;
	sub.s32 	%r169, %r92, %r502;
	setp.ge.s32 	%p7, %r41, %r169;
	or.pred  	%p8, %p6, %p7;
	@%p8 bra 	$L__BB19_46;
	not.b32 	%r172, %r41;
	add.s32 	%r173, %r92, %r172;
	sub.s32 	%r174, %r173, %r502;
	shr.u32 	%r175, %r174, 8;
	add.s32 	%r50, %r175, 1;
	and.b32  	%r51, %r50, 15;
	setp.lt.u32 	%p9, %r174, 3840;
	mov.u32 	%r511, %r41;
	@%p9 bra 	$L__BB19_37;
	or.b32  	%r505, %r41, 2048;
	add.s32 	%r504, %r41, %r502;
	and.b32  	%r176, %r50, 33554416;
	neg.s32 	%r503, %r176;
$L__BB19_35:
	.pragma "nounroll";
	mul.wide.u32 	%rd15, %r504, 12;
	add.s64 	%rd16, %rd2, %rd15;
	ld.global.u32 	%r177, [%rd16+4];
	min.s32 	%r178, %r519, %r177;
	add.s32 	%r179, %r504, 256;
	mul.wide.u32 	%rd17, %r179, 12;
	add.s64 	%rd18, %rd2, %rd17;
	ld.global.u32 	%r180, [%rd18+4];
	min.s32 	%r181, %r178, %r180;
	add.s32 	%r182, %r504, 512;
	mul.wide.u32 	%rd19, %r182, 12;
	add.s64 	%rd20, %rd2, %rd19;
	ld.global.u32 	%r183, [%rd20+4];
	min.s32 	%r184, %r181, %r183;
	add.s32 	%r185, %r504, 768;
	mul.wide.u32 	%rd21, %r185, 12;
	add.s64 	%rd22, %rd2, %rd21;
	ld.global.u32 	%r186, [%rd22+4];
	min.s32 	%r187, %r184, %r186;
	add.s32 	%r188, %r504, 1024;
	mul.wide.u32 	%rd23, %r188, 12;
	add.s64 	%rd24, %rd2, %rd23;
	ld.global.u32 	%r189, [%rd24+4];
	min.s32 	%r190, %r187, %r189;
	add.s32 	%r191, %r504, 1280;
	mul.wide.u32 	%rd25, %r191, 12;
	add.s64 	%rd26, %rd2, %rd25;
	ld.global.u32 	%r192, [%rd26+4];
	min.s32 	%r193, %r190, %r192;
	add.s32 	%r194, %r504, 1536;
	mul.wide.u32 	%rd27, %r194, 12;
	add.s64 	%rd28, %rd2, %rd27;
	ld.global.u32 	%r195, [%rd28+4];
	min.s32 	%r196, %r193, %r195;
	add.s32 	%r197, %r504, 1792;
	mul.wide.u32 	%rd29, %r197, 12;
	add.s64 	%rd30, %rd2, %rd29;
	ld.global.u32 	%r198, [%rd30+4];
	min.s32 	%r199, %r196, %r198;
	add.s32 	%r200, %r504, 2048;
	mul.wide.u32 	%rd31, %r200, 12;
	add.s64 	%rd32, %rd2, %rd31;
	ld.global.u32 	%r201, [%rd32+4];
	min.s32 	%r202, %r199, %r201;
	add.s32 	%r203, %r504, 2304;
	mul.wide.u32 	%rd33, %r203, 12;
	add.s64 	%rd34, %rd2, %rd33;
	ld.global.u32 	%r204, [%rd34+4];
	min.s32 	%r205, %r202, %r204;
	add.s32 	%r206, %r504, 2560;
	mul.wide.u32 	%rd35, %r206, 12;
	add.s64 	%rd36, %rd2, %rd35;
	ld.global.u32 	%r207, [%rd36+4];
	min.s32 	%r208, %r205, %r207;
	add.s32 	%r209, %r504, 2816;
	mul.wide.u32 	%rd37, %r209, 12;
	add.s64 	%rd38, %rd2, %rd37;
	ld.global.u32 	%r210, [%rd38+4];
	min.s32 	%r211, %r208, %r210;
	add.s32 	%r212, %r504, 3072;
	mul.wide.u32 	%rd39, %r212, 12;
	add.s64 	%rd40, %rd2, %rd39;
	ld.global.u32 	%r213, [%rd40+4];
	min.s32 	%r214, %r211, %r213;
	add.s32 	%r215, %r504, 3328;
	mul.wide.u32 	%rd41, %r215, 12;
	add.s64 	%rd42, %rd2, %rd41;
	ld.global.u32 	%r216, [%rd42+4];
	min.s32 	%r217, %r214, %r216;
	add.s32 	%r218, %r504, 3584;
	mul.wide.u32 	%rd43, %r218, 12;
	add.s64 	%rd44, %rd2, %rd43;
	ld.global.u32 	%r219, [%rd44+4];
	min.s32 	%r220, %r217, %r219;
	add.s32 	%r221, %r504, 3840;
	mul.wide.u32 	%rd45, %r221, 12;
	add.s64 	%rd46, %rd2, %rd45;
	ld.global.u32 	%r222, [%rd46+4];
	min.s32 	%r519, %r220, %r222;
	add.s32 	%r505, %r505, 4096;
	add.s32 	%r504, %r504, 4096;
	add.s32 	%r503, %r503, 16;
	setp.ne.s32 	%p10, %r503, 0;
	@%p10 bra 	$L__BB19_35;
	add.s32 	%r511, %r505, -2048;
$L__BB19_37:
	setp.eq.s32 	%p11, %r51, 0;
	@%p11 bra 	$L__BB19_46;
	and.b32  	%r67, %r50, 7;
	setp.lt.u32 	%p12, %r51, 8;
	@%p12 bra 	$L__BB19_40;
	add.s32 	%r224, %r511, %r502;
	mul.wide.u32 	%rd47, %r224, 12;
	add.s64 	%rd48, %rd2, %rd47;
	ld.global.u32 	%r225, [%rd48+4];
	min.s32 	%r226, %r519, %r225;
	add.s32 	%r227, %r224, 256;
	mul.wide.u32 	%rd49, %r227, 12;
	add.s64 	%rd50, %rd2, %rd49;
	ld.global.u32 	%r228, [%rd50+4];
	min.s32 	%r229, %r226, %r228;
	add.s32 	%r230, %r224, 512;
	mul.wide.u32 	%rd51, %r230, 12;
	add.s64 	%rd52, %rd2, %rd51;
	ld.global.u32 	%r231, [%rd52+4];
	min.s32 	%r232, %r229, %r231;
	add.s32 	%r233, %r224, 768;
	mul.wide.u32 	%rd53, %r233, 12;
	add.s64 	%rd54, %rd2, %rd53;
	ld.global.u32 	%r234, [%rd54+4];
	min.s32 	%r235, %r232, %r234;
	add.s32 	%r236, %r224, 1024;
	mul.wide.u32 	%rd55, %r236, 12;
	add.s64 	%rd56, %rd2, %rd55;
	ld.global.u32 	%r237, [%rd56+4];
	min.s32 	%r238, %r235, %r237;
	add.s32 	%r239, %r224, 1280;
	mul.wide.u32 	%rd57, %r239, 12;
	add.s64 	%rd58, %rd2, %rd57;
	ld.global.u32 	%r240, [%rd58+4];
	min.s32 	%r241, %r238, %r240;
	add.s32 	%r242, %r224, 1536;
	mul.wide.u32 	%rd59, %r242, 12;
	add.s64 	%rd60, %rd2, %rd59;
	ld.global.u32 	%r243, [%rd60+4];
	min.s32 	%r244, %r241, %r243;
	add.s32 	%r245, %r224, 1792;
	mul.wide.u32 	%rd61, %r245, 12;
	add.s64 	%rd62, %rd2, %rd61;
	ld.global.u32 	%r246, [%rd62+4];
	min.s32 	%r519, %r244, %r246;
	add.s32 	%r511, %r511, 2048;
$L__BB19_40:
	setp.eq.s32 	%p13, %r67, 0;
	@%p13 bra 	$L__BB19_46;
	and.b32  	%r73, %r50, 3;
	setp.lt.u32 	%p14, %r67, 4;
	@%p14 bra 	$L__BB19_43;
	add.s32 	%r248, %r511, %r502;
	mul.wide.u32 	%rd63, %r248, 12;
	add.s64 	%rd64, %rd2, %rd63;
	ld.global.u32 	%r249, [%rd64+4];
	min.s32 	%r250, %r519, %r249;
	add.s32 	%r251, %r248, 256;
	mul.wide.u32 	%rd65, %r251, 12;
	add.s64 	%rd66, %rd2, %rd65;
	ld.global.u32 	%r252, [%rd66+4];
	min.s32 	%r253, %r250, %r252;
	add.s32 	%r254, %r248, 512;
	mul.wide.u32 	%rd67, %r254, 12;
	add.s64 	%rd68, %rd2, %rd67;
	ld.global.u32 	%r255, [%rd68+4];
	min.s32 	%r256, %r253, %r255;
	add.s32 	%r257, %r248, 768;
	mul.wide.u32 	%rd69, %r257, 12;
	add.s64 	%rd70, %rd2, %rd69;
	ld.global.u32 	%r258, [%rd70+4];
	min.s32 	%r519, %r256, %r258;
	add.s32 	%r511, %r511, 1024;
$L__BB19_43:
	setp.eq.s32 	%p15, %r73, 0;
	@%p15 bra 	$L__BB19_46;
	add.s32 	%r517, %r511, %r502;
	neg.s32 	%r516, %r73;
$L__BB19_45:
	.pragma "nounroll";
	mul.wide.u32 	%rd71, %r517, 12;
	add.s64 	%rd72, %rd2, %rd71;
	ld.global.u32 	%r259, [%rd72+4];
	min.s32 	%r519, %r519, %r259;
	add.s32 	%r517, %r517, 256;
	add.s32 	%r516, %r516, 1;
	setp.ne.s32 	%p16, %r516, 0;
	@%p16 bra 	$L__BB19_45;
$L__BB19_46:
	// begin inline asm
	mov.u32 %r260, %laneid;
	// end inline asm
	mov.b32 	%r263, 1;
	mov.b32 	%r284, 31;
	mov.b32 	%r285, -1;
	// begin inline asm
	shfl.sync.down.b32 %r261, %r519, %r263, %r284, %r285;
	// end inline asm
	setp.gt.s32 	%p17, %r260, 30;
	min.s32 	%r286, %r519, %r261;
	selp.b32 	%r267, %r519, %r286, %p17;
	mov.b32 	%r268, 2;
	// begin inline asm
	shfl.sync.down.b32 %r266, %r267, %r268, %r284, %r285;
	// end inline asm
	setp.gt.s32 	%p18, %r260, 29;
	min.s32 	%r287, %r267, %r266;
	selp.b32 	%r272, %r267, %r287, %p18;
	mov.b32 	%r273, 4;
	// begin inline asm
	shfl.sync.down.b32 %r271, %r272, %r273, %r284, %r285;
	// end inline asm
	setp.gt.s32 	%p19, %r260, 27;
	min.s32 	%r288, %r272, %r271;
	selp.b32 	%r277, %r272, %r288, %p19;
	mov.b32 	%r278, 8;
	// begin inline asm
	shfl.sync.down.b32 %r276, %r277, %r278, %r284, %r285;
	// end inline asm
	setp.gt.s32 	%p20, %r260, 23;
	min.s32 	%r289, %r277, %r276;
	selp.b32 	%r282, %r277, %r289, %p20;
	mov.b32 	%r283, 16;
	// begin inline asm
	shfl.sync.down.b32 %r281, %r282, %r283, %r284, %r285;
	// end inline asm
	setp.gt.s32 	%p21, %r260, 15;
	min.s32 	%r88, %r282, %r281;
	selp.b32 	%r520, %r282, %r88, %p21;
	setp.ne.s32 	%p22, %r260, 0;
	@%p22 bra 	$L__BB19_48;
	shr.u32 	%r290, %r41, 3;
	and.b32  	%r291, %r290, 124;
	mov.u32 	%r292, _ZZN3cub18CUB_300001_SM_10006detail6reduce28DeviceReduceSingleTileKernelINS2_10policy_hubIijN4cuda3__47minimumIiEEE10Policy1000EN6thrust24THRUST_300001_SM_1000_NS18transform_iteratorI4GetYNSC_6detail15normal_iteratorINSC_10device_ptrI4int3EEEENSC_11use_defaultESL_EEPijS8_iiNS5_3std3__410__identityEEEvT0_T1_T2_T3_T4_T6_E12temp_storage;
	add.s32 	%r293, %r292, %r291;
	st.shared.u32 	[%r293+8], %r88;
$L__BB19_48:
	bar.sync 	0;
	setp.ne.s32 	%p23, %r41, 0;
	@%p23 bra 	$L__BB19_50;
	ld.shared.u32 	%r294, [_ZZN3cub18CUB_300001_SM_10006detail6reduce28DeviceReduceSingleTileKernelINS2_10policy_hubIijN4cuda3__47minimumIiEEE10Policy1000EN6thrust24THRUST_300001_SM_1000_NS18transform_iteratorI4GetYNSC_6detail15normal_iteratorINSC_10device_ptrI4int3EEEENSC_11use_defaultESL_EEPijS8_iiNS5_3std3__410__identityEEEvT0_T1_T2_T3_T4_T6_E12temp_storage+12];
	min.s32 	%r295, %r520, %r294;
	ld.shared.u32 	%r296, [_ZZN3cub18CUB_300001_SM_10006detail6reduce28DeviceReduceSingleTileKernelINS2_10policy_hubIijN4cuda3__47minimumIiEEE10Policy1000EN6thrust24THRUST_300001_SM_1000_NS18transform_iteratorI4GetYNSC_6detail15normal_iteratorINSC_10device_ptrI4int3EEEENSC_11use_defaultESL_EEPijS8_iiNS5_3std3__410__identityEEEvT0_T1_T2_T3_T4_T6_E12temp_storage+16];
	min.s32 	%r297, %r295, %r296;
	ld.shared.u32 	%r298, [_ZZN3cub18CUB_300001_SM_10006detail6reduce28DeviceReduceSingleTileKernelINS2_10policy_hubIijN4cuda3__47minimumIiEEE10Policy1000EN6thrust24THRUST_300001_SM_1000_NS18transform_iteratorI4GetYNSC_6detail15normal_iteratorINSC_10device_ptrI4int3EEEENSC_11use_defaultESL_EEPijS8_iiNS5_3std3__410__identityEEEvT0_T1_T2_T3_T4_T6_E12temp_storage+20];
	min.s32 	%r299, %r297, %r298;
	ld.shared.u32 	%r300, [_ZZN3cub18CUB_300001_SM_10006detail6reduce28DeviceReduceSingleTileKernelINS2_10policy_hubIijN4cuda3__47minimumIiEEE10Policy1000EN6thrust24THRUST_300001_SM_1000_NS18transform_iteratorI4GetYNSC_6detail15normal_iteratorINSC_10device_ptrI4int3EEEENSC_11use_defaultESL_EEPijS8_iiNS5_3std3__410__identityEEEvT0_T1_T2_T3_T4_T6_E12temp_storage+24];
	min.s32 	%r301, %r299, %r300;
	ld.shared.u32 	%r302, [_ZZN3cub18CUB_300001_SM_10006detail6reduce28DeviceReduceSingleTileKernelINS2_10policy_hubIijN4cuda3__47minimumIiEEE10Policy1000EN6thrust24THRUST_300001_SM_1000_NS18transform_iteratorI4GetYNSC_6detail15normal_iteratorINSC_10device_ptrI4int3EEEENSC_11use_defaultESL_EEPijS8_iiNS5_3std3__410__identityEEEvT0_T1_T2_T3_T4_T6_E12temp_storage+28];
	min.s32 	%r303, %r301, %r302;
	ld.shared.u32 	%r304, [_ZZN3cub18CUB_300001_SM_10006detail6reduce28DeviceReduceSingleTileKernelINS2_10policy_hubIijN4cuda3__47minimumIiEEE10Policy1000EN6thrust24THRUST_300001_SM_1000_NS18transform_iteratorI4GetYNSC_6detail15normal_iteratorINSC_10device_ptrI4int3EEEENSC_11use_defaultESL_EEPijS8_iiNS5_3std3__410__identityEEEvT0_T1_T2_T3_T4_T6_E12temp_storage+32];
	min.s32 	%r305, %r303, %r304;
	ld.shared.u32 	%r306, [_ZZN3cub18CUB_300001_SM_10006detail6reduce28DeviceReduceSingleTileKernelINS2_10policy_hubIijN4cuda3__47minimumIiEEE10Policy1000EN6thrust24THRUST_300001_SM_1000_NS18transform_iteratorI4GetYNSC_6detail15normal_iteratorINSC_10device_ptrI4int3EEEENSC_11use_defaultESL_EEPijS8_iiNS5_3std3__410__identityEEEvT0_T1_T2_T3_T4_T6_E12temp_storage+36];
	min.s32 	%r520, %r305, %r306;
$L__BB19_50:
	mov.u32 	%r479, %tid.x;
	setp.ne.s32 	%p57, %r479, 0;
	@%p57 bra 	$L__BB19_52;
	min.s32 	%r480, %r93, %r520;
	st.global.u32 	[%rd1], %r480;
$L__BB19_52:
	ret;

}
	// .globl	_ZN3cub18CUB_300001_SM_10006detail6reduce18DeviceReduceKernelINS2_10policy_hubIijN4cuda3__47minimumIiEEE10Policy1000EN6thrust24THRUST_300001_SM_1000_NS18transform_iteratorI4GetYNSC_6detail15normal_iteratorINSC_10device_ptrI4int3EEEENSC_11use_defaultESL_EEjS8_iNS5_3std3__410__identityEEEvT0_PT3_T1_NS0_13GridEvenShareIST_EET2_T4_
.visible .entry _ZN3cub18CUB_300001_SM_10006detail6reduce18DeviceReduceKernelINS2_10policy_hubIijN4cuda3__47minimumIiEEE10Policy1000EN6thrust24THRUST_300001_SM_1000_NS18transform_iteratorI4GetYNSC_6detail15normal_iteratorINSC_10device_ptrI4int3EEEENSC_11use_defaultESL_EEjS8_iNS5_3std3__410__identityEEEvT0_PT3_T1_NS0_13GridEvenShareIST_EET2_T4_(
	.param .align 8 .b8 _ZN3cub18CUB_300001_SM_10006detail6reduce18DeviceReduceKernelINS2_10policy_hubIijN4cuda3__47minimumIiEEE10Policy1000EN6thrust24THRUST_300001_SM_1000_NS18transform_iteratorI4GetYNSC_6detail15normal_iteratorINSC_10device_ptrI4int3EEEENSC_11use_defaultESL_EEjS8_iNS5_3std3__410__identityEEEvT0_PT3_T1_NS0_13GridEvenShareIST_EET2_T4__param_0[16],
	.param .u64 .ptr .align 1 _ZN3cub18CUB_300001_SM_10006detail6reduce18DeviceReduceKernelINS2_10policy_hubIijN4cuda3__47minimumIiEEE10Policy1000EN6thrust24THRUST_300001_SM_1000_NS18transform_iteratorI4GetYNSC_6detail15normal_iteratorINSC_10device_ptrI4int3EEEENSC_11use_defaultESL_EEjS8_iNS5_3std3__410__identityEEEvT0_PT3_T1_NS0_13GridEvenShareIST_EET2_T4__param_1,
	.param .u32 _ZN3cub18CUB_300001_SM_10006detail6reduce18DeviceReduceKernelINS2_10policy_hubIijN4cuda3__47minimumIiEEE10Policy1000EN6thrust24THRUST_300001_SM_1000_NS18transform_iteratorI4GetYNSC_6detail15normal_iteratorINSC_10device_ptrI4int3EEEENSC_11use_defaultESL_EEjS8_iNS5_3std3__410__identityEEEvT0_PT3_T1_NS0_13GridEvenShareIST_EET2_T4__param_2,
	.param .align 4 .b8 _ZN3cub18CUB_300001_SM_10006detail6reduce18DeviceReduceKernelINS2_10policy_hubIijN4cuda3__47minimumIiEEE10Policy1000EN6thrust24THRUST_300001_SM_1000_NS18transform_iteratorI4GetYNSC_6detail15normal_iteratorINSC_10device_ptrI4int3EEEENSC_11use_defaultESL_EEjS8_iNS5_3std3__410__identityEEEvT0_PT3_T1_NS0_13GridEvenShareIST_EET2_T4__param_3[40],
	.param .align 1 .b8 _ZN3cub18CUB_300001_SM_10006detail6reduce18DeviceReduceKernelINS2_10policy_hubIijN4cuda3__47minimumIiEEE10Policy1000EN6thrust24THRUST_300001_SM_1000_NS18transform_iteratorI4GetYNSC_6detail15normal_iteratorINSC_10device_ptrI4int3EEEENSC_11use_defaultESL_EEjS8_iNS5_3std3__410__identityEEEvT0_PT3_T1_NS0_13GridEvenShareIST_EET2_T4__param_4[1],
	.param .align 1 .b8 _ZN3cub18CUB_300001_SM_10006detail6reduce18DeviceReduceKernelINS2_10policy_hubIijN4cuda3__47minimumIiEEE10Policy1000EN6thrust24THRUST_300001_SM_1000_NS18transform_iteratorI4GetYNSC_6detail15normal_iteratorINSC_10device_ptrI4int3EEEENSC_11use_defaultESL_EEjS8_iNS5_3std3__410__identityEEEvT0_PT3_T1_NS0_13GridEvenShareIST_EET2_T4__param_5[1]
)
.maxntid 256
{
	.reg .pred 	%p<57>;
	.reg .b16 	%rs<4>;
	.reg .b32 	%r<575>;
	.reg .b64 	%rd<130>;
	// demoted variable
	.shared .align 4 .b8 _ZZN3cub18CUB_300001_SM_10006detail6reduce18DeviceReduceKernelINS2_10policy_hubIijN4cuda3__47minimumIiEEE10Policy1000EN6thrust24THRUST_300001_SM_1000_NS18transform_iteratorI4GetYNSC_6detail15normal_iteratorINSC_10device_ptrI4int3EEEENSC_11use_defaultESL_EEjS8_iNS5_3std3__410__identityEEEvT0_PT3_T1_NS0_13GridEvenShareIST_EET2_T4_E12temp_storage[44];
	ld.param.u32 	%r1, [_ZN3cub18CUB_300001_SM_10006detail6reduce18DeviceReduceKernelINS2_10policy_hubIijN4cuda3__47minimumIiEEE10Policy1000EN6thrust24THRUST_300001_SM_1000_NS18transform_iteratorI4GetYNSC_6detail15normal_iteratorINSC_10device_ptrI4int3EEEENSC_11use_defaultESL_EEjS8_iNS5_3std3__410__identityEEEvT0_PT3_T1_NS0_13GridEvenShareIST_EET2_T4__param_3+20];
	ld.param.u32 	%r2, [_ZN3cub18CUB_300001_SM_10006detail6reduce18DeviceReduceKernelINS2_10policy_hubIijN4cuda3__47minimumIiEEE10Policy1000EN6thrust24THRUST_300001_SM_1000_NS18transform_iteratorI4GetYNSC_6detail15normal_iteratorINSC_10device_ptrI4int3EEEENSC_11use_defaultESL_EEjS8_iNS5_3std3__410__identityEEEvT0_PT3_T1_NS0_13GridEvenShareIST_EET2_T4__param_3+24];
	ld.param.u64 	%rd3, [_ZN3cub18CUB_300001_SM_10006detail6reduce18DeviceReduceKernelINS2_10policy_hubIijN4cuda3__47minimumIiEEE10Policy1000EN6thrust24THRUST_300001_SM_1000_NS18transform_iteratorI4GetYNSC_6detail15normal_iteratorINSC_10device_ptrI4int3EEEENSC_11use_defaultESL_EEjS8_iNS5_3std3__410__identityEEEvT0_PT3_T1_NS0_13GridEvenShareIST_EET2_T4__param_0];
	cvta.to.global.u64 	%rd1, %rd3;
	mov.u32 	%r3, %ctaid.x;
	shl.b32 	%r4, %r2, 12;
	shl.b32 	%r556, %r3, 12;
	sub.s32 	%r6, %r1, %r556;
	setp.gt.u32 	%p1, %r6, 4095;
	@%p1 bra 	$L__BB20_26;
	mov.u32 	%r7, %tid.x;
	setp.ge.u32 	%p23, %r7, %r6;
	mov.b32 	%r550, 0;
	mov.u32 	%r539, %r7;
	@%p23 bra 	$L__BB20_3;
	add.s32 	%r331, %r556, %r7;
	mul.wide.u32 	%rd66, %r331, 12;
	add.s64 	%rd67, %rd1, %rd66;
	ld.global.u32 	%r550, [%rd67+4];
	add.s32 	%r539, %r7, 256;
$L__BB20_3:
	setp.ge.u32 	%p24, %r539, %r6;
	@%p24 bra 	$L__BB20_17;
	not.b32 	%r333, %r539;
	add.s32 	%r334, %r1, %r333;
	sub.s32 	%r335, %r334, %r556;
	shr.u32 	%r336, %r335, 8;
	add.s32 	%r12, %r336, 1;
	and.b32  	%r13, %r12, 15;
	setp.lt.u32 	%p25, %r335, 3840;
	@%p25 bra 	$L__BB20_8;
	or.b32  	%r536, %r539, 2048;
	add.s32 	%r535, %r539, %r556;
	and.b32  	%r337, %r12, 33554416;
	neg.s32 	%r534, %r337;
$L__BB20_6:
	.pragma "nounroll";
	mul.wide.u32 	%rd68, %r535, 12;
	add.s64 	%rd69, %rd1, %rd68;
	ld.global.u32 	%r338, [%rd69+4];
	min.s32 	%r339, %r550, %r338;
	add.s32 	%r340, %r535, 256;
	mul.wide.u32 	%rd70, %r340, 12;
	add.s64 	%rd71, %rd1, %rd70;
	ld.global.u32 	%r341, [%rd71+4];
	min.s32 	%r342, %r339, %r341;
	add.s32 	%r343, %r535, 512;
	mul.wide.u32 	%rd72, %r343, 12;
	add.s64 	%rd73, %rd1, %rd72;
	ld.global.u32 	%r344, [%rd73+4];
	min.s32 	%r345, %r342, %r344;
	add.s32 	%r346, %r535, 768;
	mul.wide.u32 	%rd74, %r346, 12;
	add.s64 	%rd75, %rd1, %rd74;
	ld.global.u32 	%r347, [%rd75+4];
	min.s32 	%r348, %r345, %r347;
	add.s32 	%r349, %r535, 1024;
	mul.wide.u32 	%rd76, %r349, 12;
	add.s64 	%rd77, %rd1, %rd76;
	ld.global.u32 	%r350, [%rd77+4];
	min.s32 	%r351, %r348, %r350;
	add.s32 	%r352, %r535, 1280;
	mul.wide.u32 	%rd78, %r352, 12;
	add.s64 	%rd79, %rd1, %rd78;
	ld.global.u32 	%r353, [%rd79+4];
	min.s32 	%r354, %r351, %r353;
	add.s32 	%r355, %r535, 1536;
	mul.wide.u32 	%rd80, %r355, 12;
	add.s64 	%rd81, %rd1, %rd80;
	ld.global.u32 	%r356, [%rd81+4];
	min.s32 	%r357, %r354, %r356;
	add.s32 	%r358, %r535, 1792;
	mul.wide.u32 	%rd82, %r358, 12;
	add.s64 	%rd83, %rd1, %rd82;
	ld.global.u32 	%r359, [%rd83+4];
	min.s32 	%r360, %r357, %r359;
	add.s32 	%r361, %r535, 2048;
	mul.wide.u32 	%rd84, %r361, 12;
	add.s64 	%rd85, %rd1, %rd84;
	ld.global.u32 	%r362, [%rd85+4];
	min.s32 	%r363, %r360, %r362;
	add.s32 	%r364, %r535, 2304;
	mul.wide.u32 	%rd86, %r364, 12;
	add.s64 	%rd87, %rd1, %rd86;
	ld.global.u32 	%r365, [%rd87+4];
	min.s32 	%r366, %r363, %r365;
	add.s32 	%r367, %r535, 2560;
	mul.wide.u32 	%rd88, %r367, 12;
	add.s64 	%rd89, %rd1, %rd88;
	ld.global.u32 	%r368, [%rd89+4];
	min.s32 	%r369, %r366, %r368;
	add.s32 	%r370, %r535, 2816;
	mul.wide.u32 	%rd90, %r370, 12;
	add.s64 	%rd91, %rd1, %rd90;
	ld.global.u32 	%r371, [%rd91+4];
	min.s32 	%r372, %r369, %r371;
	add.s32 	%r373, %r535, 3072;
	mul.wide.u32 	%rd92, %r373, 12;
	add.s64 	%rd93, %rd1, %rd92;
	ld.global.u32 	%r374, [%rd93+4];
	min.s32 	%r375, %r372, %r374;
	add.s32 	%r376, %r535, 3328;
	mul.wide.u32 	%rd94, %r376, 12;
	add.s64 	%rd95, %rd1, %rd94;
	ld.global.u32 	%r377, [%rd95+4];
	min.s32 	%r378, %r375, %r377;
	add.s32 	%r379, %r535, 3584;
	mul.wide.u32 	%rd96, %r379, 12;
	add.s64 	%rd97, %rd1, %rd96;
	ld.global.u32 	%r380, [%rd97+4];
	min.s32 	%r381, %r378, %r380;
	add.s32 	%r382, %r535, 3840;
	mul.wide.u32 	%rd98, %r382, 12;
	add.s64 	%rd99, %rd1, %rd98;
	ld.global.u32 	%r383, [%rd99+4];
	min.s32 	%r550, %r381, %r383;
	add.s32 	%r536, %r536, 4096;
	add.s32 	%r535, %r535, 4096;
	add.s32 	%r534, %r534, 16;
	setp.ne.s32 	%p26, %r534, 0;
	@%p26 bra 	$L__BB20_6;
	add.s32 	%r539, %r536, -2048;
$L__BB20_8:
	setp.eq.s32 	%p27, %r13, 0;
	@%p27 bra 	$L__BB20_17;
	and.b32  	%r29, %r12, 7;
	setp.lt.u32 	%p28, %r13, 8;
	@%p28 bra 	$L__BB20_11;
	add.s32 	%r385, %r556, %r539;
	mul.wide.u32 	%rd100, %r385, 12;
	add.s64 	%rd101, %rd1, %rd100;
	ld.global.u32 	%r386, [%rd101+4];
	min.s32 	%r387, %r550, %r386;
	add.s32 	%r388, %r385, 256;
	mul.wide.u32 	%rd102, %r388, 12;
	add.s64 	%rd103, %rd1, %rd102;
	ld.global.u32 	%r389, [%rd103+4];
	min.s32 	%r390, %r387, %r389;
	add.s32 	%r391, %r385, 512;
	mul.wide.u32 	%rd104, %r391, 12;
	add.s64 	%rd105, %rd1, %rd104;
	ld.global.u32 	%r392, [%rd105+4];
	min.s32 	%r393, %r390, %r392;
	add.s32 	%r394, %r385, 768;
	mul.wide.u32 	%rd106, %r394, 12;
	add.s64 	%rd107, %rd1, %rd106;
	ld.global.u32 	%r395, [%rd107+4];
	min.s32 	%r396, %r393, %r395;
	add.s32 	%r397, %r385, 1024;
	mul.wide.u32 	%rd108, %r397, 12;
	add.s64 	%rd109, %rd1, %rd108;
	ld.global.u32 	%r398, [%rd109+4];
	min.s32 	%r399, %r396, %r398;
	add.s32 	%r400, %r385, 1280;
	mul.wide.u32 	%rd110, %r400, 12;
	add.s64 	%rd111, %rd1, %rd110;
	ld.global.u32 	%r401, [%rd111+4];
	min.s32 	%r402, %r399, %r401;
	add.s32 	%r403, %r385, 1536;
	mul.wide.u32 	%rd112, %r403, 12;
	add.s64 	%rd113, %rd1, %rd112;
	ld.global.u32 	%r404, [%rd113+4];
	min.s32 	%r405, %r402, %r404;
	add.s32 	%r406, %r385, 1792;
	mul.wide.u32 	%rd114, %r406, 12;
	add.s64 	%rd115, %rd1, %rd114;
	ld.global.u32 	%r407, [%rd115+4];
	min.s32 	%r550, %r405, %r407;
	add.s32 	%r539, %r539, 2048;
$L__BB20_11:
	setp.eq.s32 	%p29, %r29, 0;
	@%p29 bra 	$L__BB20_17;
	and.b32  	%r35, %r12, 3;
	setp.lt.u32 	%p30, %r29, 4;
	@%p30 bra 	$L__BB20_14;
	add.s32 	%r409, %r556, %r539;
	mul.wide.u32 	%rd116, %r409, 12;
	add.s64 	%rd117, %rd1, %rd116;
	ld.global.u32 	%r410, [%rd117+4];
	min.s32 	%r411, %r550, %r410;
	add.s32 	%r412, %r409, 256;
	mul.wide.u32 	%rd118, %r412, 12;
	add.s64 	%rd119, %rd1, %rd118;
	ld.global.u32 	%r413, [%rd119+4];
	min.s32 	%r414, %r411, %r413;
	add.s32 	%r415, %r409, 512;
	mul.wide.u32 	%rd120, %r415, 12;
	add.s64 	%rd121, %rd1, %rd120;
	ld.global.u32 	%r416, [%rd121+4];
	min.s32 	%r417, %r414, %r416;
	add.s32 	%r418, %r409, 768;
	mul.wide.u32 	%rd122, %r418, 12;
	add.s64 	%rd123, %rd1, %rd122;
	ld.global.u32 	%r419, [%rd123+4];
	min.s32 	%r550, %r417, %r419;
	add.s32 	%r539, %r539, 1024;
$L__BB20_14:
	setp.eq.s32 	%p31, %r35, 0;
	@%p31 bra 	$L__BB20_17;
	add.s32 	%r548, %r539, %r556;
	neg.s32 	%r547, %r35;
$L__BB20_16:
	.pragma "nounroll";
	mul.wide.u32 	%rd124, %r548, 12;
	add.s64 	%rd125, %rd1, %rd124;
	ld.global.u32 	%r420, [%rd125+4];
	min.s32 	%r550, %r550, %r420;
	add.s32 	%r548, %r548, 256;
	add.s32 	%r547, %r547, 1;
	setp.ne.s32 	%p32, %r547, 0;
	@%p32 bra 	$L__BB20_16;
$L__BB20_17:
	setp.lt.u32 	%p33, %r6, 256;
	@%p33 bra 	$L__BB20_22;
	// begin inline asm
	mov.u32 %r484, %laneid;
	// end inline asm
	mov.b32 	%r487, 1;
	mov.b32 	%r508, 31;
	mov.b32 	%r509, -1;
	// begin inline asm
	shfl.sync.down.b32 %r485, %r550, %r487, %r508, %r509;
	// end inline asm
	setp.gt.s32 	%p49, %r484, 30;
	min.s32 	%r510, %r550, %r485;
	selp.b32 	%r491, %r550, %r510, %p49;
	mov.b32 	%r492, 2;
	// begin inline asm
	shfl.sync.down.b32 %r490, %r491, %r492, %r508, %r509;
	// end inline asm
	setp.gt.s32 	%p50, %r484, 29;
	min.s32 	%r511, %r491, %r490;
	selp.b32 	%r496, %r491, %r511, %p50;
	mov.b32 	%r497, 4;
	// begin inline asm
	shfl.sync.down.b32 %r495, %r496, %r497, %r508, %r509;
	// end inline asm
	setp.gt.s32 	%p51, %r484, 27;
	min.s32 	%r512, %r496, %r495;
	selp.b32 	%r501, %r496, %r512, %p51;
	mov.b32 	%r502, 8;
	// begin inline asm
	shfl.sync.down.b32 %r500, %r501, %r502, %r508, %r509;
	// end inline asm
	setp.gt.s32 	%p52, %r484, 23;
	min.s32 	%r513, %r501, %r500;
	selp.b32 	%r506, %r501, %r513, %p52;
	mov.b32 	%r507, 16;
	// begin inline asm
	shfl.sync.down.b32 %r505, %r506, %r507, %r508, %r509;
	// end inline asm
	setp.gt.s32 	%p53, %r484, 15;
	min.s32 	%r50, %r506, %r505;
	selp.b32 	%r574, %r506, %r50, %p53;
	setp.ne.s32 	%p54, %r484, 0;
	@%p54 bra 	$L__BB20_20;
	shr.u32 	%r514, %r7, 3;
	and.b32  	%r515, %r514, 124;
	mov.u32 	%r516, _ZZN3cub18CUB_300001_SM_10006detail6reduce18DeviceReduceKernelINS2_10policy_hubIijN4cuda3__47minimumIiEEE10Policy1000EN6thrust24THRUST_300001_SM_1000_NS18transform_iteratorI4GetYNSC_6detail15normal_iteratorINSC_10device_ptrI4int3EEEENSC_11use_defaultESL_EEjS8_iNS5_3std3__410__identityEEEvT0_PT3_T1_NS0_13GridEvenShareIST_EET2_T4_E12temp_storage;
	add.s32 	%r517, %r516, %r515;
	st.shared.u32 	[%r517+8], %r50;
$L__BB20_20:
	bar.sync 	0;
	setp.ne.s32 	%p55, %r7, 0;
	@%p55 bra 	$L__BB20_48;
	ld.shared.u32 	%r518, [_ZZN3cub18CUB_300001_SM_10006detail6reduce18DeviceReduceKernelINS2_10policy_hubIijN4cuda3__47minimumIiEEE10Policy1000EN6thrust24THRUST_300001_SM_1000_NS18transform_iteratorI4GetYNSC_6detail15normal_iteratorINSC_10device_ptrI4int3EEEENSC_11use_defaultESL_EEjS8_iNS5_3std3__410__identityEEEvT0_PT3_T1_NS0_13GridEvenShareIST_EET2_T4_E12temp_storage+12];
	min.s32 	%r519, %r574, %r518;
	ld.shared.u32 	%r520, [_ZZN3cub18CUB_300001_SM_10006detail6reduce18DeviceReduceKernelINS2_10policy_hubIijN4cuda3__47minimumIiEEE10Policy1000EN6thrust24THRUST_300001_SM_1000_NS18transform_iteratorI4GetYNSC_6detail15normal_iteratorINSC_10device_ptrI4int3EEEENSC_11use_defaultESL_EEjS8_iNS5_3std3__410__identityEEEvT0_PT3_T1_NS0_13GridEvenShareIST_EET2_T4_E12temp_storage+16];
	min.s32 	%r521, %r519, %r520;
	ld.shared.u32 	%r522, [_ZZN3cub18CUB_300001_SM_10006detail6reduce18DeviceReduceKernelINS2_10policy_hubIijN4cuda3__47minimumIiEEE10Policy1000EN6thrust24THRUST_300001_SM_1000_NS18transform_iteratorI4GetYNSC_6detail15normal_iteratorINSC_10device_ptrI4int3EEEENSC_11use_defaultESL_EEjS8_iNS5_3std3__410__identityEEEvT0_PT3_T1_NS0_13GridEvenShareIST_EET2_T4_E12temp_storage+20];
	min.s32 	%r523, %r521, %r522;
	ld.shared.u32 	%r524, [_ZZN3cub18CUB_300001_SM_10006detail6reduce18DeviceReduceKernelINS2_10policy_hubIijN4cuda3__47minimumIiEEE10Policy1000EN6thrust24THRUST_300001_SM_1000_NS18transform_iteratorI4GetYNSC_6detail15normal_iteratorINSC_10device_ptrI4int3EEEENSC_11use_defaultESL_EEjS8_iNS5_3std3__410__identityEEEvT0_PT3_T1_NS0_13GridEvenShareIST_EET2_T4_E12temp_storage+24];
	min.s32 	%r525, %r523, %r524;
	ld.shared.u32 	%r526, [_ZZN3cub18CUB_300001_SM_10006detail6reduce18DeviceReduceKernelINS2_10policy_hubIijN4cuda3__47minimumIiEEE10Policy1000EN6thrust24THRUST_300001_SM_1000_NS18transform_iteratorI4GetYNSC_6detail15normal_iteratorINSC_10device_ptrI4int3EEEENSC_11use_defaultESL_EEjS8_iNS5_3std3__410__identityEEEvT0_PT3_T1_NS0_13GridEvenShareIST_EET2_T4_E12temp_storage+28];
	min.s32 	%r527, %r525, %r526;
	ld.shared.u32 	%r528, [_ZZN3cub18CUB_300001_SM_10006detail6reduce18DeviceReduceKernelINS2_10policy_hubIijN4cuda3__47minimumIiEEE10Policy1000EN6thrust24THRUST_300001_SM_1000_NS18transform_iteratorI4GetYNSC_6detail15normal_iteratorINSC_10device_ptrI4int3EEEENSC_11use_defaultESL_EEjS8_iNS5_3std3__410__identityEEEvT0_PT3_T1_NS0_13GridEvenShareIST_EET2_T4_E12temp_storage+32];
	min.s32 	%r529, %r527, %r528;
	ld.shared.u32 	%r530, [_ZZN3cub18CUB_300001_SM_10006detail6reduce18DeviceReduceKernelINS2_10policy_hubIijN4cuda3__47minimumIiEEE10Policy1000EN6thrust24THRUST_300001_SM_1000_NS18transform_iteratorI4GetYNSC_6detail15normal_iteratorINSC_10device_ptrI4int3EEEENSC_11use_defaultESL_EEjS8_iNS5_3std3__410__identityEEEvT0_PT3_T1_NS0_13GridEvenShareIST_EET2_T4_E12temp_storage+36];
	min.s32 	%r574, %r529, %r530;
	bra.uni 	$L__BB20_48;
$L__BB20_22:
	// begin inline asm
	mov.u32 %r421, %laneid;
	// end inline asm
	and.b32  	%r447, %r7, 992;
	add.s32 	%r448, %r447, 32;
	setp.gt.u32 	%p34, %r448, %r6;
	not.b32 	%r449, %r447;
	add.s32 	%r450, %r6, %r449;
	selp.b32 	%r445, %r450, 31, %p34;
	mov.b32 	%r424, 1;
	mov.b32 	%r446, -1;
	// begin inline asm
	shfl.sync.down.b32 %r422, %r550, %r424, %r445, %r446;
	// end inline asm
	setp.lt.s32 	%p35, %r421, %r445;
	min.s32 	%r451, %r550, %r422;
	selp.b32 	%r428, %r451, %r550, %p35;
	mov.b32 	%r429, 2;
	// begin inline asm
	shfl.sync.down.b32 %r427, %r428, %r429, %r445, %r446;
	// end inline asm
	add.s32 	%r452, %r421, 2;
	setp.gt.s32 	%p36, %r452, %r445;
	min.s32 	%r453, %r428, %r427;
	selp.b32 	%r433, %r428, %r453, %p36;
	mov.b32 	%r434, 4;
	// begin inline asm
	shfl.sync.down.b32 %r432, %r433, %r434, %r445, %r446;
	// end inline asm
	add.s32 	%r454, %r421, 4;
	setp.gt.s32 	%p37, %r454, %r445;
	min.s32 	%r455, %r433, %r432;
	selp.b32 	%r438, %r433, %r455, %p37;
	mov.b32 	%r439, 8;
	// begin inline asm
	shfl.sync.down.b32 %r437, %r438, %r439, %r445, %r446;
	// end inline asm
	add.s32 	%r456, %r421, 8;
	setp.gt.s32 	%p38, %r456, %r445;
	min.s32 	%r457, %r438, %r437;
	selp.b32 	%r443, %r438, %r457, %p38;
	mov.b32 	%r444, 16;
	// begin inline asm
	shfl.sync.down.b32 %r442, %r443, %r444, %r445, %r446;
	// end inline asm
	add.s32 	%r458, %r421, 16;
	setp.gt.s32 	%p39, %r458, %r445;
	min.s32 	%r459, %r443, %r442;
	selp.b32 	%r574, %r443, %r459, %p39;
	setp.ne.s32 	%p40, %r421, 0;
	@%p40 bra 	$L__BB20_24;
	shr.u32 	%r460, %r7, 3;
	and.b32  	%r461, %r460, 124;
	mov.u32 	%r462, _ZZN3cub18CUB_300001_SM_10006detail6reduce18DeviceReduceKernelINS2_10policy_hubIijN4cuda3__47minimumIiEEE10Policy1000EN6thrust24THRUST_300001_SM_1000_NS18transform_iteratorI4GetYNSC_6detail15normal_iteratorINSC_10device_ptrI4int3EEEENSC_11use_defaultESL_EEjS8_iNS5_3std3__410__identityEEEvT0_PT3_T1_NS0_13GridEvenShareIST_EET2_T4_E12temp_storage;
	add.s32 	%r463, %r462, %r461;
	st.shared.u32 	[%r463+8], %r574;
$L__BB20_24:
	bar.sync 	0;
	setp.ne.s32 	%p41, %r7, 0;
	@%p41 bra 	$L__BB20_48;
	setp.gt.u32 	%p42, %r6, 32;
	ld.shared.u32 	%r464, [_ZZN3cub18CUB_300001_SM_10006detail6reduce18DeviceReduceKernelINS2_10policy_hubIijN4cuda3__47minimumIiEEE10Policy1000EN6thrust24THRUST_300001_SM_1000_NS18transform_iteratorI4GetYNSC_6detail15normal_iteratorINSC_10device_ptrI4int3EEEENSC_11use_defaultESL_EEjS8_iNS5_3std3__410__identityEEEvT0_PT3_T1_NS0_13GridEvenShareIST_EET2_T4_E12temp_storage+12];
	min.s32 	%r465, %r574, %r464;
	selp.b32 	%r466, %r465, %r574, %p42;
	setp.gt.u32 	%p43, %r6, 64;
	ld.shared.u32 	%r467, [_ZZN3cub18CUB_300001_SM_10006detail6reduce18DeviceReduceKernelINS2_10policy_hubIijN4cuda3__47minimumIiEEE10Policy1000EN6thrust24THRUST_300001_SM_1000_NS18transform_iteratorI4GetYNSC_6detail15normal_iteratorINSC_10device_ptrI4int3EEEENSC_11use_defaultESL_EEjS8_iNS5_3std3__410__identityEEEvT0_PT3_T1_NS0_13GridEvenShareIST_EET2_T4_E12temp_storage+16];
	min.s32 	%r468, %r466, %r467;
	selp.b32 	%r469, %r468, %r466, %p43;
	setp.gt.u32 	%p44, %r6, 96;
	ld.shared.u32 	%r470, [_ZZN3cub18CUB_300001_SM_10006detail6reduce18DeviceReduceKernelINS2_10policy_hubIijN4cuda3__47minimumIiEEE10Policy1000EN6thrust24THRUST_300001_SM_1000_NS18transform_iteratorI4GetYNSC_6detail15normal_iteratorINSC_10device_ptrI4int3EEEENSC_11use_defaultESL_EEjS8_iNS5_3std3__410__identityEEEvT0_PT3_T1_NS0_13GridEvenShareIST_EET2_T4_E12temp_storage+20];
	min.s32 	%r471, %r469, %r470;
	selp.b32 	%r472, %r471, %r469, %p44;
	setp.gt.u32 	%p45, %r6, 128;
	ld.shared.u32 	%r473, [_ZZN3cub18CUB_300001_SM_10006detail6reduce18DeviceReduceKernelINS2_10policy_hubIijN4cuda3__47minimumIiEEE10Policy1000EN6thrust24THRUST_300001_SM_1000_NS18transform_iteratorI4GetYNSC_6detail15normal_iteratorINSC_10device_ptrI4int3EEEENSC_11use_defaultESL_EEjS8_iNS5_3std3__410__identityEEEvT0_PT3_T1_NS0_13GridEvenShareIST_EET2_T4_E12temp_storage+24];
	min.s32 	%r474, %r472, %r473;
	selp.b32 	%r475, %r474, %r472, %p45;
	setp.gt.u32 	%p46, %r6, 160;
	ld.shared.u32 	%r476, [_ZZN3cub18CUB_300001_SM_10006detail6reduce18DeviceReduceKernelINS2_10policy_hubIijN4cuda3__47minimumIiEEE10Policy1000EN6thrust24THRUST_300001_SM_1000_NS18transform_iteratorI4GetYNSC_6detail15normal_iteratorINSC_10device_ptrI4int3EEEENSC_11use_defaultESL_EEjS8_iNS5_3std3__410__identityEEEvT0_PT3_T1_NS0_13GridEvenShareIST_EET2_T4_E12temp_storage+28];
	min.s32 	%r477, %r475, %r476;
	selp.b32 	%r478, %r477, %r475, %p46;
	setp.gt.u32 	%p47, %r6, 192;
	ld.shared.u32 	%r479, [_ZZN3cub18CUB_300001_SM_10006detail6reduce18DeviceReduceKernelINS2_10policy_hubIijN4cuda3__47minimumIiEEE10Policy1000EN6thrust24THRUST_300001_SM_1000_NS18transform_iteratorI4GetYNSC_6detail15normal_iteratorINSC_10device_ptrI4int3EEEENSC_11use_defaultESL_EEjS8_iNS5_3std3__410__identityEEEvT0_PT3_T1_NS0_13GridEvenShareIST_EET2_T4_E12temp_storage+32];
	min.s32 	%r480, %r478, %r479;
	selp.b32 	%r481, %r480, %r478, %p47;
	setp.gt.u32 	%p48, %r6, 224;
	ld.shared.u32 	%r482, [_ZZN3cub18CUB_300001_SM_10006detail6reduce18DeviceReduceKernelINS2_10policy_hubIijN4cuda3__47minimumIiEEE10Policy1000EN6thrust24THRUST_300001_SM_1000_NS18transform_iteratorI4GetYNSC_6detail15normal_iteratorINSC_10device_ptrI4int3EEEENSC_11use_defaultESL_EEjS8_iNS5_3std3__410__identityEEEvT0_PT3_T1_NS0_13GridEvenShareIST_EET2_T4_E12temp_storage+36];
	min.s32 	%r483, %r481, %r482;
	selp.b32 	%r574, %r483, %r481, %p48;
	bra.uni 	$L__BB20_48;
$L__BB20_26:
	mov.u32 	%r55, %tid.x;
	add.s32 	%r112, %r55, %r556;
	mul.wide.u32 	%rd4, %r112, 12;
	add.s64 	%rd5, %rd1, %rd4;
	ld.global.u32 	%r113, [%rd5+4];
	ld.global.u32 	%r114, [%rd5+3076];
	ld.global.u32 	%r115, [%rd5+6148];
	ld.global.u32 	%r116, [%rd5+9220];
	ld.global.u32 	%r117, [%rd5+12292];
	ld.global.u32 	%r118, [%rd5+15364];
	ld.global.u32 	%r119, [%rd5+18436];
	ld.global.u32 	%r120, [%rd5+21508];
	ld.global.u32 	%r121, [%rd5+24580];
	ld.global.u32 	%r122, [%rd5+27652];
	ld.global.u32 	%r123, [%rd5+30724];
	ld.global.u32 	%r124, [%rd5+33796];
	ld.global.u32 	%r125, [%rd5+36868];
	ld.global.u32 	%r126, [%rd5+39940];
	ld.global.u32 	%r127, [%rd5+43012];
	ld.global.u32 	%r128, [%rd5+46084];
	min.s32 	%r129, %r113, %r114;
	min.s32 	%r130, %r129, %r115;
	min.s32 	%r131, %r116, %r117;
	min.s32 	%r132, %r131, %r118;
	min.s32 	%r133, %r119, %r120;
	min.s32 	%r134, %r133, %r121;
	min.s32 	%r135, %r122, %r123;
	min.s32 	%r136, %r135, %r124;
	min.s32 	%r137, %r125, %r126;
	min.s32 	%r138, %r137, %r127;
	min.s32 	%r139, %r130, %r132;
	min.s32 	%r140, %r139, %r134;
	min.s32 	%r141, %r136, %r138;
	min.s32 	%r142, %r141, %r128;
	min.s32 	%r573, %r140, %r142;
	setp.lt.u32 	%p2, %r6, %r4;
	@%p2 bra 	$L__BB20_44;
	add.s32 	%r57, %r4, %r556;
	not.b32 	%r144, %r55;
	add.s32 	%r145, %r144, %r1;
	sub.s32 	%r146, %r145, %r4;
	sub.s32 	%r552, %r146, %r556;
	add.s32 	%r147, %r57, %r55;
	add.s32 	%r551, %r147, 2048;
	mov.b32 	%r554, 0;
	mov.u32 	%r553, %r57;
$L__BB20_28:
	add.s32 	%r556, %r556, %r4;
	add.s32 	%r149, %r1, -4096;
	setp.gt.u32 	%p3, %r556, %r149;
	@%p3 bra 	$L__BB20_30;
	add.s32 	%r150, %r55, %r556;
	mul.wide.u32 	%rd6, %r150, 12;
	add.s64 	%rd7, %rd1, %rd6;
	ld.global.u32 	%r151, [%rd7+4];
	ld.global.u32 	%r152, [%rd7+3076];
	ld.global.u32 	%r153, [%rd7+6148];
	ld.global.u32 	%r154, [%rd7+9220];
	ld.global.u32 	%r155, [%rd7+12292];
	ld.global.u32 	%r156, [%rd7+15364];
	ld.global.u32 	%r157, [%rd7+18436];
	ld.global.u32 	%r158, [%rd7+21508];
	ld.global.u32 	%r159, [%rd7+24580];
	ld.global.u32 	%r160, [%rd7+27652];
	ld.global.u32 	%r161, [%rd7+30724];
	ld.global.u32 	%r162, [%rd7+33796];
	ld.global.u32 	%r163, [%rd7+36868];
	ld.global.u32 	%r164, [%rd7+39940];
	ld.global.u32 	%r165, [%rd7+43012];
	ld.global.u32 	%r166, [%rd7+46084];
	min.s32 	%r167, %r573, %r151;
	min.s32 	%r168, %r167, %r152;
	min.s32 	%r169, %r153, %r154;
	min.s32 	%r170, %r169, %r155;
	min.s32 	%r171, %r156, %r157;
	min.s32 	%r172, %r171, %r158;
	min.s32 	%r173, %r159, %r160;
	min.s32 	%r174, %r173, %r161;
	min.s32 	%r175, %r162, %r163;
	min.s32 	%r176, %r175, %r164;
	min.s32 	%r177, %r165, %r166;
	min.s32 	%r178, %r168, %r170;
	min.s32 	%r179, %r178, %r172;
	min.s32 	%r180, %r174, %r176;
	min.s32 	%r181, %r180, %r177;
	min.s32 	%r573, %r179, %r181;
	sub.s32 	%r182, %r1, %r556;
	setp.lt.u32 	%p4, %r182, %r4;
	add.s32 	%r554, %r554, 1;
	add.s32 	%r553, %r553, %r4;
	sub.s32 	%r552, %r552, %r4;
	add.s32 	%r551, %r551, %r4;
	@%p4 bra 	$L__BB20_44;
	bra.uni 	$L__BB20_28;
$L__BB20_30:
	setp.le.u32 	%p5, %r1, %r556;
	sub.s32 	%r184, %r1, %r556;
	setp.ge.s32 	%p6, %r55, %r184;
	or.pred  	%p7, %p5, %p6;
	@%p7 bra 	$L__BB20_44;
	not.b32 	%r187, %r55;
	add.s32 	%r188, %r1, %r187;
	sub.s32 	%r189, %r188, %r57;
	mul.lo.s32 	%r190, %r2, %r554;
	shl.b32 	%r191, %r190, 12;
	sub.s32 	%r192, %r189, %r191;
	shr.u32 	%r193, %r192, 8;
	add.s32 	%r72, %r193, 1;
	and.b32  	%r73, %r72, 15;
	setp.lt.u32 	%p8, %r192, 3840;
	mov.u32 	%r565, %r55;
	@%p8 bra 	$L__BB20_35;
	or.b32  	%r559, %r55, 2048;
	shr.u32 	%r194, %r552, 8;
	add.s32 	%r195, %r194, 1;
	and.b32  	%r196, %r195, 33554416;
	neg.s32 	%r557, %r196;
$L__BB20_33:
	.pragma "nounroll";
	add.s32 	%r197, %r551, -2048;
	mul.wide.u32 	%rd8, %r197, 12;
	add.s64 	%rd9, %rd1, %rd8;
	ld.global.u32 	%r198, [%rd9+4];
	min.s32 	%r199, %r573, %r198;
	add.s32 	%r200, %r551, -1792;
	mul.wide.u32 	%rd10, %r200, 12;
	add.s64 	%rd11, %rd1, %rd10;
	ld.global.u32 	%r201, [%rd11+4];
	min.s32 	%r202, %r199, %r201;
	add.s32 	%r203, %r551, -1536;
	mul.wide.u32 	%rd12, %r203, 12;
	add.s64 	%rd13, %rd1, %rd12;
	ld.global.u32 	%r204, [%rd13+4];
	min.s32 	%r205, %r202, %r204;
	add.s32 	%r206, %r551, -1280;
	mul.wide.u32 	%rd14, %r206, 12;
	add.s64 	%rd15, %rd1, %rd14;
	ld.global.u32 	%r207, [%rd15+4];
	min.s32 	%r208, %r205, %r207;
	add.s32 	%r209, %r551, -1024;
	mul.wide.u32 	%rd16, %r209, 12;
	add.s64 	%rd17, %rd1, %rd16;
	ld.global.u32 	%r210, [%rd17+4];
	min.s32 	%r211, %r208, %r210;
	add.s32 	%r212, %r551, -768;
	mul.wide.u32 	%rd18, %r212, 12;
	add.s64 	%rd19, %rd1, %rd18;
	ld.global.u32 	%r213, [%rd19+4];
	min.s32 	%r214, %r211, %r213;
	add.s32 	%r215, %r551, -512;
	mul.wide.u32 	%rd20, %r215, 12;
	add.s64 	%rd21, %rd1, %rd20;
	ld.global.u32 	%r216, [%rd21+4];
	min.s32 	%r217, %r214, %r216;
	add.s32 	%r218, %r551, 1792;
	add.s32 	%r219, %r551, -256;
	mul.wide.u32 	%rd22, %r219, 12;
	add.s64 	%rd23, %rd1, %rd22;
	ld.global.u32 	%r220, [%rd23+4];
	min.s32 	%r221, %r217, %r220;
	mul.wide.u32 	%rd24, %r551, 12;
	add.s64 	%rd25, %rd1, %rd24;
	ld.global.u32 	%r222, [%rd25+4];
	min.s32 	%r223, %r221, %r222;
	add.s32 	%r224, %r551, 256;
	mul.wide.u32 	%rd26, %r224, 12;
	add.s64 	%rd27, %rd1, %rd26;
	ld.global.u32 	%r225, [%rd27+4];
	min.s32 	%r226, %r223, %r225;
	add.s32 	%r227, %r551, 512;
	mul.wide.u32 	%rd28, %r227, 12;
	add.s64 	%rd29, %rd1, %rd28;
	ld.global.u32 	%r228, [%rd29+4];
	min.s32 	%r229, %r226, %r228;
	add.s32 	%r230, %r551, 768;
	mul.wide.u32 	%rd30, %r230, 12;
	add.s64 	%rd31, %rd1, %rd30;
	ld.global.u32 	%r231, [%rd31+4];
	min.s32 	%r232, %r229, %r231;
	add.s32 	%r233, %r551, 1024;
	mul.wide.u32 	%rd32, %r233, 12;
	add.s64 	%rd33, %rd1, %rd32;
	ld.global.u32 	%r234, [%rd33+4];
	min.s32 	%r235, %r232, %r234;
	add.s32 	%r236, %r551, 1280;
	mul.wide.u32 	%rd34, %r236, 12;
	add.s64 	%rd35, %rd1, %rd34;
	ld.global.u32 	%r237, [%rd35+4];
	min.s32 	%r238, %r235, %r237;
	add.s32 	%r239, %r551, 1536;
	mul.wide.u32 	%rd36, %r239, 12;
	add.s64 	%rd37, %rd1, %rd36;
	ld.global.u32 	%r240, [%rd37+4];
	min.s32 	%r241, %r238, %r240;
	mul.wide.u32 	%rd38, %r218, 12;
	add.s64 	%rd39, %rd1, %rd38;
	ld.global.u32 	%r242, [%rd39+4];
	min.s32 	%r573, %r241, %r242;
	add.s32 	%r559, %r559, 4096;
	add.s32 	%r551, %r551, 4096;
	add.s32 	%r557, %r557, 16;
	setp.ne.s32 	%p9, %r557, 0;
	@%p9 bra 	$L__BB20_33;
	add.s32 	%r565, %r559, -2048;
$L__BB20_35:
	setp.eq.s32 	%p10, %r73, 0;
	@%p10 bra 	$L__BB20_44;
	and.b32  	%r88, %r72, 7;
	setp.lt.u32 	%p11, %r73, 8;
	@%p11 bra 	$L__BB20_38;
	add.s32 	%r244, %r565, %r556;
	mul.wide.u32 	%rd40, %r244, 12;
	add.s64 	%rd41, %rd1, %rd40;
	ld.global.u32 	%r245, [%rd41+4];
	min.s32 	%r246, %r573, %r245;
	add.s32 	%r247, %r244, 256;
	mul.wide.u32 	%rd42, %r247, 12;
	add.s64 	%rd43, %rd1, %rd42;
	ld.global.u32 	%r248, [%rd43+4];
	min.s32 	%r249, %r246, %r248;
	add.s32 	%r250, %r244, 512;
	mul.wide.u32 	%rd44, %r250, 12;
	add.s64 	%rd45, %rd1, %rd44;
	ld.global.u32 	%r251, [%rd45+4];
	min.s32 	%r252, %r249, %r251;
	add.s32 	%r253, %r244, 768;
	mul.wide.u32 	%rd46, %r253, 12;
	add.s64 	%rd47, %rd1, %rd46;
	ld.global.u32 	%r254, [%rd47+4];
	min.s32 	%r255, %r252, %r254;
	add.s32 	%r256, %r244, 1024;
	mul.wide.u32 	%rd48, %r256, 12;
	add.s64 	%rd49, %rd1, %rd48;
	ld.global.u32 	%r257, [%rd49+4];
	min.s32 	%r258, %r255, %r257;
	add.s32 	%r259, %r244, 1280;
	mul.wide.u32 	%rd50, %r259, 12;
	add.s64 	%rd51, %rd1, %rd50;
	ld.global.u32 	%r260, [%rd51+4];
	min.s32 	%r261, %r258, %r260;
	add.s32 	%r262, %r244, 1536;
	mul.wide.u32 	%rd52, %r262, 12;
	add.s64 	%rd53, %rd1, %rd52;
	ld.global.u32 	%r263, [%rd53+4];
	min.s32 	%r264, %r261, %r263;
	add.s32 	%r265, %r244, 1792;
	mul.wide.u32 	%rd54, %r265, 12;
	add.s64 	%rd55, %rd1, %rd54;
	ld.global.u32 	%r266, [%rd55+4];
	min.s32 	%r573, %r264, %r266;
	add.s32 	%r565, %r565, 2048;
$L__BB20_38:
	setp.eq.s32 	%p12, %r88, 0;
	@%p12 bra 	$L__BB20_44;
	setp.lt.u32 	%p13, %r88, 4;
	@%p13 bra 	$L__BB20_41;
	add.s32 	%r268, %r565, %r556;
	mul.wide.u32 	%rd56, %r268, 12;
	add.s64 	%rd57, %rd1, %rd56;
	ld.global.u32 	%r269, [%rd57+4];
	min.s32 	%r270, %r573, %r269;
	add.s32 	%r271, %r268, 256;
	mul.wide.u32 	%rd58, %r271, 12;
	add.s64 	%rd59, %rd1, %rd58;
	ld.global.u32 	%r272, [%rd59+4];
	min.s32 	%r273, %r270, %r272;
	add.s32 	%r274, %r268, 512;
	mul.wide.u32 	%rd60, %r274, 12;
	add.s64 	%rd61, %rd1, %rd60;
	ld.global.u32 	%r275, [%rd61+4];
	min.s32 	%r276, %r273, %r275;
	add.s32 	%r277, %r268, 768;
	mul.wide.u32 	%rd62, %r277, 12;
	add.s64 	%rd63, %rd1, %rd62;
	ld.global.u32 	%r278, [%rd63+4];
	min.s32 	%r573, %r276, %r278;
	add.s32 	%r565, %r565, 1024;
$L__BB20_41:
	and.b32  	%r279, %r72, 3;
	setp.eq.s32 	%p14, %r279, 0;
	@%p14 bra 	$L__BB20_44;
	add.s32 	%r571, %r565, %r553;
	cvt.u16.u32 	%rs1, %r552;
	shr.u16 	%rs2, %rs1, 8;
	add.s16 	%rs3, %rs2, 1;
	cvt.u32.u16 	%r280, %rs3;
	and.b32  	%r281, %r280, 3;
	neg.s32 	%r570, %r281;
$L__BB20_43:
	.pragma "nounroll";
	mul.wide.u32 	%rd64, %r571, 12;
	add.s64 	%rd65, %rd1, %rd64;
	ld.global.u32 	%r282, [%rd65+4];
	min.s32 	%r573, %r573, %r282;
	add.s32 	%r571, %r571, 256;
	add.s32 	%r570, %r570, 1;
	setp.ne.s32 	%p15, %r570, 0;
	@%p15 bra 	$L__BB20_43;
$L__BB20_44:
	// begin inline asm
	mov.u32 %r283, %laneid;
	// end inline asm
	mov.b32 	%r286, 1;
	mov.b32 	%r307, 31;
	mov.b32 	%r308, -1;
	// begin inline asm
	shfl.sync.down.b32 %r284, %r573, %r286, %r307, %r308;
	// end inline asm
	setp.gt.s32 	%p16, %r283, 30;
	min.s32 	%r309, %r573, %r284;
	selp.b32 	%r290, %r573, %r309, %p16;
	mov.b32 	%r291, 2;
	// begin inline asm
	shfl.sync.down.b32 %r289, %r290, %r291, %r307, %r308;
	// end inline asm
	setp.gt.s32 	%p17, %r283, 29;
	min.s32 	%r310, %r290, %r289;
	selp.b32 	%r295, %r290, %r310, %p17;
	mov.b32 	%r296, 4;
	// begin inline asm
	shfl.sync.down.b32 %r294, %r295, %r296, %r307, %r308;
	// end inline asm
	setp.gt.s32 	%p18, %r283, 27;
	min.s32 	%r311, %r295, %r294;
	selp.b32 	%r300, %r295, %r311, %p18;
	mov.b32 	%r301, 8;
	// begin inline asm
	shfl.sync.down.b32 %r299, %r300, %r301, %r307, %r308;
	// end inline asm
	setp.gt.s32 	%p19, %r283, 23;
	min.s32 	%r312, %r300, %r299;
	selp.b32 	%r305, %r300, %r312, %p19;
	mov.b32 	%r306, 16;
	// begin inline asm
	shfl.sync.down.b32 %r304, %r305, %r306, %r307, %r308;
	// end inline asm
	setp.gt.s32 	%p20, %r283, 15;
	min.s32 	%r108, %r305, %r304;
	selp.b32 	%r574, %r305, %r108, %p20;
	setp.ne.s32 	%p21, %r283, 0;
	@%p21 bra 	$L__BB20_46;
	shr.u32 	%r313, %r55, 3;
	and.b32  	%r314, %r313, 124;
	mov.u32 	%r315, _ZZN3cub18CUB_300001_SM_10006detail6reduce18DeviceReduceKernelINS2_10policy_hubIijN4cuda3__47minimumIiEEE10Policy1000EN6thrust24THRUST_300001_SM_1000_NS18transform_iteratorI4GetYNSC_6detail15normal_iteratorINSC_10device_ptrI4int3EEEENSC_11use_defaultESL_EEjS8_iNS5_3std3__410__identityEEEvT0_PT3_T1_NS0_13GridEvenShareIST_EET2_T4_E12temp_storage;
	add.s32 	%r316, %r315, %r314;
	st.shared.u32 	[%r316+8], %r108;
$L__BB20_46:
	bar.sync 	0;
	setp.ne.s32 	%p22, %r55, 0;
	@%p22 bra 	$L__BB20_48;
	ld.shared.u32 	%r317, [_ZZN3cub18CUB_300001_SM_10006detail6reduce18DeviceReduceKernelINS2_10policy_hubIijN4cuda3__47minimumIiEEE10Policy1000EN6thrust24THRUST_300001_SM_1000_NS18transform_iteratorI4GetYNSC_6detail15normal_iteratorINSC_10device_ptrI4int3EEEENSC_11use_defaultESL_EEjS8_iNS5_3std3__410__identityEEEvT0_PT3_T1_NS0_13GridEvenShareIST_EET2_T4_E12temp_storage+12];
	min.s32 	%r318, %r574, %r317;
	ld.shared.u32 	%r319, [_ZZN3cub18CUB_300001_SM_10006detail6reduce18DeviceReduceKernelINS2_10policy_hubIijN4cuda3__47minimumIiEEE10Policy1000EN6thrust24THRUST_300001_SM_1000_NS18transform_iteratorI4GetYNSC_6detail15normal_iteratorINSC_10device_ptrI4int3EEEENSC_11use_defaultESL_EEjS8_iNS5_3std3__410__identityEEEvT0_PT3_T1_NS0_13GridEvenShareIST_EET2_T4_E12temp_storage+16];
	min.s32 	%r320, %r318, %r319;
	ld.shared.u32 	%r321, [_ZZN3cub18CUB_300001_SM_10006detail6reduce18DeviceReduceKernelINS2_10policy_hubIijN4cuda3__47minimumIiEEE10Policy1000EN6thrust24THRUST_300001_SM_1000_NS18transform_iteratorI4GetYNSC_6detail15normal_iteratorINSC_10device_ptrI4int3EEEENSC_11use_defaultESL_EEjS8_iNS5_3std3__410__identityEEEvT0_PT3_T1_NS0_13GridEvenShareIST_EET2_T4_E12temp_storage+20];
	min.s32 	%r322, %r320, %r321;
	ld.shared.u32 	%r323, [_ZZN3cub18CUB_300001_SM_10006detail6reduce18DeviceReduceKernelINS2_10policy_hubIijN4cuda3__47minimumIiEEE10Policy1000EN6thrust24THRUST_300001_SM_1000_NS18transform_iteratorI4GetYNSC_6detail15normal_iteratorINSC_10device_ptrI4int3EEEENSC_11use_defaultESL_EEjS8_iNS5_3std3__410__identityEEEvT0_PT3_T1_NS0_13GridEvenShareIST_EET2_T4_E12temp_storage+24];
	min.s32 	%r324, %r322, %r323;
	ld.shared.u32 	%r325, [_ZZN3cub18CUB_300001_SM_10006detail6reduce18DeviceReduceKernelINS2_10policy_hubIijN4cuda3__47minimumIiEEE10Policy1000EN6thrust24THRUST_300001_SM_1000_NS18transform_iteratorI4GetYNSC_6detail15normal_iteratorINSC_10device_ptrI4int3EEEENSC_11use_defaultESL_EEjS8_iNS5_3std3__410__identityEEEvT0_PT3_T1_NS0_13GridEvenShareIST_EET2_T4_E12temp_storage+28];
	min.s32 	%r326, %r324, %r325;
	ld.shared.u32 	%r327, [_ZZN3cub18CUB_300001_SM_10006detail6reduce18DeviceReduceKernelINS2_10policy_hubIijN4cuda3__47minimumIiEEE10Policy1000EN6thrust24THRUST_300001_SM_1000_NS18transform_iteratorI4GetYNSC_6detail15normal_iteratorINSC_10device_ptrI4int3EEEENSC_11use_defaultESL_EEjS8_iNS5_3std3__410__identityEEEvT0_PT3_T1_NS0_13GridEvenShareIST_EET2_T4_E12temp_storage+32];
	min.s32 	%r328, %r326, %r327;
	ld.shared.u32 	%r329, [_ZZN3cub18CUB_300001_SM_10006detail6reduce18DeviceReduceKernelINS2_10policy_hubIijN4cuda3__47minimumIiEEE10Policy1000EN6thrust24THRUST_300001_SM_1000_NS18transform_iteratorI4GetYNSC_6detail15normal_iteratorINSC_10device_ptrI4int3EEEENSC_11use_defaultESL_EEjS8_iNS5_3std3__410__identityEEEvT0_PT3_T1_NS0_13GridEvenShareIST_EET2_T4_E12temp_storage+36];
	min.s32 	%r574, %r328, %r329;
$L__BB20_48:
	mov.u32 	%r531, %tid.x;
	setp.ne.s32 	%p56, %r531, 0;
	@%p56 bra 	$L__BB20_50;
	ld.param.u64 	%rd129, [_ZN3cub18CUB_300001_SM_10006detail6reduce18DeviceReduceKernelINS2_10policy_hubIijN4cuda3__47minimumIiEEE10Policy1000EN6thrust24THRUST_300001_SM_1000_NS18transform_iteratorI4GetYNSC_6detail15normal_iteratorINSC_10device_ptrI4int3EEEENSC_11use_defaultESL_EEjS8_iNS5_3std3__410__identityEEEvT0_PT3_T1_NS0_13GridEvenShareIST_EET2_T4__param_1];
	cvta.to.global.u64 	%rd126, %rd129;
	mul.wide.u32 	%rd127, %r3, 4;
	add.s64 	%rd128, %rd126, %rd127;
	st.global.u32 	[%rd128], %r574;
$L__BB20_50:
	ret;

}
	// .globl	_ZN3cub18CUB_300001_SM_10006detail6reduce28DeviceReduceSingleTileKernelINS2_10policy_hubIiyN4cuda3__47minimumIiEEE10Policy1000EN6thrust24THRUST_300001_SM_1000_NS18transform_iteratorI4GetYNSC_6detail15normal_iteratorINSC_10device_ptrI4int3EEEENSC_11use_defaultESL_EEPiyS8_iiNS5_3std3__410__identityEEEvT0_T1_T2_T3_T4_T6_
.visible .entry _ZN3cub18CUB_300001_SM_10006detail6reduce28DeviceReduceSingleTileKernelINS2_10policy_hubIiyN4cuda3__47minimumIiEEE10Policy1000EN6thrust24THRUST_300001_SM_1000_NS18transform_iteratorI4GetYNSC_6detail15normal_iteratorINSC_10device_ptrI4int3EEEENSC_11use_defaultESL_EEPiyS8_iiNS5_3std3__410__identityEEEvT0_T1_T2_T3_T4_T6_(
	.param .align 8 .b8 _ZN3cub18CUB_300001_SM_10006detail6reduce28DeviceReduceSingleTileKernelINS2_10policy_hubIiyN4cuda3__47minimumIiEEE10Policy1000EN6thrust24THRUST_300001_SM_1000_NS18transform_iteratorI4GetYNSC_6detail15normal_iteratorINSC_10device_ptrI4int3EEEENSC_11use_defaultESL_EEPiyS8_iiNS5_3std3__410__identityEEEvT0_T1_T2_T3_T4_T6__param_0[16],
	.param .u64 .ptr .align 1 _ZN3cub18CUB_300001_SM_10006detail6reduce28DeviceReduceSingleTileKernelINS2_10policy_hubIiyN4cuda3__47minimumIiEEE10Policy1000EN6thrust24THRUST_300001_SM_1000_NS18transform_iteratorI4GetYNSC_6detail15normal_iteratorINSC_10device_ptrI4int3EEEENSC_11use_defaultESL_EEPiyS8_iiNS5_3std3__410__identityEEEvT0_T1_T2_T3_T4_T6__param_1,
	.param .u64 _ZN3cub18CUB_300001_SM_10006detail6reduce28DeviceReduceSingleTileKernelINS2_10policy_hubIiyN4cuda3__47minimumIiEEE10Policy1000EN6thrust24THRUST_300001_SM_1000_NS18transform_iteratorI4GetYNSC_6detail15normal_iteratorINSC_10device_ptrI4int3EEEENSC_11use_defaultESL_EEPiyS8_iiNS5_3std3__410__identityEEEvT0_T1_T2_T3_T4_T6__param_2,
	.param .align 1 .b8 _ZN3cub18CUB_300001_SM_10006detail6reduce28DeviceReduceSingleTileKernelINS2_10policy_hubIiyN4cuda3__47minimumIiEEE10Policy1000EN6thrust24THRUST_300001_SM_1000_NS18transform_iteratorI4GetYNSC_6detail15normal_iteratorINSC_10device_ptrI4int3EEEENSC_11use_defaultESL_EEPiyS8_iiNS5_3std3__410__identityEEEvT0_T1_T2_T3_T4_T6__param_3[1],
	.param .u32 _ZN3cub18CUB_300001_SM_10006detail6reduce28DeviceReduceSingleTileKernelINS2_10policy_hubIiyN4cuda3__47minimumIiEEE10Policy1000EN6thrust24THRUST_300001_SM_1000_NS18transform_iteratorI4GetYNSC_6detail15normal_iteratorINSC_10device_ptrI4int3EEEENSC_11use_defaultESL_EEPiyS8_iiNS5_3std3__410__identityEEEvT0_T1_T2_T3_T4_T6__param_4,
	.param .align 1 .b8 _ZN3cub18CUB_300001_SM_10006detail6reduce28DeviceReduceSingleTileKernelINS2_10policy_hubIiyN4cuda3__47minimumIiEEE10Policy1000EN6thrust24THRUST_300001_SM_1000_NS18transform_iteratorI4GetYNSC_6detail15normal_iteratorINSC_10device_ptrI4int3EEEENSC_11use_defaultESL_EEPiyS8_iiNS5_3std3__410__identityEEEvT0_T1_T2_T3_T4_T6__param_5[1]
)
.maxntid 256
.minnctapersm 1
{
	.reg .pred 	%p<59>;
	.reg .b16 	%rs<9>;
	.reg .b32 	%r<481>;
	.reg .b64 	%rd<54>;
	// demoted variable
	.shared .align 4 .b8 _ZZN3cub18CUB_300001_SM_10006detail6reduce28DeviceReduceSingleTileKernelINS2_10policy_hubIiyN4cuda3__47minimumIiEEE10Policy1000EN6thrust24THRUST_300001_SM_1000_NS18transform_iteratorI4GetYNSC_6detail15normal_iteratorINSC_10device_ptrI4int3EEEENSC_11use_defaultESL_EEPiyS8_iiNS5_3std3__410__identityEEEvT0_T1_T2_T3_T4_T6_E12temp_storage[44];
	ld.param.u64 	%rd19, [_ZN3cub18CUB_300001_SM_10006detail6reduce28DeviceReduceSingleTileKernelINS2_10policy_hubIiyN4cuda3__47minimumIiEEE10Policy1000EN6thrust24THRUST_300001_SM_1000_NS18transform_iteratorI4GetYNSC_6detail15normal_iteratorINSC_10device_ptrI4int3EEEENSC_11use_defaultESL_EEPiyS8_iiNS5_3std3__410__identityEEEvT0_T1_T2_T3_T4_T6__param_0];
	ld.param.u64 	%rd21, [_ZN3cub18CUB_300001_SM_10006detail6reduce28DeviceReduceSingleTileKernelINS2_10policy_hubIiyN4cuda3__47minimumIiEEE10Policy1000EN6thrust24THRUST_300001_SM_1000_NS18transform_iteratorI4GetYNSC_6detail15normal_iteratorINSC_10device_ptrI4int3EEEENSC_11use_defaultESL_EEPiyS8_iiNS5_3std3__410__identityEEEvT0_T1_T2_T3_T4_T6__param_1];
	ld.param.u64 	%rd20, [_ZN3cub18CUB_300001_SM_10006detail6reduce28DeviceReduceSingleTileKernelINS2_10policy_hubIiyN4cuda3__47minimumIiEEE10Policy1000EN6thrust24THRUST_300001_SM_1000_NS18transform_iteratorI4GetYNSC_6detail15normal_iteratorINSC_10device_ptrI4int3EEEENSC_11use_defaultESL_EEPiyS8_iiNS5_3std3__410__identityEEEvT0_T1_T2_T3_T4_T6__param_2];
	ld.param.u32 	%r83, [_ZN3cub18CUB_300001_SM_10006detail6reduce28DeviceReduceSingleTileKernelINS2_10policy_hubIiyN4cuda3__47minimumIiEEE10Policy1000EN6thrust24THRUST_300001_SM_1000_NS18transform_iteratorI4GetYNSC_6detail15normal_iteratorINSC_10device_ptrI4int3EEEENSC_11use_defaultESL_EEPiyS8_iiNS5_3std3__410__identityEEEvT0_T1_T2_T3_T4_T6__param_4];
	cvta.to.global.u64 	%rd1, %rd21;
	setp.ne.s64 	%p1, %rd20, 0;
	@%p1 bra 	$L__BB21_3;
	mov.u32 	%r444, %tid.x;
	setp.ne.s32 	%p58, %r444, 0;
	@%p58 bra 	$L__BB21_51;
	st.global.u32 	[%rd1], %r83;
	bra.uni 	$L__BB21_51;
$L__BB21_3:
	cvta.to.global.u64 	%rd2, %rd19;
	setp.gt.u64 	%p2, %rd20, 4095;
	@%p2 bra 	$L__BB21_28;
	cvt.u32.u64 	%r1, %rd20;
	mov.u32 	%r2, %tid.x;
	setp.ge.u32 	%p24, %r2, %r1;
	mov.b32 	%r462, 0;
	mov.u32 	%r451, %r2;
	@%p24 bra 	$L__BB21_6;
	mul.wide.u32 	%rd39, %r2, 12;
	add.s64 	%rd40, %rd2, %rd39;
	ld.global.u32 	%r462, [%rd40+4];
	add.s32 	%r451, %r2, 256;
$L__BB21_6:
	setp.ge.u32 	%p25, %r451, %r1;
	@%p25 bra 	$L__BB21_19;
	not.b32 	%r272, %r451;
	add.s32 	%r273, %r272, %r1;
	shr.u32 	%r274, %r273, 8;
	add.s32 	%r7, %r274, 1;
	and.b32  	%r8, %r7, 15;
	setp.lt.u32 	%p26, %r273, 3840;
	@%p26 bra 	$L__BB21_10;
	and.b32  	%r275, %r7, 33554416;
	neg.s32 	%r447, %r275;
	mul.wide.u32 	%rd41, %r451, 12;
	add.s64 	%rd42, %rd41, %rd2;
	add.s64 	%rd49, %rd42, 24580;
$L__BB21_9:
	.pragma "nounroll";
	ld.global.u32 	%r276, [%rd49+-24576];
	min.s32 	%r277, %r462, %r276;
	ld.global.u32 	%r278, [%rd49+-21504];
	min.s32 	%r279, %r277, %r278;
	ld.global.u32 	%r280, [%rd49+-18432];
	min.s32 	%r281, %r279, %r280;
	ld.global.u32 	%r282, [%rd49+-15360];
	min.s32 	%r283, %r281, %r282;
	ld.global.u32 	%r284, [%rd49+-12288];
	min.s32 	%r285, %r283, %r284;
	ld.global.u32 	%r286, [%rd49+-9216];
	min.s32 	%r287, %r285, %r286;
	ld.global.u32 	%r288, [%rd49+-6144];
	min.s32 	%r289, %r287, %r288;
	ld.global.u32 	%r290, [%rd49+-3072];
	min.s32 	%r291, %r289, %r290;
	ld.global.u32 	%r292, [%rd49];
	min.s32 	%r293, %r291, %r292;
	ld.global.u32 	%r294, [%rd49+3072];
	min.s32 	%r295, %r293, %r294;
	ld.global.u32 	%r296, [%rd49+6144];
	min.s32 	%r297, %r295, %r296;
	ld.global.u32 	%r298, [%rd49+9216];
	min.s32 	%r299, %r297, %r298;
	ld.global.u32 	%r300, [%rd49+12288];
	min.s32 	%r301, %r299, %r300;
	ld.global.u32 	%r302, [%rd49+15360];
	min.s32 	%r303, %r301, %r302;
	ld.global.u32 	%r304, [%rd49+18432];
	min.s32 	%r305, %r303, %r304;
	ld.global.u32 	%r306, [%rd49+21504];
	min.s32 	%r462, %r305, %r306;
	add.s32 	%r451, %r451, 4096;
	add.s32 	%r447, %r447, 16;
	add.s64 	%rd49, %rd49, 49152;
	setp.ne.s32 	%p27, %r447, 0;
	@%p27 bra 	$L__BB21_9;
$L__BB21_10:
	setp.eq.s32 	%p28, %r8, 0;
	@%p28 bra 	$L__BB21_19;
	and.b32  	%r19, %r7, 7;
	setp.lt.u32 	%p29, %r8, 8;
	@%p29 bra 	$L__BB21_13;
	mul.wide.s32 	%rd43, %r451, 12;
	add.s64 	%rd44, %rd2, %rd43;
	ld.global.u32 	%r308, [%rd44+4];
	min.s32 	%r309, %r462, %r308;
	ld.global.u32 	%r310, [%rd44+3076];
	min.s32 	%r311, %r309, %r310;
	ld.global.u32 	%r312, [%rd44+6148];
	min.s32 	%r313, %r311, %r312;
	ld.global.u32 	%r314, [%rd44+9220];
	min.s32 	%r315, %r313, %r314;
	ld.global.u32 	%r316, [%rd44+12292];
	min.s32 	%r317, %r315, %r316;
	ld.global.u32 	%r318, [%rd44+15364];
	min.s32 	%r319, %r317, %r318;
	ld.global.u32 	%r320, [%rd44+18436];
	min.s32 	%r321, %r319, %r320;
	ld.global.u32 	%r322, [%rd44+21508];
	min.s32 	%r462, %r321, %r322;
	add.s32 	%r451, %r451, 2048;
$L__BB21_13:
	setp.eq.s32 	%p30, %r19, 0;
	@%p30 bra 	$L__BB21_19;
	and.b32  	%r25, %r7, 3;
	setp.lt.u32 	%p31, %r19, 4;
	@%p31 bra 	$L__BB21_16;
	mul.wide.s32 	%rd45, %r451, 12;
	add.s64 	%rd46, %rd2, %rd45;
	ld.global.u32 	%r324, [%rd46+4];
	min.s32 	%r325, %r462, %r324;
	ld.global.u32 	%r326, [%rd46+3076];
	min.s32 	%r327, %r325, %r326;
	ld.global.u32 	%r328, [%rd46+6148];
	min.s32 	%r329, %r327, %r328;
	ld.global.u32 	%r330, [%rd46+9220];
	min.s32 	%r462, %r329, %r330;
	add.s32 	%r451, %r451, 1024;
$L__BB21_16:
	setp.eq.s32 	%p32, %r25, 0;
	@%p32 bra 	$L__BB21_19;
	add.s64 	%rd6, %rd2, 4;
	neg.s32 	%r459, %r25;
$L__BB21_18:
	.pragma "nounroll";
	mul.wide.s32 	%rd47, %r451, 12;
	add.s64 	%rd48, %rd6, %rd47;
	ld.global.u32 	%r331, [%rd48];
	min.s32 	%r462, %r462, %r331;
	add.s32 	%r451, %r451, 256;
	add.s32 	%r459, %r459, 1;
	setp.ne.s32 	%p33, %r459, 0;
	@%p33 bra 	$L__BB21_18;
$L__BB21_19:
	setp.lt.u64 	%p34, %rd20, 256;
	@%p34 bra 	$L__BB21_24;
	// begin inline asm
	mov.u32 %r395, %laneid;
	// end inline asm
	mov.b32 	%r398, 1;
	mov.b32 	%r419, 31;
	mov.b32 	%r420, -1;
	// begin inline asm
	shfl.sync.down.b32 %r396, %r462, %r398, %r419, %r420;
	// end inline asm
	setp.gt.s32 	%p50, %r395, 30;
	min.s32 	%r421, %r462, %r396;
	selp.b32 	%r402, %r462, %r421, %p50;
	mov.b32 	%r403, 2;
	// begin inline asm
	shfl.sync.down.b32 %r401, %r402, %r403, %r419, %r420;
	// end inline asm
	setp.gt.s32 	%p51, %r395, 29;
	min.s32 	%r422, %r402, %r401;
	selp.b32 	%r407, %r402, %r422, %p51;
	mov.b32 	%r408, 4;
	// begin inline asm
	shfl.sync.down.b32 %r406, %r407, %r408, %r419, %r420;
	// end inline asm
	setp.gt.s32 	%p52, %r395, 27;
	min.s32 	%r423, %r407, %r406;
	selp.b32 	%r412, %r407, %r423, %p52;
	mov.b32 	%r413, 8;
	// begin inline asm
	shfl.sync.down.b32 %r411, %r412, %r413, %r419, %r420;
	// end inline asm
	setp.gt.s32 	%p53, %r395, 23;
	min.s32 	%r424, %r412, %r411;
	selp.b32 	%r417, %r412, %r424, %p53;
	mov.b32 	%r418, 16;
	// begin inline asm
	shfl.sync.down.b32 %r416, %r417, %r418, %r419, %r420;
	// end inline asm
	setp.gt.s32 	%p54, %r395, 15;
	min.s32 	%r39, %r417, %r416;
	selp.b32 	%r480, %r417, %r39, %p54;
	setp.ne.s32 	%p55, %r395, 0;
	@%p55 bra 	$L__BB21_22;
	shr.u32 	%r425, %r2, 3;
	and.b32  	%r426, %r425, 124;
	mov.u32 	%r427, _ZZN3cub18CUB_300001_SM_10006detail6reduce28DeviceReduceSingleTileKernelINS2_10policy_hubIiyN4cuda3__47minimumIiEEE10Policy1000EN6thrust24THRUST_300001_SM_1000_NS18transform_iteratorI4GetYNSC_6detail15normal_iteratorINSC_10device_ptrI4int3EEEENSC_11use_defaultESL_EEPiyS8_iiNS5_3std3__410__identityEEEvT0_T1_T2_T3_T4_T6_E12temp_storage;
	add.s32 	%r428, %r427, %r426;
	st.shared.u32 	[%r428+8], %r39;
$L__BB21_22:
	bar.sync 	0;
	setp.ne.s32 	%p56, %r2, 0;
	@%p56 bra 	$L__BB21_49;
	ld.shared.u32 	%r429, [_ZZN3cub18CUB_300001_SM_10006detail6reduce28DeviceReduceSingleTileKernelINS2_10policy_hubIiyN4cuda3__47minimumIiEEE10Policy1000EN6thrust24THRUST_300001_SM_1000_NS18transform_iteratorI4GetYNSC_6detail15normal_iteratorINSC_10device_ptrI4int3EEEENSC_11use_defaultESL_EEPiyS8_iiNS5_3std3__410__identityEEEvT0_T1_T2_T3_T4_T6_E12temp_storage+12];
	min.s32 	%r430, %r480, %r429;
	ld.shared.u32 	%r431, [_ZZN3cub18CUB_300001_SM_10006detail6reduce28DeviceReduceSingleTileKernelINS2_10policy_hubIiyN4cuda3__47minimumIiEEE10Policy1000EN6thrust24THRUST_300001_SM_1000_NS18transform_iteratorI4GetYNSC_6detail15normal_iteratorINSC_10device_ptrI4int3EEEENSC_11use_defaultESL_EEPiyS8_iiNS5_3std3__410__identityEEEvT0_T1_T2_T3_T4_T6_E12temp_storage+16];
	min.s32 	%r432, %r430, %r431;
	ld.shared.u32 	%r433, [_ZZN3cub18CUB_300001_SM_10006detail6reduce28DeviceReduceSingleTileKernelINS2_10policy_hubIiyN4cuda3__47minimumIiEEE10Policy1000EN6thrust24THRUST_300001_SM_1000_NS18transform_iteratorI4GetYNSC_6detail15normal_iteratorINSC_10device_ptrI4int3EEEENSC_11use_defaultESL_EEPiyS8_iiNS5_3std3__410__identityEEEvT0_T1_T2_T3_T4_T6_E12temp_storage+20];
	min.s32 	%r434, %r432, %r433;
	ld.shared.u32 	%r435, [_ZZN3cub18CUB_300001_SM_10006detail6reduce28DeviceReduceSingleTileKernelINS2_10policy_hubIiyN4cuda3__47minimumIiEEE10Policy1000EN6thrust24THRUST_300001_SM_1000_NS18transform_iteratorI4GetYNSC_6detail15normal_iteratorINSC_10device_ptrI4int3EEEENSC_11use_defaultESL_EEPiyS8_iiNS5_3std3__410__identityEEEvT0_T1_T2_T3_T4_T6_E12temp_storage+24];
	min.s32 	%r436, %r434, %r435;
	ld.shared.u32 	%r437, [_ZZN3cub18CUB_300001_SM_10006detail6reduce28DeviceReduceSingleTileKernelINS2_10policy_hubIiyN4cuda3__47minimumIiEEE10Policy1000EN6thrust24THRUST_300001_SM_1000_NS18transform_iteratorI4GetYNSC_6detail15normal_iteratorINSC_10device_ptrI4int3EEEENSC_11use_defaultESL_EEPiyS8_iiNS5_3std3__410__identityEEEvT0_T1_T2_T3_T4_T6_E12temp_storage+28];
	min.s32 	%r438, %r436, %r437;
	ld.shared.u32 	%r439, [_ZZN3cub18CUB_300001_SM_10006detail6reduce28DeviceReduceSingleTileKernelINS2_10policy_hubIiyN4cuda3__47minimumIiEEE10Policy1000EN6thrust24THRUST_300001_SM_1000_NS18transform_iteratorI4GetYNSC_6detail15normal_iteratorINSC_10device_ptrI4int3EEEENSC_11use_defaultESL_EEPiyS8_iiNS5_3std3__410__identityEEEvT0_T1_T2_T3_T4_T6_E12temp_storage+32];
	min.s32 	%r440, %r438, %r439;
	ld.shared.u32 	%r441, [_ZZN3cub18CUB_300001_SM_10006detail6reduce28DeviceReduceSingleTileKernelINS2_10policy_hubIiyN4cuda3__47minimumIiEEE10Policy1000EN6thrust24THRUST_300001_SM_1000_NS18transform_iteratorI4GetYNSC_6detail15normal_iteratorINSC_10device_ptrI4int3EEEENSC_11use_defaultESL_EEPiyS8_iiNS5_3std3__410__identityEEEvT0_T1_T2_T3_T4_T6_E12temp_storage+36];
	min.s32 	%r480, %r440, %r441;
	bra.uni 	$L__BB21_49;
$L__BB21_24:
	// begin inline asm
	mov.u32 %r332, %laneid;
	// end inline asm
	and.b32  	%r358, %r2, 992;
	add.s32 	%r359, %r358, 32;
	setp.gt.u32 	%p35, %r359, %r1;
	not.b32 	%r360, %r358;
	add.s32 	%r361, %r1, %r360;
	selp.b32 	%r356, %r361, 31, %p35;
	mov.b32 	%r335, 1;
	mov.b32 	%r357, -1;
	// begin inline asm
	shfl.sync.down.b32 %r333, %r462, %r335, %r356, %r357;
	// end inline asm
	setp.lt.s32 	%p36, %r332, %r356;
	min.s32 	%r362, %r462, %r333;
	selp.b32 	%r339, %r362, %r462, %p36;
	mov.b32 	%r340, 2;
	// begin inline asm
	shfl.sync.down.b32 %r338, %r339, %r340, %r356, %r357;
	// end inline asm
	add.s32 	%r363, %r332, 2;
	setp.gt.s32 	%p37, %r363, %r356;
	min.s32 	%r364, %r339, %r338;
	selp.b32 	%r344, %r339, %r364, %p37;
	mov.b32 	%r345, 4;
	// begin inline asm
	shfl.sync.down.b32 %r343, %r344, %r345, %r356, %r357;
	// end inline asm
	add.s32 	%r365, %r332, 4;
	setp.gt.s32 	%p38, %r365, %r356;
	min.s32 	%r366, %r344, %r343;
	selp.b32 	%r349, %r344, %r366, %p38;
	mov.b32 	%r350, 8;
	// begin inline asm
	shfl.sync.down.b32 %r348, %r349, %r350, %r356, %r357;
	// end inline asm
	add.s32 	%r367, %r332, 8;
	setp.gt.s32 	%p39, %r367, %r356;
	min.s32 	%r368, %r349, %r348;
	selp.b32 	%r354, %r349, %r368, %p39;
	mov.b32 	%r355, 16;
	// begin inline asm
	shfl.sync.down.b32 %r353, %r354, %r355, %r356, %r357;
	// end inline asm
	add.s32 	%r369, %r332, 16;
	setp.gt.s32 	%p40, %r369, %r356;
	min.s32 	%r370, %r354, %r353;
	selp.b32 	%r480, %r354, %r370, %p40;
	setp.ne.s32 	%p41, %r332, 0;
	@%p41 bra 	$L__BB21_26;
	shr.u32 	%r371, %r2, 3;
	and.b32  	%r372, %r371, 124;
	mov.u32 	%r373, _ZZN3cub18CUB_300001_SM_10006detail6reduce28DeviceReduceSingleTileKernelINS2_10policy_hubIiyN4cuda3__47minimumIiEEE10Policy1000EN6thrust24THRUST_300001_SM_1000_NS18transform_iteratorI4GetYNSC_6detail15normal_iteratorINSC_10device_ptrI4int3EEEENSC_11use_defaultESL_EEPiyS8_iiNS5_3std3__410__identityEEEvT0_T1_T2_T3_T4_T6_E12temp_storage;
	add.s32 	%r374, %r373, %r372;
	st.shared.u32 	[%r374+8], %r480;
$L__BB21_26:
	bar.sync 	0;
	setp.ne.s32 	%p42, %r2, 0;
	@%p42 bra 	$L__BB21_49;
	setp.gt.u64 	%p43, %rd20, 32;
	ld.shared.u32 	%r375, [_ZZN3cub18CUB_300001_SM_10006detail6reduce28DeviceReduceSingleTileKernelINS2_10policy_hubIiyN4cuda3__47minimumIiEEE10Policy1000EN6thrust24THRUST_300001_SM_1000_NS18transform_iteratorI4GetYNSC_6detail15normal_iteratorINSC_10device_ptrI4int3EEEENSC_11use_defaultESL_EEPiyS8_iiNS5_3std3__410__identityEEEvT0_T1_T2_T3_T4_T6_E12temp_storage+12];
	min.s32 	%r376, %r480, %r375;
	selp.b32 	%r377, %r376, %r480, %p43;
	setp.gt.u64 	%p44, %rd20, 64;
	ld.shared.u32 	%r378, [_ZZN3cub18CUB_300001_SM_10006detail6reduce28DeviceReduceSingleTileKernelINS2_10policy_hubIiyN4cuda3__47minimumIiEEE10Policy1000EN6thrust24THRUST_300001_SM_1000_NS18transform_iteratorI4GetYNSC_6detail15normal_iteratorINSC_10device_ptrI4int3EEEENSC_11use_defaultESL_EEPiyS8_iiNS5_3std3__410__identityEEEvT0_T1_T2_T3_T4_T6_E12temp_storage+16];
	min.s32 	%r379, %r377, %r378;
	selp.b32 	%r380, %r379, %r377, %p44;
	setp.gt.u64 	%p45, %rd20, 96;
	ld.shared.u32 	%r381, [_ZZN3cub18CUB_300001_SM_10006detail6reduce28DeviceReduceSingleTileKernelINS2_10policy_hubIiyN4cuda3__47minimumIiEEE10Policy1000EN6thrust24THRUST_300001_SM_1000_NS18transform_iteratorI4GetYNSC_6detail15normal_iteratorINSC_10device_ptrI4int3EEEENSC_11use_defaultESL_EEPiyS8_iiNS5_3std3__410__identityEEEvT0_T1_T2_T3_T4_T6_E12temp_storage+20];
	min.s32 	%r382, %r380, %r381;
	selp.b32 	%r383, %r382, %r380, %p45;
	setp.gt.u64 	%p46, %rd20, 128;
	ld.shared.u32 	%r384, [_ZZN3cub18CUB_300001_SM_10006detail6reduce28DeviceReduceSingleTileKernelINS2_10policy_hubIiyN4cuda3__47minimumIiEEE10Policy1000EN6thrust24THRUST_300001_SM_1000_NS18transform_iteratorI4GetYNSC_6detail15normal_iteratorINSC_10device_ptrI4int3EEEENSC_11use_defaultESL_EEPiyS8_iiNS5_3std3__410__identityEEEvT0_T1_T2_T3_T4_T6_E12temp_storage+24];
	min.s32 	%r385, %r383, %r384;
	selp.b32 	%r386, %r385, %r383, %p46;
	setp.gt.u64 	%p47, %rd20, 160;
	ld.shared.u32 	%r387, [_ZZN3cub18CUB_300001_SM_10006detail6reduce28DeviceReduceSingleTileKernelINS2_10policy_hubIiyN4cuda3__47minimumIiEEE10Policy1000EN6thrust24THRUST_300001_SM_1000_NS18transform_iteratorI4GetYNSC_6detail15normal_iteratorINSC_10device_ptrI4int3EEEENSC_11use_defaultESL_EEPiyS8_iiNS5_3std3__410__identityEEEvT0_T1_T2_T3_T4_T6_E12temp_storage+28];
	min.s32 	%r388, %r386, %r387;
	selp.b32 	%r389, %r388, %r386, %p47;
	setp.gt.u64 	%p48, %rd20, 192;
	ld.shared.u32 	%r390, [_ZZN3cub18CUB_300001_SM_10006detail6reduce28DeviceReduceSingleTileKernelINS2_10policy_hubIiyN4cuda3__47minimumIiEEE10Policy1000EN6thrust24THRUST_300001_SM_1000_NS18transform_iteratorI4GetYNSC_6detail15normal_iteratorINSC_10device_ptrI4int3EEEENSC_11use_defaultESL_EEPiyS8_iiNS5_3std3__410__identityEEEvT0_T1_T2_T3_T4_T6_E12temp_storage+32];
	min.s32 	%r391, %r389, %r390;
	selp.b32 	%r392, %r391, %r389, %p48;
	setp.gt.u64 	%p49, %rd20, 224;
	ld.shared.u32 	%r393, [_ZZN3cub18CUB_300001_SM_10006detail6reduce28DeviceReduceSingleTileKernelINS2_10policy_hubIiyN4cuda3__47minimumIiEEE10Policy1000EN6thrust24THRUST_300001_SM_1000_NS18transform_iteratorI4GetYNSC_6detail15normal_iteratorINSC_10device_ptrI4int3EEEENSC_11use_defaultESL_EEPiyS8_iiNS5_3std3__410__identityEEEvT0_T1_T2_T3_T4_T6_E12temp_storage+36];
	min.s32 	%r394, %r392, %r393;
	selp.b32 	%r480, %r394, %r392, %p49;
	bra.uni 	$L__BB21_49;
$L__BB21_28:
	mov.u32 	%r44, %tid.x;
	cvt.u64.u32 	%rd7, %r44;
	mul.wide.u32 	%rd23, %r44, 12;
	add.s64 	%rd24, %rd2, %rd23;
	add.s64 	%rd8, %rd24, 4;
	ld.global.u32 	%r94, [%rd24+4];
	ld.global.u32 	%r95, [%rd24+3076];
	ld.global.u32 	%r96, [%rd24+6148];
	ld.global.u32 	%r97, [%rd24+9220];
	ld.global.u32 	%r98, [%rd24+12292];
	ld.global.u32 	%r99, [%rd24+15364];
	ld.global.u32 	%r100, [%rd24+18436];
	ld.global.u32 	%r101, [%rd24+21508];
	ld.global.u32 	%r102, [%rd24+24580];
	ld.global.u32 	%r103, [%rd24+27652];
	ld.global.u32 	%r104, [%rd24+30724];
	ld.global.u32 	%r105, [%rd24+33796];
	ld.global.u32 	%r106, [%rd24+36868];
	ld.global.u32 	%r107, [%rd24+39940];
	ld.global.u32 	%r108, [%rd24+43012];
	ld.global.u32 	%r109, [%rd24+46084];
	min.s32 	%r110, %r94, %r95;
	min.s32 	%r111, %r110, %r96;
	min.s32 	%r112, %r97, %r98;
	min.s32 	%r113, %r112, %r99;
	min.s32 	%r114, %r100, %r101;
	min.s32 	%r115, %r114, %r102;
	min.s32 	%r116, %r103, %r104;
	min.s32 	%r117, %r116, %r105;
	min.s32 	%r118, %r106, %r107;
	min.s32 	%r119, %r118, %r108;
	min.s32 	%r120, %r111, %r113;
	min.s32 	%r121, %r120, %r115;
	min.s32 	%r122, %r117, %r119;
	min.s32 	%r123, %r122, %r109;
	min.s32 	%r479, %r121, %r123;
	add.s64 	%rd9, %rd20, -4096;
	setp.lt.u64 	%p3, %rd9, 4096;
	mov.b64 	%rd51, 4096;
	@%p3 bra 	$L__BB21_32;
	mov.b64 	%rd51, 4096;
$L__BB21_30:
	mad.lo.s64 	%rd26, %rd51, 12, %rd8;
	ld.global.u32 	%r124, [%rd26];
	ld.global.u32 	%r125, [%rd26+3072];
	ld.global.u32 	%r126, [%rd26+6144];
	ld.global.u32 	%r127, [%rd26+9216];
	ld.global.u32 	%r128, [%rd26+12288];
	ld.global.u32 	%r129, [%rd26+15360];
	ld.global.u32 	%r130, [%rd26+18432];
	ld.global.u32 	%r131, [%rd26+21504];
	ld.global.u32 	%r132, [%rd26+24576];
	ld.global.u32 	%r133, [%rd26+27648];
	ld.global.u32 	%r134, [%rd26+30720];
	ld.global.u32 	%r135, [%rd26+33792];
	ld.global.u32 	%r136, [%rd26+36864];
	ld.global.u32 	%r137, [%rd26+39936];
	ld.global.u32 	%r138, [%rd26+43008];
	ld.global.u32 	%r139, [%rd26+46080];
	min.s32 	%r140, %r479, %r124;
	min.s32 	%r141, %r140, %r125;
	min.s32 	%r142, %r126, %r127;
	min.s32 	%r143, %r142, %r128;
	min.s32 	%r144, %r129, %r130;
	min.s32 	%r145, %r144, %r131;
	min.s32 	%r146, %r132, %r133;
	min.s32 	%r147, %r146, %r134;
	min.s32 	%r148, %r135, %r136;
	min.s32 	%r149, %r148, %r137;
	min.s32 	%r150, %r138, %r139;
	min.s32 	%r151, %r141, %r143;
	min.s32 	%r152, %r151, %r145;
	min.s32 	%r153, %r147, %r149;
	min.s32 	%r154, %r153, %r150;
	min.s32 	%r479, %r152, %r154;
	sub.s64 	%rd27, %rd20, %rd51;
	setp.lt.u64 	%p4, %rd27, 4096;
	@%p4 bra 	$L__BB21_45;
	add.s64 	%rd51, %rd51, 4096;
	setp.le.u64 	%p5, %rd51, %rd9;
	@%p5 bra 	$L__BB21_30;
$L__BB21_32:
	setp.le.u64 	%p6, %rd20, %rd51;
	cvt.u32.u64 	%r155, %rd51;
	cvt.u32.u64 	%r156, %rd20;
	sub.s32 	%r157, %r156, %r155;
	setp.ge.s32 	%p7, %r44, %r157;
	or.pred  	%p8, %p6, %p7;
	@%p8 bra 	$L__BB21_45;
	not.b32 	%r161, %r44;
	add.s32 	%r162, %r161, %r156;
	sub.s32 	%r164, %r162, %r155;
	shr.u32 	%r165, %r164, 8;
	add.s32 	%r49, %r165, 1;
	and.b32  	%r50, %r49, 15;
	setp.lt.u32 	%p9, %r164, 3840;
	mov.u32 	%r469, %r44;
	@%p9 bra 	$L__BB21_36;
	and.b32  	%r166, %r49, 33554416;
	neg.s32 	%r465, %r166;
	add.s64 	%rd28, %rd51, %rd7;
	mad.lo.s64 	%rd29, %rd28, 12, %rd2;
	add.s64 	%rd52, %rd29, 24580;
	mov.u32 	%r469, %r44;
$L__BB21_35:
	.pragma "nounroll";
	ld.global.u32 	%r167, [%rd52+-24576];
	min.s32 	%r168, %r479, %r167;
	ld.global.u32 	%r169, [%rd52+-21504];
	min.s32 	%r170, %r168, %r169;
	ld.global.u32 	%r171, [%rd52+-18432];
	min.s32 	%r172, %r170, %r171;
	ld.global.u32 	%r173, [%rd52+-15360];
	min.s32 	%r174, %r172, %r173;
	ld.global.u32 	%r175, [%rd52+-12288];
	min.s32 	%r176, %r174, %r175;
	ld.global.u32 	%r177, [%rd52+-9216];
	min.s32 	%r178, %r176, %r177;
	ld.global.u32 	%r179, [%rd52+-6144];
	min.s32 	%r180, %r178, %r179;
	ld.global.u32 	%r181, [%rd52+-3072];
	min.s32 	%r182, %r180, %r181;
	ld.global.u32 	%r183, [%rd52];
	min.s32 	%r184, %r182, %r183;
	ld.global.u32 	%r185, [%rd52+3072];
	min.s32 	%r186, %r184, %r185;
	ld.global.u32 	%r187, [%rd52+6144];
	min.s32 	%r188, %r186, %r187;
	ld.global.u32 	%r189, [%rd52+9216];
	min.s32 	%r190, %r188, %r189;
	ld.global.u32 	%r191, [%rd52+12288];
	min.s32 	%r192, %r190, %r191;
	ld.global.u32 	%r193, [%rd52+15360];
	min.s32 	%r194, %r192, %r193;
	ld.global.u32 	%r195, [%rd52+18432];
	min.s32 	%r196, %r194, %r195;
	ld.global.u32 	%r197, [%rd52+21504];
	min.s32 	%r479, %r196, %r197;
	add.s32 	%r469, %r469, 4096;
	add.s32 	%r465, %r465, 16;
	add.s64 	%rd52, %rd52, 49152;
	setp.ne.s32 	%p10, %r465, 0;
	@%p10 bra 	$L__BB21_35;
$L__BB21_36:
	setp.eq.s32 	%p11, %r50, 0;
	@%p11 bra 	$L__BB21_45;
	and.b32  	%r61, %r49, 7;
	setp.lt.u32 	%p12, %r50, 8;
	@%p12 bra 	$L__BB21_39;
	cvt.u64.u32 	%rd30, %r469;
	add.s64 	%rd31, %rd51, %rd30;
	mad.lo.s64 	%rd32, %rd31, 12, %rd2;
	ld.global.u32 	%r199, [%rd32+4];
	min.s32 	%r200, %r479, %r199;
	ld.global.u32 	%r201, [%rd32+3076];
	min.s32 	%r202, %r200, %r201;
	ld.global.u32 	%r203, [%rd32+6148];
	min.s32 	%r204, %r202, %r203;
	ld.global.u32 	%r205, [%rd32+9220];
	min.s32 	%r206, %r204, %r205;
	ld.global.u32 	%r207, [%rd32+12292];
	min.s32 	%r208, %r206, %r207;
	ld.global.u32 	%r209, [%rd32+15364];
	min.s32 	%r210, %r208, %r209;
	ld.global.u32 	%r211, [%rd32+18436];
	min.s32 	%r212, %r210, %r211;
	ld.global.u32 	%r213, [%rd32+21508];
	min.s32 	%r479, %r212, %r213;
	add.s32 	%r469, %r469, 2048;
$L__BB21_39:
	setp.eq.s32 	%p13, %r61, 0;
	@%p13 bra 	$L__BB21_45;
	and.b32  	%r67, %r49, 3;
	setp.lt.u32 	%p14, %r61, 4;
	@%p14 bra 	$L__BB21_42;
	cvt.u64.u32 	%rd33, %r469;
	add.s64 	%rd34, %rd51, %rd33;
	mad.lo.s64 	%rd35, %rd34, 12, %rd2;
	ld.global.u32 	%r215, [%rd35+4];
	min.s32 	%r216, %r479, %r215;
	ld.global.u32 	%r217, [%rd35+3076];
	min.s32 	%r218, %r216, %r217;
	ld.global.u32 	%r219, [%rd35+6148];
	min.s32 	%r220, %r218, %r219;
	ld.global.u32 	%r221, [%rd35+9220];
	min.s32 	%r479, %r220, %r221;
	add.s32 	%r469, %r469, 1024;
$L__BB21_42:
	setp.eq.s32 	%p15, %r67, 0;
	@%p15 bra 	$L__BB21_45;
	cvt.u64.u32 	%rd36, %r469;
	add.s64 	%rd37, %rd51, %rd36;
	mad.lo.s64 	%rd38, %rd37, 12, %rd2;
	add.s64 	%rd53, %rd38, 4;
	neg.s32 	%r477, %r67;
$L__BB21_44:
	.pragma "nounroll";
	ld.global.u32 	%r222, [%rd53];
	min.s32 	%r479, %r479, %r222;
	add.s64 	%rd53, %rd53, 3072;
	add.s32 	%r477, %r477, 1;
	setp.ne.s32 	%p16, %r477, 0;
	@%p16 bra 	$L__BB21_44;
$L__BB21_45:
	// begin inline asm
	mov.u32 %r223, %laneid;
	// end inline asm
	mov.b32 	%r226, 1;
	mov.b32 	%r247, 31;
	mov.b32 	%r248, -1;
	// begin inline asm
	shfl.sync.down.b32 %r224, %r479, %r226, %r247, %r248;
	// end inline asm
	setp.gt.s32 	%p17, %r223, 30;
	min.s32 	%r249, %r479, %r224;
	selp.b32 	%r230, %r479, %r249, %p17;
	mov.b32 	%r231, 2;
	// begin inline asm
	shfl.sync.down.b32 %r229, %r230, %r231, %r247, %r248;
	// end inline asm
	setp.gt.s32 	%p18, %r223, 29;
	min.s32 	%r250, %r230, %r229;
	selp.b32 	%r235, %r230, %r250, %p18;
	mov.b32 	%r236, 4;
	// begin inline asm
	shfl.sync.down.b32 %r234, %r235, %r236, %r247, %r248;
	// end inline asm
	setp.gt.s32 	%p19, %r223, 27;
	min.s32 	%r251, %r235, %r234;
	selp.b32 	%r240, %r235, %r251, %p19;
	mov.b32 	%r241, 8;
	// begin inline asm
	shfl.sync.down.b32 %r239, %r240, %r241, %r247, %r248;
	// end inline asm
	setp.gt.s32 	%p20, %r223, 23;
	min.s32 	%r252, %r240, %r239;
	selp.b32 	%r245, %r240, %r252, %p20;
	mov.b32 	%r246, 16;
	// begin inline asm
	shfl.sync.down.b32 %r244, %r245, %r246, %r247, %r248;
	// end inline asm
	setp.gt.s32 	%p21, %r223, 15;
	min.s32 	%r79, %r245, %r244;
	selp.b32 	%r480, %r245, %r79, %p21;
	setp.ne.s32 	%p22, %r223, 0;
	@%p22 bra 	$L__BB21_47;
	shr.u32 	%r253, %r44, 3;
	and.b32  	%r254, %r253, 124;
	mov.u32 	%r255, _ZZN3cub18CUB_300001_SM_10006detail6reduce28DeviceReduceSingleTileKernelINS2_10policy_hubIiyN4cuda3__47minimumIiEEE10Policy1000EN6thrust24THRUST_300001_SM_1000_NS18transform_iteratorI4GetYNSC_6detail15normal_iteratorINSC_10device_ptrI4int3EEEENSC_11use_defaultESL_EEPiyS8_iiNS5_3std3__410__identityEEEvT0_T1_T2_T3_T4_T6_E12temp_storage;
	add.s32 	%r256, %r255, %r254;
	st.shared.u32 	[%r256+8], %r79;
$L__BB21_47:
	bar.sync 	0;
	setp.ne.s32 	%p23, %r44, 0;
	@%p23 bra 	$L__BB21_49;
	ld.shared.u32 	%r257, [_ZZN3cub18CUB_300001_SM_10006detail6reduce28DeviceReduceSingleTileKernelINS2_10policy_hubIiyN4cuda3__47minimumIiEEE10Policy1000EN6thrust24THRUST_300001_SM_1000_NS18transform_iteratorI4GetYNSC_6detail15normal_iteratorINSC_10device_ptrI4int3EEEENSC_11use_defaultESL_EEPiyS8_iiNS5_3std3__410__identityEEEvT0_T1_T2_T3_T4_T6_E12temp_storage+12];
	min.s32 	%r258, %r480, %r257;
	ld.shared.u32 	%r259, [_ZZN3cub18CUB_300001_SM_10006detail6reduce28DeviceReduceSingleTileKernelINS2_10policy_hubIiyN4cuda3__47minimumIiEEE10Policy1000EN6thrust24THRUST_300001_SM_1000_NS18transform_iteratorI4GetYNSC_6detail15normal_iteratorINSC_10device_ptrI4int3EEEENSC_11use_defaultESL_EEPiyS8_iiNS5_3std3__410__identityEEEvT0_T1_T2_T3_T4_T6_E12temp_storage+16];
	min.s32 	%r260, %r258, %r259;
	ld.shared.u32 	%r261, [_ZZN3cub18CUB_300001_SM_10006detail6reduce28DeviceReduceSingleTileKernelINS2_10policy_hubIiyN4cuda3__47minimumIiEEE10Policy1000EN6thrust24THRUST_300001_SM_1000_NS18transform_iteratorI4GetYNSC_6detail15normal_iteratorINSC_10device_ptrI4int3EEEENSC_11use_defaultESL_EEPiyS8_iiNS5_3std3__410__identityEEEvT0_T1_T2_T3_T4_T6_E12temp_storage+20];
	min.s32 	%r262, %r260, %r261;
	ld.shared.u32 	%r263, [_ZZN3cub18CUB_300001_SM_10006detail6reduce28DeviceReduceSingleTileKernelINS2_10policy_hubIiyN4cuda3__47minimumIiEEE10Policy1000EN6thrust24THRUST_300001_SM_1000_NS18transform_iteratorI4GetYNSC_6detail15normal_iteratorINSC_10device_ptrI4int3EEEENSC_11use_defaultESL_EEPiyS8_iiNS5_3std3__410__identityEEEvT0_T1_T2_T3_T4_T6_E12temp_storage+24];
	min.s32 	%r264, %r262, %r263;
	ld.shared.u32 	%r265, [_ZZN3cub18CUB_300001_SM_10006detail6reduce28DeviceReduceSingleTileKernelINS2_10policy_hubIiyN4cuda3__47minimumIiEEE10Policy1000EN6thrust24THRUST_300001_SM_1000_NS18transform_iteratorI4GetYNSC_6detail15normal_iteratorINSC_10device_ptrI4int3EEEENSC_11use_defaultESL_EEPiyS8_iiNS5_3std3__410__identityEEEvT0_T1_T2_T3_T4_T6_E12temp_storage+28];
	min.s32 	%r266, %r264, %r265;
	ld.shared.u32 	%r267, [_ZZN3cub18CUB_300001_SM_10006detail6reduce28DeviceReduceSingleTileKernelINS2_10policy_hubIiyN4cuda3__47minimumIiEEE10Policy1000EN6thrust24THRUST_300001_SM_1000_NS18transform_iteratorI4GetYNSC_6detail15normal_iteratorINSC_10device_ptrI4int3EEEENSC_11use_defaultESL_EEPiyS8_iiNS5_3std3__410__identityEEEvT0_T1_T2_T3_T4_T6_E12temp_storage+32];
	min.s32 	%r268, %r266, %r267;
	ld.shared.u32 	%r269, [_ZZN3cub18CUB_300001_SM_10006detail6reduce28DeviceReduceSingleTileKernelINS2_10policy_hubIiyN4cuda3__47minimumIiEEE10Policy1000EN6thrust24THRUST_300001_SM_1000_NS18transform_iteratorI4GetYNSC_6detail15normal_iteratorINSC_10device_ptrI4int3EEEENSC_11use_defaultESL_EEPiyS8_iiNS5_3std3__410__identityEEEvT0_T1_T2_T3_T4_T6_E12temp_storage+36];
	min.s32 	%r480, %r268, %r269;
$L__BB21_49:
	mov.u32 	%r442, %tid.x;
	setp.ne.s32 	%p57, %r442, 0;
	@%p57 bra 	$L__BB21_51;
	min.s32 	%r443, %r83, %r480;
	st.global.u32 	[%rd1], %r443;
$L__BB21_51:
	ret;

}
	// .globl	_ZN3cub18CUB_300001_SM_10006detail6reduce18DeviceReduceKernelINS2_10policy_hubIiyN4cuda3__47minimumIiEEE10Policy1000EN6thrust24THRUST_300001_SM_1000_NS18transform_iteratorI4GetYNSC_6detail15normal_iteratorINSC_10device_ptrI4int3EEEENSC_11use_defaultESL_EEyS8_iNS5_3std3__410__identityEEEvT0_PT3_T1_NS0_13GridEvenShareIST_EET2_T4_
.visible .entry _ZN3cub18CUB_300001_SM_10006detail6reduce18DeviceReduceKernelINS2_10policy_hubIiyN4cuda3__47minimumIiEEE10Policy1000EN6thrust24THRUST_300001_SM_1000_NS18transform_iteratorI4GetYNSC_6detail15normal_iteratorINSC_10device_ptrI4int3EEEENSC_11use_defaultESL_EEyS8_iNS5_3std3__410__identityEEEvT0_PT3_T1_NS0_13GridEvenShareIST_EET2_T4_(
	.param .align 8 .b8 _ZN3cub18CUB_300001_SM_10006detail6reduce18DeviceReduceKernelINS2_10policy_hubIiyN4cuda3__47minimumIiEEE10Policy1000EN6thrust24THRUST_300001_SM_1000_NS18transform_iteratorI4GetYNSC_6detail15normal_iteratorINSC_10device_ptrI4int3EEEENSC_11use_defaultESL_EEyS8_iNS5_3std3__410__identityEEEvT0_PT3_T1_NS0_13GridEvenShareIST_EET2_T4__param_0[16],
	.param .u64 .ptr .align 1 _ZN3cub18CUB_300001_SM_10006detail6reduce18DeviceReduceKernelINS2_10policy_hubIiyN4cuda3__47minimumIiEEE10Policy1000EN6thrust24THRUST_300001_SM_1000_NS18transform_iteratorI4GetYNSC_6detail15normal_iteratorINSC_10device_ptrI4int3EEEENSC_11use_defaultESL_EEyS8_iNS5_3std3__410__identityEEEvT0_PT3_T1_NS0_13GridEvenShareIST_EET2_T4__param_1,
	.param .u64 _ZN3cub18CUB_300001_SM_10006detail6reduce18DeviceReduceKernelINS2_10policy_hubIiyN4cuda3__47minimumIiEEE10Policy1000EN6thrust24THRUST_300001_SM_1000_NS18transform_iteratorI4GetYNSC_6detail15normal_iteratorINSC_10device_ptrI4int3EEEENSC_11use_defaultESL_EEyS8_iNS5_3std3__410__identityEEEvT0_PT3_T1_NS0_13GridEvenShareIST_EET2_T4__param_2,
	.param .align 8 .b8 _ZN3cub18CUB_300001_SM_10006detail6reduce18DeviceReduceKernelINS2_10policy_hubIiyN4cuda3__47minimumIiEEE10Policy1000EN6thrust24THRUST_300001_SM_1000_NS18transform_iteratorI4GetYNSC_6detail15normal_iteratorINSC_10device_ptrI4int3EEEENSC_11use_defaultESL_EEyS8_iNS5_3std3__410__identityEEEvT0_PT3_T1_NS0_13GridEvenShareIST_EET2_T4__param_3[72],
	.param .align 1 .b8 _ZN3cub18CUB_300001_SM_10006detail6reduce18DeviceReduceKernelINS2_10policy_hubIiyN4cuda3__47minimumIiEEE10Policy1000EN6thrust24THRUST_300001_SM_1000_NS18transform_iteratorI4GetYNSC_6detail15normal_iteratorINSC_10device_ptrI4int3EEEENSC_11use_defaultESL_EEyS8_iNS5_3std3__410__identityEEEvT0_PT3_T1_NS0_13GridEvenShareIST_EET2_T4__param_4[1],
	.param .align 1 .b8 _ZN3cub18CUB_300001_SM_10006detail6reduce18DeviceReduceKernelINS2_10policy_hubIiyN4cuda3__47minimumIiEEE10Policy1000EN6thrust24THRUST_300001_SM_1000_NS18transform_iteratorI4GetYNSC_6detail15normal_iteratorINSC_10device_ptrI4int3EEEENSC_11use_defaultESL_EEyS8_iNS5_3std3__410__identityEEEvT0_PT3_T1_NS0_13GridEvenShareIST_EET2_T4__param_5[1]
)
.maxntid 256
{
	.reg .pred 	%p<57>;
	.reg .b16 	%rs<12>;
	.reg .b32 	%r<512>;
	.reg .b64 	%rd<74>;
	// demoted variable
	.shared .align 4 .b8 _ZZN3cub18CUB_300001_SM_10006detail6reduce18DeviceReduceKernelINS2_10policy_hubIiyN4cuda3__47minimumIiEEE10Policy1000EN6thrust24THRUST_300001_SM_1000_NS18transform_iteratorI4GetYNSC_6detail15normal_iteratorINSC_10device_ptrI4int3EEEENSC_11use_defaultESL_EEyS8_iNS5_3std3__410__identityEEEvT0_PT3_T1_NS0_13GridEvenShareIST_EET2_T4_E12temp_storage[44];
	ld.param.u64 	%rd1, [_ZN3cub18CUB_300001_SM_10006detail6reduce18DeviceReduceKernelINS2_10policy_hubIiyN4cuda3__47minimumIiEEE10Policy1000EN6thrust24THRUST_300001_SM_1000_NS18transform_iteratorI4GetYNSC_6detail15normal_iteratorINSC_10device_ptrI4int3EEEENSC_11use_defaultESL_EEyS8_iNS5_3std3__410__identityEEEvT0_PT3_T1_NS0_13GridEvenShareIST_EET2_T4__param_3+32];
	ld.param.u32 	%r1, [_ZN3cub18CUB_300001_SM_10006detail6reduce18DeviceReduceKernelINS2_10policy_hubIiyN4cuda3__47minimumIiEEE10Policy1000EN6thrust24THRUST_300001_SM_1000_NS18transform_iteratorI4GetYNSC_6detail15normal_iteratorINSC_10device_ptrI4int3EEEENSC_11use_defaultESL_EEyS8_iNS5_3std3__410__identityEEEvT0_PT3_T1_NS0_13GridEvenShareIST_EET2_T4__param_3+40];
	ld.param.u64 	%rd26, [_ZN3cub18CUB_300001_SM_10006detail6reduce18DeviceReduceKernelINS2_10policy_hubIiyN4cuda3__47minimumIiEEE10Policy1000EN6thrust24THRUST_300001_SM_1000_NS18transform_iteratorI4GetYNSC_6detail15normal_iteratorINSC_10device_ptrI4int3EEEENSC_11use_defaultESL_EEyS8_iNS5_3std3__410__identityEEEvT0_PT3_T1_NS0_13GridEvenShareIST_EET2_T4__param_0];
	cvta.to.global.u64 	%rd2, %rd26;
	mov.u32 	%r2, %ctaid.x;
	shl.b32 	%r100, %r1, 12;
	cvt.s64.s32 	%rd3, %r100;
	shl.b32 	%r101, %r2, 12;
	cvt.u64.u32 	%rd4, %r101;
	sub.s64 	%rd5, %rd1, %rd4;
	setp.gt.u64 	%p1, %rd5, 4095;
	@%p1 bra 	$L__BB22_25;
	cvt.u32.u64 	%r298, %rd4;
	cvt.u32.u64 	%r3, %rd1;
	sub.s32 	%r4, %r3, %r298;
	mov.u32 	%r5, %tid.x;
	setp.ge.s32 	%p23, %r5, %r4;
	mov.b32 	%r492, 0;
	mov.u32 	%r481, %r5;
	@%p23 bra 	$L__BB22_3;
	add.s32 	%r300, %r298, %r5;
	mul.wide.u32 	%rd48, %r300, 12;
	add.s64 	%rd49, %rd2, %rd48;
	ld.global.u32 	%r492, [%rd49+4];
	add.s32 	%r481, %r5, 256;
$L__BB22_3:
	setp.ge.s32 	%p24, %r481, %r4;
	@%p24 bra 	$L__BB22_16;
	not.b32 	%r303, %r481;
	add.s32 	%r304, %r303, %r3;
	sub.s32 	%r305, %r304, %r298;
	shr.u32 	%r306, %r305, 8;
	add.s32 	%r10, %r306, 1;
	and.b32  	%r11, %r10, 15;
	setp.lt.u32 	%p25, %r305, 3840;
	@%p25 bra 	$L__BB22_7;
	and.b32  	%r307, %r10, 33554416;
	neg.s32 	%r477, %r307;
	mul.wide.u32 	%rd50, %r2, 49152;
	mul.wide.u32 	%rd51, %r481, 12;
	add.s64 	%rd52, %rd50, %rd51;
	add.s64 	%rd53, %rd52, %rd2;
	add.s64 	%rd68, %rd53, 24580;
$L__BB22_6:
	.pragma "nounroll";
	ld.global.u32 	%r308, [%rd68+-24576];
	min.s32 	%r309, %r492, %r308;
	ld.global.u32 	%r310, [%rd68+-21504];
	min.s32 	%r311, %r309, %r310;
	ld.global.u32 	%r312, [%rd68+-18432];
	min.s32 	%r313, %r311, %r312;
	ld.global.u32 	%r314, [%rd68+-15360];
	min.s32 	%r315, %r313, %r314;
	ld.global.u32 	%r316, [%rd68+-12288];
	min.s32 	%r317, %r315, %r316;
	ld.global.u32 	%r318, [%rd68+-9216];
	min.s32 	%r319, %r317, %r318;
	ld.global.u32 	%r320, [%rd68+-6144];
	min.s32 	%r321, %r319, %r320;
	ld.global.u32 	%r322, [%rd68+-3072];
	min.s32 	%r323, %r321, %r322;
	ld.global.u32 	%r324, [%rd68];
	min.s32 	%r325, %r323, %r324;
	ld.global.u32 	%r326, [%rd68+3072];
	min.s32 	%r327, %r325, %r326;
	ld.global.u32 	%r328, [%rd68+6144];
	min.s32 	%r329, %r327, %r328;
	ld.global.u32 	%r330, [%rd68+9216];
	min.s32 	%r331, %r329, %r330;
	ld.global.u32 	%r332, [%rd68+12288];
	min.s32 	%r333, %r331, %r332;
	ld.global.u32 	%r334, [%rd68+15360];
	min.s32 	%r335, %r333, %r334;
	ld.global.u32 	%r336, [%rd68+18432];
	min.s32 	%r337, %r335, %r336;
	ld.global.u32 	%r338, [%rd68+21504];
	min.s32 	%r492, %r337, %r338;
	add.s32 	%r481, %r481, 4096;
	add.s32 	%r477, %r477, 16;
	add.s64 	%rd68, %rd68, 49152;
	setp.ne.s32 	%p26, %r477, 0;
	@%p26 bra 	$L__BB22_6;
$L__BB22_7:
	setp.eq.s32 	%p27, %r11, 0;
	@%p27 bra 	$L__BB22_16;
	and.b32  	%r22, %r10, 7;
	setp.lt.u32 	%p28, %r11, 8;
	@%p28 bra 	$L__BB22_10;
	cvt.s64.s32 	%rd54, %r481;
	add.s64 	%rd55, %rd54, %rd4;
	mad.lo.s64 	%rd56, %rd55, 12, %rd2;
	ld.global.u32 	%r340, [%rd56+4];
	min.s32 	%r341, %r492, %r340;
	ld.global.u32 	%r342, [%rd56+3076];
	min.s32 	%r343, %r341, %r342;
	ld.global.u32 	%r344, [%rd56+6148];
	min.s32 	%r345, %r343, %r344;
	ld.global.u32 	%r346, [%rd56+9220];
	min.s32 	%r347, %r345, %r346;
	ld.global.u32 	%r348, [%rd56+12292];
	min.s32 	%r349, %r347, %r348;
	ld.global.u32 	%r350, [%rd56+15364];
	min.s32 	%r351, %r349, %r350;
	ld.global.u32 	%r352, [%rd56+18436];
	min.s32 	%r353, %r351, %r352;
	ld.global.u32 	%r354, [%rd56+21508];
	min.s32 	%r492, %r353, %r354;
	add.s32 	%r481, %r481, 2048;
$L__BB22_10:
	setp.eq.s32 	%p29, %r22, 0;
	@%p29 bra 	$L__BB22_16;
	and.b32  	%r28, %r10, 3;
	setp.lt.u32 	%p30, %r22, 4;
	@%p30 bra 	$L__BB22_13;
	cvt.s64.s32 	%rd57, %r481;
	add.s64 	%rd58, %rd57, %rd4;
	mad.lo.s64 	%rd59, %rd58, 12, %rd2;
	ld.global.u32 	%r356, [%rd59+4];
	min.s32 	%r357, %r492, %r356;
	ld.global.u32 	%r358, [%rd59+3076];
	min.s32 	%r359, %r357, %r358;
	ld.global.u32 	%r360, [%rd59+6148];
	min.s32 	%r361, %r359, %r360;
	ld.global.u32 	%r362, [%rd59+9220];
	min.s32 	%r492, %r361, %r362;
	add.s32 	%r481, %r481, 1024;
$L__BB22_13:
	setp.eq.s32 	%p31, %r28, 0;
	@%p31 bra 	$L__BB22_16;
	mul.wide.u32 	%rd60, %r2, 49152;
	add.s64 	%rd61, %rd60, %rd2;
	add.s64 	%rd9, %rd61, 4;
	neg.s32 	%r489, %r28;
$L__BB22_15:
	.pragma "nounroll";
	mul.wide.s32 	%rd62, %r481, 12;
	add.s64 	%rd63, %rd9, %rd62;
	ld.global.u32 	%r363, [%rd63];
	min.s32 	%r492, %r492, %r363;
	add.s32 	%r481, %r481, 256;
	add.s32 	%r489, %r489, 1;
	setp.ne.s32 	%p32, %r489, 0;
	@%p32 bra 	$L__BB22_15;
$L__BB22_16:
	setp.lt.s32 	%p33, %r4, 256;
	@%p33 bra 	$L__BB22_21;
	// begin inline asm
	mov.u32 %r427, %laneid;
	// end inline asm
	mov.b32 	%r430, 1;
	mov.b32 	%r451, 31;
	mov.b32 	%r452, -1;
	// begin inline asm
	shfl.sync.down.b32 %r428, %r492, %r430, %r451, %r452;
	// end inline asm
	setp.gt.s32 	%p49, %r427, 30;
	min.s32 	%r453, %r492, %r428;
	selp.b32 	%r434, %r492, %r453, %p49;
	mov.b32 	%r435, 2;
	// begin inline asm
	shfl.sync.down.b32 %r433, %r434, %r435, %r451, %r452;
	// end inline asm
	setp.gt.s32 	%p50, %r427, 29;
	min.s32 	%r454, %r434, %r433;
	selp.b32 	%r439, %r434, %r454, %p50;
	mov.b32 	%r440, 4;
	// begin inline asm
	shfl.sync.down.b32 %r438, %r439, %r440, %r451, %r452;
	// end inline asm
	setp.gt.s32 	%p51, %r427, 27;
	min.s32 	%r455, %r439, %r438;
	selp.b32 	%r444, %r439, %r455, %p51;
	mov.b32 	%r445, 8;
	// begin inline asm
	shfl.sync.down.b32 %r443, %r444, %r445, %r451, %r452;
	// end inline asm
	setp.gt.s32 	%p52, %r427, 23;
	min.s32 	%r456, %r444, %r443;
	selp.b32 	%r449, %r444, %r456, %p52;
	mov.b32 	%r450, 16;
	// begin inline asm
	shfl.sync.down.b32 %r448, %r449, %r450, %r451, %r452;
	// end inline asm
	setp.gt.s32 	%p53, %r427, 15;
	min.s32 	%r42, %r449, %r448;
	selp.b32 	%r511, %r449, %r42, %p53;
	setp.ne.s32 	%p54, %r427, 0;
	@%p54 bra 	$L__BB22_19;
	shr.u32 	%r457, %r5, 3;
	and.b32  	%r458, %r457, 124;
	mov.u32 	%r459, _ZZN3cub18CUB_300001_SM_10006detail6reduce18DeviceReduceKernelINS2_10policy_hubIiyN4cuda3__47minimumIiEEE10Policy1000EN6thrust24THRUST_300001_SM_1000_NS18transform_iteratorI4GetYNSC_6detail15normal_iteratorINSC_10device_ptrI4int3EEEENSC_11use_defaultESL_EEyS8_iNS5_3std3__410__identityEEEvT0_PT3_T1_NS0_13GridEvenShareIST_EET2_T4_E12temp_storage;
	add.s32 	%r460, %r459, %r458;
	st.shared.u32 	[%r460+8], %r42;
$L__BB22_19:
	bar.sync 	0;
	setp.ne.s32 	%p55, %r5, 0;
	@%p55 bra 	$L__BB22_46;
	ld.shared.u32 	%r461, [_ZZN3cub18CUB_300001_SM_10006detail6reduce18DeviceReduceKernelINS2_10policy_hubIiyN4cuda3__47minimumIiEEE10Policy1000EN6thrust24THRUST_300001_SM_1000_NS18transform_iteratorI4GetYNSC_6detail15normal_iteratorINSC_10device_ptrI4int3EEEENSC_11use_defaultESL_EEyS8_iNS5_3std3__410__identityEEEvT0_PT3_T1_NS0_13GridEvenShareIST_EET2_T4_E12temp_storage+12];
	min.s32 	%r462, %r511, %r461;
	ld.shared.u32 	%r463, [_ZZN3cub18CUB_300001_SM_10006detail6reduce18DeviceReduceKernelINS2_10policy_hubIiyN4cuda3__47minimumIiEEE10Policy1000EN6thrust24THRUST_300001_SM_1000_NS18transform_iteratorI4GetYNSC_6detail15normal_iteratorINSC_10device_ptrI4int3EEEENSC_11use_defaultESL_EEyS8_iNS5_3std3__410__identityEEEvT0_PT3_T1_NS0_13GridEvenShareIST_EET2_T4_E12temp_storage+16];
	min.s32 	%r464, %r462, %r463;
	ld.shared.u32 	%r465, [_ZZN3cub18CUB_300001_SM_10006detail6reduce18DeviceReduceKernelINS2_10policy_hubIiyN4cuda3__47minimumIiEEE10Policy1000EN6thrust24THRUST_300001_SM_1000_NS18transform_iteratorI4GetYNSC_6detail15normal_iteratorINSC_10device_ptrI4int3EEEENSC_11use_defaultESL_EEyS8_iNS5_3std3__410__identityEEEvT0_PT3_T1_NS0_13GridEvenShareIST_EET2_T4_E12temp_storage+20];
	min.s32 	%r466, %r464, %r465;
	ld.shared.u32 	%r467, [_ZZN3cub18CUB_300001_SM_10006detail6reduce18DeviceReduceKernelINS2_10policy_hubIiyN4cuda3__47minimumIiEEE10Policy1000EN6thrust24THRUST_300001_SM_1000_NS18transform_iteratorI4GetYNSC_6detail15normal_iteratorINSC_10device_ptrI4int3EEEENSC_11use_defaultESL_EEyS8_iNS5_3std3__410__identityEEEvT0_PT3_T1_NS0_13GridEvenShareIST_EET2_T4_E12temp_storage+24];
	min.s32 	%r468, %r466, %r467;
	ld.shared.u32 	%r469, [_ZZN3cub18CUB_300001_SM_10006detail6reduce18DeviceReduceKernelINS2_10policy_hubIiyN4cuda3__47minimumIiEEE10Policy1000EN6thrust24THRUST_300001_SM_1000_NS18transform_iteratorI4GetYNSC_6detail15normal_iteratorINSC_10device_ptrI4int3EEEENSC_11use_defaultESL_EEyS8_iNS5_3std3__410__identityEEEvT0_PT3_T1_NS0_13GridEvenShareIST_EET2_T4_E12temp_storage+28];
	min.s32 	%r470, %r468, %r469;
	ld.shared.u32 	%r471, [_ZZN3cub18CUB_300001_SM_10006detail6reduce18DeviceReduceKernelINS2_10policy_hubIiyN4cuda3__47minimumIiEEE10Policy1000EN6thrust24THRUST_300001_SM_1000_NS18transform_iteratorI4GetYNSC_6detail15normal_iteratorINSC_10device_ptrI4int3EEEENSC_11use_defaultESL_EEyS8_iNS5_3std3__410__identityEEEvT0_PT3_T1_NS0_13GridEvenShareIST_EET2_T4_E12temp_storage+32];
	min.s32 	%r472, %r470, %r471;
	ld.shared.u32 	%r473, [_ZZN3cub18CUB_300001_SM_10006detail6reduce18DeviceReduceKernelINS2_10policy_hubIiyN4cuda3__47minimumIiEEE10Policy1000EN6thrust24THRUST_300001_SM_1000_NS18transform_iteratorI4GetYNSC_6detail15normal_iteratorINSC_10device_ptrI4int3EEEENSC_11use_defaultESL_EEyS8_iNS5_3std3__410__identityEEEvT0_PT3_T1_NS0_13GridEvenShareIST_EET2_T4_E12temp_storage+36];
	min.s32 	%r511, %r472, %r473;
	bra.uni 	$L__BB22_46;
$L__BB22_21:
	// begin inline asm
	mov.u32 %r364, %laneid;
	// end inline asm
	and.b32  	%r390, %r5, 992;
	add.s32 	%r391, %r390, 32;
	setp.gt.s32 	%p34, %r391, %r4;
	not.b32 	%r392, %r390;
	add.s32 	%r393, %r4, %r392;
	selp.b32 	%r388, %r393, 31, %p34;
	mov.b32 	%r367, 1;
	mov.b32 	%r389, -1;
	// begin inline asm
	shfl.sync.down.b32 %r365, %r492, %r367, %r388, %r389;
	// end inline asm
	setp.lt.s32 	%p35, %r364, %r388;
	min.s32 	%r394, %r492, %r365;
	selp.b32 	%r371, %r394, %r492, %p35;
	mov.b32 	%r372, 2;
	// begin inline asm
	shfl.sync.down.b32 %r370, %r371, %r372, %r388, %r389;
	// end inline asm
	add.s32 	%r395, %r364, 2;
	setp.gt.s32 	%p36, %r395, %r388;
	min.s32 	%r396, %r371, %r370;
	selp.b32 	%r376, %r371, %r396, %p36;
	mov.b32 	%r377, 4;
	// begin inline asm
	shfl.sync.down.b32 %r375, %r376, %r377, %r388, %r389;
	// end inline asm
	add.s32 	%r397, %r364, 4;
	setp.gt.s32 	%p37, %r397, %r388;
	min.s32 	%r398, %r376, %r375;
	selp.b32 	%r381, %r376, %r398, %p37;
	mov.b32 	%r382, 8;
	// begin inline asm
	shfl.sync.down.b32 %r380, %r381, %r382, %r388, %r389;
	// end inline asm
	add.s32 	%r399, %r364, 8;
	setp.gt.s32 	%p38, %r399, %r388;
	min.s32 	%r400, %r381, %r380;
	selp.b32 	%r386, %r381, %r400, %p38;
	mov.b32 	%r387, 16;
	// begin inline asm
	shfl.sync.down.b32 %r385, %r386, %r387, %r388, %r389;
	// end inline asm
	add.s32 	%r401, %r364, 16;
	setp.gt.s32 	%p39, %r401, %r388;
	min.s32 	%r402, %r386, %r385;
	selp.b32 	%r511, %r386, %r402, %p39;
	setp.ne.s32 	%p40, %r364, 0;
	@%p40 bra 	$L__BB22_23;
	shr.u32 	%r403, %r5, 3;
	and.b32  	%r404, %r403, 124;
	mov.u32 	%r405, _ZZN3cub18CUB_300001_SM_10006detail6reduce18DeviceReduceKernelINS2_10policy_hubIiyN4cuda3__47minimumIiEEE10Policy1000EN6thrust24THRUST_300001_SM_1000_NS18transform_iteratorI4GetYNSC_6detail15normal_iteratorINSC_10device_ptrI4int3EEEENSC_11use_defaultESL_EEyS8_iNS5_3std3__410__identityEEEvT0_PT3_T1_NS0_13GridEvenShareIST_EET2_T4_E12temp_storage;
	add.s32 	%r406, %r405, %r404;
	st.shared.u32 	[%r406+8], %r511;
$L__BB22_23:
	bar.sync 	0;
	setp.ne.s32 	%p41, %r5, 0;
	@%p41 bra 	$L__BB22_46;
	setp.gt.s32 	%p42, %r4, 32;
	ld.shared.u32 	%r407, [_ZZN3cub18CUB_300001_SM_10006detail6reduce18DeviceReduceKernelINS2_10policy_hubIiyN4cuda3__47minimumIiEEE10Policy1000EN6thrust24THRUST_300001_SM_1000_NS18transform_iteratorI4GetYNSC_6detail15normal_iteratorINSC_10device_ptrI4int3EEEENSC_11use_defaultESL_EEyS8_iNS5_3std3__410__identityEEEvT0_PT3_T1_NS0_13GridEvenShareIST_EET2_T4_E12temp_storage+12];
	min.s32 	%r408, %r511, %r407;
	selp.b32 	%r409, %r408, %r511, %p42;
	setp.gt.s32 	%p43, %r4, 64;
	ld.shared.u32 	%r410, [_ZZN3cub18CUB_300001_SM_10006detail6reduce18DeviceReduceKernelINS2_10policy_hubIiyN4cuda3__47minimumIiEEE10Policy1000EN6thrust24THRUST_300001_SM_1000_NS18transform_iteratorI4GetYNSC_6detail15normal_iteratorINSC_10device_ptrI4int3EEEENSC_11use_defaultESL_EEyS8_iNS5_3std3__410__identityEEEvT0_PT3_T1_NS0_13GridEvenShareIST_EET2_T4_E12temp_storage+16];
	min.s32 	%r411, %r409, %r410;
	selp.b32 	%r412, %r411, %r409, %p43;
	setp.gt.s32 	%p44, %r4, 96;
	ld.shared.u32 	%r413, [_ZZN3cub18CUB_300001_SM_10006detail6reduce18DeviceReduceKernelINS2_10policy_hubIiyN4cuda3__47minimumIiEEE10Policy1000EN6thrust24THRUST_300001_SM_1000_NS18transform_iteratorI4GetYNSC_6detail15normal_iteratorINSC_10device_ptrI4int3EEEENSC_11use_defaultESL_EEyS8_iNS5_3std3__410__identityEEEvT0_PT3_T1_NS0_13GridEvenShareIST_EET2_T4_E12temp_storage+20];
	min.s32 	%r414, %r412, %r413;
	selp.b32 	%r415, %r414, %r412, %p44;
	setp.gt.s32 	%p45, %r4, 128;
	ld.shared.u32 	%r416, [_ZZN3cub18CUB_300001_SM_10006detail6reduce18DeviceReduceKernelINS2_10policy_hubIiyN4cuda3__47minimumIiEEE10Policy1000EN6thrust24THRUST_300001_SM_1000_NS18transform_iteratorI4GetYNSC_6detail15normal_iteratorINSC_10device_ptrI4int3EEEENSC_11use_defaultESL_EEyS8_iNS5_3std3__410__identityEEEvT0_PT3_T1_NS0_13GridEvenShareIST_EET2_T4_E12temp_storage+24];
	min.s32 	%r417, %r415, %r416;
	selp.b32 	%r418, %r417, %r415, %p45;
	setp.gt.s32 	%p46, %r4, 160;
	ld.shared.u32 	%r419, [_ZZN3cub18CUB_300001_SM_10006detail6reduce18DeviceReduceKernelINS2_10policy_hubIiyN4cuda3__47minimumIiEEE10Policy1000EN6thrust24THRUST_300001_SM_1000_NS18transform_iteratorI4GetYNSC_6detail15normal_iteratorINSC_10device_ptrI4int3EEEENSC_11use_defaultESL_EEyS8_iNS5_3std3__410__identityEEEvT0_PT3_T1_NS0_13GridEvenShareIST_EET2_T4_E12temp_storage+28];
	min.s32 	%r420, %r418, %r419;
	selp.b32 	%r421, %r420, %r418, %p46;
	setp.gt.s32 	%p47, %r4, 192;
	ld.shared.u32 	%r422, [_ZZN3cub18CUB_300001_SM_10006detail6reduce18DeviceReduceKernelINS2_10policy_hubIiyN4cuda3__47minimumIiEEE10Policy1000EN6thrust24THRUST_300001_SM_1000_NS18transform_iteratorI4GetYNSC_6detail15normal_iteratorINSC_10device_ptrI4int3EEEENSC_11use_defaultESL_EEyS8_iNS5_3std3__410__identityEEEvT0_PT3_T1_NS0_13GridEvenShareIST_EET2_T4_E12temp_storage+32];
	min.s32 	%r423, %r421, %r422;
	selp.b32 	%r424, %r423, %r421, %p47;
	setp.gt.s32 	%p48, %r4, 224;
	ld.shared.u32 	%r425, [_ZZN3cub18CUB_300001_SM_10006detail6reduce18DeviceReduceKernelINS2_10policy_hubIiyN4cuda3__47minimumIiEEE10Policy1000EN6thrust24THRUST_300001_SM_1000_NS18transform_iteratorI4GetYNSC_6detail15normal_iteratorINSC_10device_ptrI4int3EEEENSC_11use_defaultESL_EEyS8_iNS5_3std3__410__identityEEEvT0_PT3_T1_NS0_13GridEvenShareIST_EET2_T4_E12temp_storage+36];
	min.s32 	%r426, %r424, %r425;
	selp.b32 	%r511, %r426, %r424, %p48;
	bra.uni 	$L__BB22_46;
$L__BB22_25:
	cvt.u32.u64 	%r102, %rd4;
	mov.u32 	%r47, %tid.x;
	add.s32 	%r103, %r47, %r102;
	mul.wide.u32 	%rd28, %r103, 12;
	add.s64 	%rd29, %rd2, %rd28;
	ld.global.u32 	%r104, [%rd29+4];
	ld.global.u32 	%r105, [%rd29+3076];
	ld.global.u32 	%r106, [%rd29+6148];
	ld.global.u32 	%r107, [%rd29+9220];
	ld.global.u32 	%r108, [%rd29+12292];
	ld.global.u32 	%r109, [%rd29+15364];
	ld.global.u32 	%r110, [%rd29+18436];
	ld.global.u32 	%r111, [%rd29+21508];
	ld.global.u32 	%r112, [%rd29+24580];
	ld.global.u32 	%r113, [%rd29+27652];
	ld.global.u32 	%r114, [%rd29+30724];
	ld.global.u32 	%r115, [%rd29+33796];
	ld.global.u32 	%r116, [%rd29+36868];
	ld.global.u32 	%r117, [%rd29+39940];
	ld.global.u32 	%r118, [%rd29+43012];
	ld.global.u32 	%r119, [%rd29+46084];
	min.s32 	%r120, %r104, %r105;
	min.s32 	%r121, %r120, %r106;
	min.s32 	%r122, %r107, %r108;
	min.s32 	%r123, %r122, %r109;
	min.s32 	%r124, %r110, %r111;
	min.s32 	%r125, %r124, %r112;
	min.s32 	%r126, %r113, %r114;
	min.s32 	%r127, %r126, %r115;
	min.s32 	%r128, %r116, %r117;
	min.s32 	%r129, %r128, %r118;
	min.s32 	%r130, %r121, %r123;
	min.s32 	%r131, %r130, %r125;
	min.s32 	%r132, %r127, %r129;
	min.s32 	%r133, %r132, %r119;
	min.s32 	%r510, %r131, %r133;
	setp.lt.u64 	%p2, %rd5, %rd3;
	@%p2 bra 	$L__BB22_42;
	cvt.u32.u64 	%r135, %rd3;
	cvt.u64.u32 	%rd10, %r47;
	add.s64 	%rd70, %rd4, %rd3;
	cvt.u32.u64 	%r49, %rd1;
	not.b32 	%r137, %r47;
	add.s32 	%r138, %r137, %r49;
	sub.s32 	%r139, %r138, %r135;
	sub.s32 	%r493, %r139, %r102;
	add.s64 	%rd30, %rd70, %rd10;
	mad.lo.s64 	%rd31, %rd30, 12, %rd2;
	add.s64 	%rd69, %rd31, 24580;
	mov.b32 	%r494, 0;
	mov.u64 	%rd71, %rd4;
$L__BB22_27:
	cvt.s64.s32 	%rd16, %r100;
	add.s64 	%rd71, %rd71, %rd16;
	add.s64 	%rd32, %rd1, -4096;
	setp.gt.u64 	%p3, %rd71, %rd32;
	@%p3 bra 	$L__BB22_29;
	shl.b32 	%r141, %r1, 12;
	cvt.s64.s32 	%rd33, %r141;
	add.s64 	%rd34, %rd71, %rd10;
	cvta.to.global.u64 	%rd35, %rd26;
	mad.lo.s64 	%rd36, %rd34, 12, %rd35;
	ld.global.u32 	%r142, [%rd36+4];
	ld.global.u32 	%r143, [%rd36+3076];
	ld.global.u32 	%r144, [%rd36+6148];
	ld.global.u32 	%r145, [%rd36+9220];
	ld.global.u32 	%r146, [%rd36+12292];
	ld.global.u32 	%r147, [%rd36+15364];
	ld.global.u32 	%r148, [%rd36+18436];
	ld.global.u32 	%r149, [%rd36+21508];
	ld.global.u32 	%r150, [%rd36+24580];
	ld.global.u32 	%r151, [%rd36+27652];
	ld.global.u32 	%r152, [%rd36+30724];
	ld.global.u32 	%r153, [%rd36+33796];
	ld.global.u32 	%r154, [%rd36+36868];
	ld.global.u32 	%r155, [%rd36+39940];
	ld.global.u32 	%r156, [%rd36+43012];
	ld.global.u32 	%r157, [%rd36+46084];
	min.s32 	%r158, %r510, %r142;
	min.s32 	%r159, %r158, %r143;
	min.s32 	%r160, %r144, %r145;
	min.s32 	%r161, %r160, %r146;
	min.s32 	%r162, %r147, %r148;
	min.s32 	%r163, %r162, %r149;
	min.s32 	%r164, %r150, %r151;
	min.s32 	%r165, %r164, %r152;
	min.s32 	%r166, %r153, %r154;
	min.s32 	%r167, %r166, %r155;
	min.s32 	%r168, %r156, %r157;
	min.s32 	%r169, %r159, %r161;
	min.s32 	%r170, %r169, %r163;
	min.s32 	%r171, %r165, %r167;
	min.s32 	%r172, %r171, %r168;
	min.s32 	%r510, %r170, %r172;
	sub.s64 	%rd37, %rd1, %rd71;
	setp.lt.u64 	%p4, %rd37, %rd33;
	add.s32 	%r494, %r494, 1;
	add.s64 	%rd70, %rd70, %rd33;
	sub.s32 	%r493, %r493, %r141;
	mul.wide.s32 	%rd38, %r141, 12;
	add.s64 	%rd69, %rd69, %rd38;
	@%p4 bra 	$L__BB22_42;
	bra.uni 	$L__BB22_27;
$L__BB22_29:
	setp.le.u64 	%p5, %rd1, %rd71;
	cvt.u32.u64 	%r173, %rd71;
	cvt.u32.u64 	%r174, %rd1;
	sub.s32 	%r175, %r174, %r173;
	setp.ge.s32 	%p6, %r47, %r175;
	or.pred  	%p7, %p5, %p6;
	@%p7 bra 	$L__BB22_42;
	cvt.u32.u64 	%r178, %rd16;
	cvt.u32.u64 	%r179, %rd4;
	not.b32 	%r180, %r47;
	add.s32 	%r181, %r180, %r49;
	add.s32 	%r182, %r178, %r179;
	sub.s32 	%r183, %r181, %r182;
	mul.lo.s32 	%r184, %r1, %r494;
	shl.b32 	%r185, %r184, 12;
	sub.s32 	%r186, %r183, %r185;
	shr.u32 	%r187, %r186, 8;
	add.s32 	%r57, %r187, 1;
	and.b32  	%r58, %r57, 15;
	setp.lt.u32 	%p8, %r186, 3840;
	mov.u32 	%r500, %r47;
	@%p8 bra 	$L__BB22_33;
	shr.u32 	%r188, %r493, 8;
	add.s32 	%r189, %r188, 1;
	and.b32  	%r190, %r189, 33554416;
	neg.s32 	%r496, %r190;
	mov.u32 	%r500, %r47;
$L__BB22_32:
	.pragma "nounroll";
	ld.global.u32 	%r191, [%rd69+-24576];
	min.s32 	%r192, %r510, %r191;
	ld.global.u32 	%r193, [%rd69+-21504];
	min.s32 	%r194, %r192, %r193;
	ld.global.u32 	%r195, [%rd69+-18432];
	min.s32 	%r196, %r194, %r195;
	ld.global.u32 	%r197, [%rd69+-15360];
	min.s32 	%r198, %r196, %r197;
	ld.global.u32 	%r199, [%rd69+-12288];
	min.s32 	%r200, %r198, %r199;
	ld.global.u32 	%r201, [%rd69+-9216];
	min.s32 	%r202, %r200, %r201;
	ld.global.u32 	%r203, [%rd69+-6144];
	min.s32 	%r204, %r202, %r203;
	ld.global.u32 	%r205, [%rd69+-3072];
	min.s32 	%r206, %r204, %r205;
	ld.global.u32 	%r207, [%rd69];
	min.s32 	%r208, %r206, %r207;
	ld.global.u32 	%r209, [%rd69+3072];
	min.s32 	%r210, %r208, %r209;
	ld.global.u32 	%r211, [%rd69+6144];
	min.s32 	%r212, %r210, %r211;
	ld.global.u32 	%r213, [%rd69+9216];
	min.s32 	%r214, %r212, %r213;
	ld.global.u32 	%r215, [%rd69+12288];
	min.s32 	%r216, %r214, %r215;
	ld.global.u32 	%r217, [%rd69+15360];
	min.s32 	%r218, %r216, %r217;
	ld.global.u32 	%r219, [%rd69+18432];
	min.s32 	%r220, %r218, %r219;
	ld.global.u32 	%r221, [%rd69+21504];
	min.s32 	%r510, %r220, %r221;
	add.s32 	%r500, %r500, 4096;
	add.s32 	%r496, %r496, 16;
	add.s64 	%rd69, %rd69, 49152;
	setp.ne.s32 	%p9, %r496, 0;
	@%p9 bra 	$L__BB22_32;
$L__BB22_33:
	setp.eq.s32 	%p10, %r58, 0;
	@%p10 bra 	$L__BB22_42;
	cvta.to.global.u64 	%rd22, %rd26;
	and.b32  	%r69, %r57, 7;
	setp.lt.u32 	%p11, %r58, 8;
	@%p11 bra 	$L__BB22_36;
	cvt.u64.u32 	%rd39, %r500;
	add.s64 	%rd40, %rd71, %rd39;
	mad.lo.s64 	%rd41, %rd40, 12, %rd22;
	ld.global.u32 	%r223, [%rd41+4];
	min.s32 	%r224, %r510, %r223;
	ld.global.u32 	%r225, [%rd41+3076];
	min.s32 	%r226, %r224, %r225;
	ld.global.u32 	%r227, [%rd41+6148];
	min.s32 	%r228, %r226, %r227;
	ld.global.u32 	%r229, [%rd41+9220];
	min.s32 	%r230, %r228, %r229;
	ld.global.u32 	%r231, [%rd41+12292];
	min.s32 	%r232, %r230, %r231;
	ld.global.u32 	%r233, [%rd41+15364];
	min.s32 	%r234, %r232, %r233;
	ld.global.u32 	%r235, [%rd41+18436];
	min.s32 	%r236, %r234, %r235;
	ld.global.u32 	%r237, [%rd41+21508];
	min.s32 	%r510, %r236, %r237;
	add.s32 	%r500, %r500, 2048;
$L__BB22_36:
	setp.eq.s32 	%p12, %r69, 0;
	@%p12 bra 	$L__BB22_42;
	setp.lt.u32 	%p13, %r69, 4;
	@%p13 bra 	$L__BB22_39;
	cvt.u64.u32 	%rd42, %r500;
	add.s64 	%rd43, %rd71, %rd42;
	mad.lo.s64 	%rd44, %rd43, 12, %rd22;
	ld.global.u32 	%r239, [%rd44+4];
	min.s32 	%r240, %r510, %r239;
	ld.global.u32 	%r241, [%rd44+3076];
	min.s32 	%r242, %r240, %r241;
	ld.global.u32 	%r243, [%rd44+6148];
	min.s32 	%r244, %r242, %r243;
	ld.global.u32 	%r245, [%rd44+9220];
	min.s32 	%r510, %r244, %r245;
	add.s32 	%r500, %r500, 1024;
$L__BB22_39:
	and.b32  	%r246, %r57, 3;
	setp.eq.s32 	%p14, %r246, 0;
	@%p14 bra 	$L__BB22_42;
	cvt.u64.u32 	%rd45, %r500;
	add.s64 	%rd46, %rd45, %rd70;
	mad.lo.s64 	%rd47, %rd46, 12, %rd22;
	add.s64 	%rd73, %rd47, 4;
	cvt.u16.u32 	%rs9, %r493;
	shr.u16 	%rs10, %rs9, 8;
	add.s16 	%rs11, %rs10, 1;
	cvt.u32.u16 	%r247, %rs11;
	and.b32  	%r248, %r247, 3;
	neg.s32 	%r508, %r248;
$L__BB22_41:
	.pragma "nounroll";
	ld.global.u32 	%r249, [%rd73];
	min.s32 	%r510, %r510, %r249;
	add.s64 	%rd73, %rd73, 3072;
	add.s32 	%r508, %r508, 1;
	setp.ne.s32 	%p15, %r508, 0;
	@%p15 bra 	$L__BB22_41;
$L__BB22_42:
	// begin inline asm
	mov.u32 %r250, %laneid;
	// end inline asm
	mov.b32 	%r253, 1;
	mov.b32 	%r274, 31;
	mov.b32 	%r275, -1;
	// begin inline asm
	shfl.sync.down.b32 %r251, %r510, %r253, %r274, %r275;
	// end inline asm
	setp.gt.s32 	%p16, %r250, 30;
	min.s32 	%r276, %r510, %r251;
	selp.b32 	%r257, %r510, %r276, %p16;
	mov.b32 	%r258, 2;
	// begin inline asm
	shfl.sync.down.b32 %r256, %r257, %r258, %r274, %r275;
	// end inline asm
	setp.gt.s32 	%p17, %r250, 29;
	min.s32 	%r277, %r257, %r256;
	selp.b32 	%r262, %r257, %r277, %p17;
	mov.b32 	%r263, 4;
	// begin inline asm
	shfl.sync.down.b32 %r261, %r262, %r263, %r274, %r275;
	// end inline asm
	setp.gt.s32 	%p18, %r250, 27;
	min.s32 	%r278, %r262, %r261;
	selp.b32 	%r267, %r262, %r278, %p18;
	mov.b32 	%r268, 8;
	// begin inline asm
	shfl.sync.down.b32 %r266, %r267, %r268, %r274, %r275;
	// end inline asm
	setp.gt.s32 	%p19, %r250, 23;
	min.s32 	%r279, %r267, %r266;
	selp.b32 	%r272, %r267, %r279, %p19;
	mov.b32 	%r273, 16;
	// begin inline asm
	shfl.sync.down.b32 %r271, %r272, %r273, %r274, %r275;
	// end inline asm
	setp.gt.s32 	%p20, %r250, 15;
	min.s32 	%r86, %r272, %r271;
	selp.b32 	%r511, %r272, %r86, %p20;
	setp.ne.s32 	%p21, %r250, 0;
	@%p21 bra 	$L__BB22_44;
	shr.u32 	%r280, %r47, 3;
	and.b32  	%r281, %r280, 124;
	mov.u32 	%r282, _ZZN3cub18CUB_300001_SM_10006detail6reduce18DeviceReduceKernelINS2_10policy_hubIiyN4cuda3__47minimumIiEEE10Policy1000EN6thrust24THRUST_300001_SM_1000_NS18transform_iteratorI4GetYNSC_6detail15normal_iteratorINSC_10device_ptrI4int3EEEENSC_11use_defaultESL_EEyS8_iNS5_3std3__410__identityEEEvT0_PT3_T1_NS0_13GridEvenShareIST_EET2_T4_E12temp_storage;
	add.s32 	%r283, %r282, %r281;
	st.shared.u32 	[%r283+8], %r86;
$L__BB22_44:
	bar.sync 	0;
	setp.ne.s32 	%p22, %r47, 0;
	@%p22 bra 	$L__BB22_46;
	ld.shared.u32 	%r284, [_ZZN3cub18CUB_300001_SM_10006detail6reduce18DeviceReduceKernelINS2_10policy_hubIiyN4cuda3__47minimumIiEEE10Policy1000EN6thrust24THRUST_300001_SM_1000_NS18transform_iteratorI4GetYNSC_6detail15normal_iteratorINSC_10device_ptrI4int3EEEENSC_11use_defaultESL_EEyS8_iNS5_3std3__410__identityEEEvT0_PT3_T1_NS0_13GridEvenShareIST_EET2_T4_E12temp_storage+12];
	min.s32 	%r285, %r511, %r284;
	ld.shared.u32 	%r286, [_ZZN3cub18CUB_300001_SM_10006detail6reduce18DeviceReduceKernelINS2_10policy_hubIiyN4cuda3__47minimumIiEEE10Policy1000EN6thrust24THRUST_300001_SM_1000_NS18transform_iteratorI4GetYNSC_6detail15normal_iteratorINSC_10device_ptrI4int3EEEENSC_11use_defaultESL_EEyS8_iNS5_3std3__410__identityEEEvT0_PT3_T1_NS0_13GridEvenShareIST_EET2_T4_E12temp_storage+16];
	min.s32 	%r287, %r285, %r286;
	ld.shared.u32 	%r288, [_ZZN3cub18CUB_300001_SM_10006detail6reduce18DeviceReduceKernelINS2_10policy_hubIiyN4cuda3__47minimumIiEEE10Policy1000EN6thrust24THRUST_300001_SM_1000_NS18transform_iteratorI4GetYNSC_6detail15normal_iteratorINSC_10device_ptrI4int3EEEENSC_11use_defaultESL_EEyS8_iNS5_3std3__410__identityEEEvT0_PT3_T1_NS0_13GridEvenShareIST_EET2_T4_E12temp_storage+20];
	min.s32 	%r289, %r287, %r288;
	ld.shared.u32 	%r290, [_ZZN3cub18CUB_300001_SM_10006detail6reduce18DeviceReduceKernelINS2_10policy_hubIiyN4cuda3__47minimumIiEEE10Policy1000EN6thrust24THRUST_300001_SM_1000_NS18transform_iteratorI4GetYNSC_6detail15normal_iteratorINSC_10device_ptrI4int3EEEENSC_11use_defaultESL_EEyS8_iNS5_3std3__410__identityEEEvT0_PT3_T1_NS0_13GridEvenShareIST_EET2_T4_E12temp_storage+24];
	min.s32 	%r291, %r289, %r290;
	ld.shared.u32 	%r292, [_ZZN3cub18CUB_300001_SM_10006detail6reduce18DeviceReduceKernelINS2_10policy_hubIiyN4cuda3__47minimumIiEEE10Policy1000EN6thrust24THRUST_300001_SM_1000_NS18transform_iteratorI4GetYNSC_6detail15normal_iteratorINSC_10device_ptrI4int3EEEENSC_11use_defaultESL_EEyS8_iNS5_3std3__410__identityEEEvT0_PT3_T1_NS0_13GridEvenShareIST_EET2_T4_E12temp_storage+28];
	min.s32 	%r293, %r291, %r292;
	ld.shared.u32 	%r294, [_ZZN3cub18CUB_300001_SM_10006detail6reduce18DeviceReduceKernelINS2_10policy_hubIiyN4cuda3__47minimumIiEEE10Policy1000EN6thrust24THRUST_300001_SM_1000_NS18transform_iteratorI4GetYNSC_6detail15normal_iteratorINSC_10device_ptrI4int3EEEENSC_11use_defaultESL_EEyS8_iNS5_3std3__410__identityEEEvT0_PT3_T1_NS0_13GridEvenShareIST_EET2_T4_E12temp_storage+32];
	min.s32 	%r295, %r293, %r294;
	ld.shared.u32 	%r296, [_ZZN3cub18CUB_300001_SM_10006detail6reduce18DeviceReduceKernelINS2_10policy_hubIiyN4cuda3__47minimumIiEEE10Policy1000EN6thrust24THRUST_300001_SM_1000_NS18transform_iteratorI4GetYNSC_6detail15normal_iteratorINSC_10device_ptrI4int3EEEENSC_11use_defaultESL_EEyS8_iNS5_3std3__410__identityEEEvT0_PT3_T1_NS0_13GridEvenShareIST_EET2_T4_E12temp_storage+36];
	min.s32 	%r511, %r295, %r296;
$L__BB22_46:
	mov.u32 	%r474, %tid.x;
	setp.ne.s32 	%p56, %r474, 0;
	@%p56 bra 	$L__BB22_48;
	ld.param.u64 	%rd67, [_ZN3cub18CUB_300001_SM_10006detail6reduce18DeviceReduceKernelINS2_10policy_hubIiyN4cuda3__47minimumIiEEE10Policy1000EN6thrust24THRUST_300001_SM_1000_NS18transform_iteratorI4GetYNSC_6detail15normal_iteratorINSC_10device_ptrI4int3EEEENSC_11use_defaultESL_EEyS8_iNS5_3std3__410__identityEEEvT0_PT3_T1_NS0_13GridEvenShareIST_EET2_T4__param_1];
	cvta.to.global.u64 	%rd64, %rd67;
	mul.wide.u32 	%rd65, %r2, 4;
	add.s64 	%rd66, %rd64, %rd65;
	st.global.u32 	[%rd66], %r511;
$L__BB22_48:
	ret;

}
	// .globl	_ZN3cub18CUB_300001_SM_10006detail6reduce28DeviceReduceSingleTileKernelINS2_10policy_hubIijN4cuda3__47maximumIiEEE10Policy1000EN6thrust24THRUST_300001_SM_1000_NS18transform_iteratorI4GetYNSC_6detail15normal_iteratorINSC_10device_ptrI4int3EEEENSC_11use_defaultESL_EEPijS8_iiNS5_3std3__410__identityEEEvT0_T1_T2_T3_T4_T6_
.visible .entry _ZN3cub18CUB_300001_SM_10006detail6reduce28DeviceReduceSingleTileKernelINS2_10policy_hubIijN4cuda3__47maximumIiEEE10Policy1000EN6thrust24THRUST_300001_SM_1000_NS18transform_iteratorI4GetYNSC_6detail15normal_iteratorINSC_10device_ptrI4int3EEEENSC_11use_defaultESL_EEPijS8_iiNS5_3std3__410__identityEEEvT0_T1_T2_T3_T4_T6_(
	.param .align 8 .b8 _ZN3cub18CUB_300001_SM_10006detail6reduce28DeviceReduceSingleTileKernelINS2_10policy_hubIijN4cuda3__47maximumIiEEE10Policy1000EN6thrust24THRUST_300001_SM_1000_NS18transform_iteratorI4GetYNSC_6detail15normal_iteratorINSC_10device_ptrI4int3EEEENSC_11use_defaultESL_EEPijS8_iiNS5_3std3__410__identityEEEvT0_T1_T2_T3_T4_T6__param_0[16],
	.param .u64 .ptr .align 1 _ZN3cub18CUB_300001_SM_10006detail6reduce28DeviceReduceSingleTileKernelINS2_10policy_hubIijN4cuda3__47maximumIiEEE10Policy1000EN6thrust24THRUST_300001_SM_1000_NS18transform_iteratorI4GetYNSC_6detail15normal_iteratorINSC_10device_ptrI4int3EEEENSC_11use_defaultESL_EEPijS8_iiNS5_3std3__410__identityEEEvT0_T1_T2_T3_T4_T6__param_1,
	.param .u32 _ZN3cub18CUB_300001_SM_10006detail6reduce28DeviceReduceSingleTileKernelINS2_10policy_hubIijN4cuda3__47maximumIiEEE10Policy1000EN6thrust24THRUST_300001_SM_1000_NS18transform_iteratorI4GetYNSC_6detail15normal_iteratorINSC_10device_ptrI4int3EEEENSC_11use_defaultESL_EEPijS8_iiNS5_3std3__410__identityEEEvT0_T1_T2_T3_T4_T6__param_2,
	.param .align 1 .b8 _ZN3cub18CUB_300001_SM_10006detail6reduce28DeviceReduceSingleTileKernelINS2_10policy_hubIijN4cuda3__47maximumIiEEE10Policy1000EN6thrust24THRUST_300001_SM_1000_NS18transform_iteratorI4GetYNSC_6detail15normal_iteratorINSC_10device_ptrI4int3EEEENSC_11use_defaultESL_EEPijS8_iiNS5_3std3__410__identityEEEvT0_T1_T2_T3_T4_T6__param_3[1],
	.param .u32 _ZN3cub18CUB_300001_SM_10006detail6reduce28DeviceReduceSingleTileKernelINS2_10policy_hubIijN4cuda3__47maximumIiEEE10Policy1000EN6thrust24THRUST_300001_SM_1000_NS18transform_iteratorI4GetYNSC_6detail15normal_iteratorINSC_10device_ptrI4int3EEEENSC_11use_defaultESL_EEPijS8_iiNS5_3std3__410__identityEEEvT0_T1_T2_T3_T4_T6__param_4,
	.param .align 1 .b8 _ZN3cub18CUB_300001_SM_10006detail6reduce28DeviceReduceSingleTileKernelINS2_10policy_hubIijN4cuda3__47maximumIiEEE10Policy1000EN6thrust24THRUST_300001_SM_1000_NS18transform_iteratorI4GetYNSC_6detail15normal_iteratorINSC_10device_ptrI4int3EEEENSC_11use_defaultESL_EEPijS8_iiNS5_3std3__410__identityEEEvT0_T1_T2_T3_T4_T6__param_5[1]
)
.maxntid 256
.minnctapersm 1
{
	.reg .pred 	%p<59>;
	.reg .b16 	%rs<9>;
	.reg .b32 	%r<521>;
	.reg .b64 	%rd<85>;
	// demoted variable
	.shared .align 4 .b8 _ZZN3cub18CUB_300001_SM_10006detail6reduce28DeviceReduceSingleTileKernelINS2_10policy_hubIijN4cuda3__47maximumIiEEE10Policy1000EN6thrust24THRUST_300001_SM_1000_NS18transform_iteratorI4GetYNSC_6detail15normal_iteratorINSC_10device_ptrI4int3EEEENSC_11use_defaultESL_EEPijS8_iiNS5_3std3__410__identityEEEvT0_T1_T2_T3_T4_T6_E12temp_storage[44];
	ld.param.u64 	%rd9, [_ZN3cub18CUB_300001_SM_10006detail6reduce28DeviceReduceSingleTileKernelINS2_10policy_hubIijN4cuda3__47maximumIiEEE10Policy1000EN6thrust24THRUST_300001_SM_1000_NS18transform_iteratorI4GetYNSC_6detail15normal_iteratorINSC_10device_ptrI4int3EEEENSC_11use_defaultESL_EEPijS8_iiNS5_3std3__410__identityEEEvT0_T1_T2_T3_T4_T6__param_0];
	ld.param.u64 	%rd10, [_ZN3cub18CUB_300001_SM_10006detail6reduce28DeviceReduceSingleTileKernelINS2_10policy_hubIijN4cuda3__47maximumIiEEE10Policy1000EN6thrust24THRUST_300001_SM_1000_NS18transform_iteratorI4GetYNSC_6detail15normal_iteratorINSC_10device_ptrI4int3EEEENSC_11use_defaultESL_EEPijS8_iiNS5_3std3__410__identityEEEvT0_T1_T2_T3_T4_T6__param_1];
	ld.param.u32 	%r92, [_ZN3cub18CUB_300001_SM_10006detail6reduce28DeviceReduceSingleTileKernelINS2_10policy_hubIijN4cuda3__47maximumIiEEE10Policy1000EN6thrust24THRUST_300001_SM_1000_NS18transform_iteratorI4GetYNSC_6detail15normal_iteratorINSC_10device_ptrI4int3EEEENSC_11use_defaultESL_EEPijS8_iiNS5_3std3__410__identityEEEvT0_T1_T2_T3_T4_T6__param_2];
	ld.param.u32 	%r93, [_ZN3cub18CUB_300001_SM_10006detail6reduce28DeviceReduceSingleTileKernelINS2_10policy_hubIijN4cuda3__47maximumIiEEE10Policy1000EN6thrust24THRUST_300001_SM_1000_NS18transform_iteratorI4GetYNSC_6detail15normal_iteratorINSC_10device_ptrI4int3EEEENSC_11use_defaultESL_EEPijS8_iiNS5_3std3__410__identityEEEvT0_T1_T2_T3_T4_T6__param_4];
	cvta.to.global.u64 	%rd1, %rd10;
	setp.ne.s32 	%p1, %r92, 0;
	@%p1 bra 	$L__BB23_3;
	mov.u32 	%r481, %tid.x;
	setp.ne.s32 	%p58, %r481, 0;
	@%p58 bra 	$L__BB23_52;
	st.global.u32 	[%rd1], %r93;
	bra.uni 	$L__BB23_52;
$L__BB23_3:
	cvta.to.global.u64 	%rd2, %rd9;
	setp.gt.u32 	%p2, %r92, 4095;
	@%p2 bra 	$L__BB23_28;
	mov.u32 	%r1, %tid.x;
	setp.ge.u32 	%p24, %r1, %r92;
	mov.b32 	%r498, 0;
	mov.u32 	%r488, %r1;
	@%p24 bra 	$L__BB23_6;
	mul.wide.u32 	%rd73, %r1, 12;
	add.s64 	%rd74, %rd2, %rd73;
	ld.global.u32 	%r498, [%rd74+4];
	add.s32 	%r488, %r1, 256;
$L__BB23_6:
	setp.ge.u32 	%p25, %r488, %r92;
	@%p25 bra 	$L__BB23_19;
	not.b32 	%r309, %r488;
	add.s32 	%r310, %r92, %r309;
	shr.u32 	%r311, %r310, 8;
	add.s32 	%r6, %r311, 1;
	and.b32  	%r7, %r6, 15;
	setp.lt.u32 	%p26, %r310, 3840;
	@%p26 bra 	$L__BB23_10;
	and.b32  	%r312, %r6, 33554416;
	neg.s32 	%r484, %r312;
	mul.wide.u32 	%rd75, %r488, 12;
	add.s64 	%rd76, %rd75, %rd2;
	add.s64 	%rd83, %rd76, 24580;
$L__BB23_9:
	.pragma "nounroll";
	ld.global.u32 	%r313, [%rd83+-24576];
	max.s32 	%r314, %r498, %r313;
	ld.global.u32 	%r315, [%rd83+-21504];
	max.s32 	%r316, %r314, %r315;
	ld.global.u32 	%r317, [%rd83+-18432];
	max.s32 	%r318, %r316, %r317;
	ld.global.u32 	%r319, [%rd83+-15360];
	max.s32 	%r320, %r318, %r319;
	ld.global.u32 	%r321, [%rd83+-12288];
	max.s32 	%r322, %r320, %r321;
	ld.global.u32 	%r323, [%rd83+-9216];
	max.s32 	%r324, %r322, %r323;
	ld.global.u32 	%r325, [%rd83+-6144];
	max.s32 	%r326, %r324, %r325;
	ld.global.u32 	%r327, [%rd83+-3072];
	max.s32 	%r328, %r326, %r327;
	ld.global.u32 	%r329, [%rd83];
	max.s32 	%r330, %r328, %r329;
	ld.global.u32 	%r331, [%rd83+3072];
	max.s32 	%r332, %r330, %r331;
	ld.global.u32 	%r333, [%rd83+6144];
	max.s32 	%r334, %r332, %r333;
	ld.global.u32 	%r335, [%rd83+9216];
	max.s32 	%r336, %r334, %r335;
	ld.global.u32 	%r337, [%rd83+12288];
	max.s32 	%r338, %r336, %r337;
	ld.global.u32 	%r339, [%rd83+15360];
	max.s32 	%r340, %r338, %r339;
	ld.global.u32 	%r341, [%rd83+18432];
	max.s32 	%r342, %r340, %r341;
	ld.global.u32 	%r343, [%rd83+21504];
	max.s32 	%r498, %r342, %r343;
	add.s32 	%r488, %r488, 4096;
	add.s32 	%r484, %r484, 16;
	add.s64 	%rd83, %rd83, 49152;
	setp.ne.s32 	%p27, %r484, 0;
	@%p27 bra 	$L__BB23_9;
$L__BB23_10:
	setp.eq.s32 	%p28, %r7, 0;
	@%p28 bra 	$L__BB23_19;
	and.b32  	%r18, %r6, 7;
	setp.lt.u32 	%p29, %r7, 8;
	@%p29 bra 	$L__BB23_13;
	mul.wide.u32 	%rd77, %r488, 12;
	add.s64 	%rd78, %rd2, %rd77;
	ld.global.u32 	%r345, [%rd78+4];
	max.s32 	%r346, %r498, %r345;
	ld.global.u32 	%r347, [%rd78+3076];
	max.s32 	%r348, %r346, %r347;
	ld.global.u32 	%r349, [%rd78+6148];
	max.s32 	%r350, %r348, %r349;
	ld.global.u32 	%r351, [%rd78+9220];
	max.s32 	%r352, %r350, %r351;
	ld.global.u32 	%r353, [%rd78+12292];
	max.s32 	%r354, %r352, %r353;
	ld.global.u32 	%r355, [%rd78+15364];
	max.s32 	%r356, %r354, %r355;
	ld.global.u32 	%r357, [%rd78+18436];
	max.s32 	%r358, %r356, %r357;
	ld.global.u32 	%r359, [%rd78+21508];
	max.s32 	%r498, %r358, %r359;
	add.s32 	%r488, %r488, 2048;
$L__BB23_13:
	setp.eq.s32 	%p30, %r18, 0;
	@%p30 bra 	$L__BB23_19;
	and.b32  	%r24, %r6, 3;
	setp.lt.u32 	%p31, %r18, 4;
	@%p31 bra 	$L__BB23_16;
	mul.wide.u32 	%rd79, %r488, 12;
	add.s64 	%rd80, %rd2, %rd79;
	ld.global.u32 	%r361, [%rd80+4];
	max.s32 	%r362, %r498, %r361;
	ld.global.u32 	%r363, [%rd80+3076];
	max.s32 	%r364, %r362, %r363;
	ld.global.u32 	%r365, [%rd80+6148];
	max.s32 	%r366, %r364, %r365;
	ld.global.u32 	%r367, [%rd80+9220];
	max.s32 	%r498, %r366, %r367;
	add.s32 	%r488, %r488, 1024;
$L__BB23_16:
	setp.eq.s32 	%p32, %r24, 0;
	@%p32 bra 	$L__BB23_19;
	mul.wide.u32 	%rd81, %r488, 12;
	add.s64 	%rd82, %rd81, %rd2;
	add.s64 	%rd84, %rd82, 4;
	neg.s32 	%r496, %r24;
$L__BB23_18:
	.pragma "nounroll";
	ld.global.u32 	%r368, [%rd84];
	max.s32 	%r498, %r498, %r368;
	add.s64 	%rd84, %rd84, 3072;
	add.s32 	%r496, %r496, 1;
	setp.ne.s32 	%p33, %r496, 0;
	@%p33 bra 	$L__BB23_18;
$L__BB23_19:
	setp.lt.u32 	%p34, %r92, 256;
	@%p34 bra 	$L__BB23_24;
	// begin inline asm
	mov.u32 %r432, %laneid;
	// end inline asm
	mov.b32 	%r435, 1;
	mov.b32 	%r456, 31;
	mov.b32 	%r457, -1;
	// begin inline asm
	shfl.sync.down.b32 %r433, %r498, %r435, %r456, %r457;
	// end inline asm
	setp.gt.s32 	%p50, %r432, 30;
	max.s32 	%r458, %r498, %r433;
	selp.b32 	%r439, %r498, %r458, %p50;
	mov.b32 	%r440, 2;
	// begin inline asm
	shfl.sync.down.b32 %r438, %r439, %r440, %r456, %r457;
	// end inline asm
	setp.gt.s32 	%p51, %r432, 29;
	max.s32 	%r459, %r439, %r438;
	selp.b32 	%r444, %r439, %r459, %p51;
	mov.b32 	%r445, 4;
	// begin inline asm
	shfl.sync.down.b32 %r443, %r444, %r445, %r456, %r457;
	// end inline asm
	setp.gt.s32 	%p52, %r432, 27;
	max.s32 	%r460, %r444, %r443;
	selp.b32 	%r449, %r444, %r460, %p52;
	mov.b32 	%r450, 8;
	// begin inline asm
	shfl.sync.down.b32 %r448, %r449, %r450, %r456, %r457;
	// end inline asm
	setp.gt.s32 	%p53, %r432, 23;
	max.s32 	%r461, %r449, %r448;
	selp.b32 	%r454, %r449, %r461, %p53;
	mov.b32 	%r455, 16;
	// begin inline asm
	shfl.sync.down.b32 %r453, %r454, %r455, %r456, %r457;
	// end inline asm
	setp.gt.s32 	%p54, %r432, 15;
	max.s32 	%r36, %r454, %r453;
	selp.b32 	%r520, %r454, %r36, %p54;
	setp.ne.s32 	%p55, %r432, 0;
	@%p55 bra 	$L__BB23_22;
	shr.u32 	%r462, %r1, 3;
	and.b32  	%r463, %r462, 124;
	mov.u32 	%r464, _ZZN3cub18CUB_300001_SM_10006detail6reduce28DeviceReduceSingleTileKernelINS2_10policy_hubIijN4cuda3__47maximumIiEEE10Policy1000EN6thrust24THRUST_300001_SM_1000_NS18transform_iteratorI4GetYNSC_6detail15normal_iteratorINSC_10device_ptrI4int3EEEENSC_11use_defaultESL_EEPijS8_iiNS5_3std3__410__identityEEEvT0_T1_T2_T3_T4_T6_E12temp_storage;
	add.s32 	%r465, %r464, %r463;
	st.shared.u32 	[%r465+8], %r36;
$L__BB23_22:
	bar.sync 	0;
	setp.ne.s32 	%p56, %r1, 0;
	@%p56 bra 	$L__BB23_50;
	ld.shared.u32 	%r466, [_ZZN3cub18CUB_300001_SM_10006detail6reduce28DeviceReduceSingleTileKernelINS2_10policy_hubIijN4cuda3__47maximumIiEEE10Policy1000EN6thrust24THRUST_300001_SM_1000_NS18transform_iteratorI4GetYNSC_6detail15normal_iteratorINSC_10device_ptrI4int3EEEENSC_11use_defaultESL_EEPijS8_iiNS5_3std3__410__identityEEEvT0_T1_T2_T3_T4_T6_E12temp_storage+12];
	max.s32 	%r467, %r520, %r466;
	ld.shared.u32 	%r468, [_ZZN3cub18CUB_300001_SM_10006detail6reduce28DeviceReduceSingleTileKernelINS2_10policy_hubIijN4cuda3__47maximumIiEEE10Policy1000EN6thrust24THRUST_300001_SM_1000_NS18transform_iteratorI4GetYNSC_6detail15normal_iteratorINSC_10device_ptrI4int3EEEENSC_11use_defaultESL_EEPijS8_iiNS5_3std3__410__identityEEEvT0_T1_T2_T3_T4_T6_E12temp_storage+16];
	max.s32 	%r469, %r467, %r468;
	ld.shared.u32 	%r470, [_ZZN3cub18CUB_300001_SM_10006detail6reduce28DeviceReduceSingleTileKernelINS2_10policy_hubIijN4cuda3__47maximumIiEEE10Policy1000EN6thrust24THRUST_300001_SM_1000_NS18transform_iteratorI4GetYNSC_6detail15normal_iteratorINSC_10device_ptrI4int3EEEENSC_11use_defaultESL_EEPijS8_iiNS5_3std3__410__identityEEEvT0_T1_T2_T3_T4_T6_E12temp_storage+20];
	max.s32 	%r471, %r469, %r470;
	ld.shared.u32 	%r472, [_ZZN3cub18CUB_300001_SM_10006detail6reduce28DeviceReduceSingleTileKernelINS2_10policy_hubIijN4cuda3__47maximumIiEEE10Policy1000EN6thrust24THRUST_300001_SM_1000_NS18transform_iteratorI4GetYNSC_6detail15normal_iteratorINSC_10device_ptrI4int3EEEENSC_11use_defaultESL_EEPijS8_iiNS5_3std3__410__identityEEEvT0_T1_T2_T3_T4_T6_E12temp_storage+24];
	max.s32 	%r473, %r471, %r472;
	ld.shared.u32 	%r474, [_ZZN3cub18CUB_300001_SM_10006detail6reduce28DeviceReduceSingleTileKernelINS2_10policy_hubIijN4cuda3__47maximumIiEEE10Policy1000EN6thrust24THRUST_300001_SM_1000_NS18transform_iteratorI4GetYNSC_6detail15normal_iteratorINSC_10device_ptrI4int3EEEENSC_11use_defaultESL_EEPijS8_iiNS5_3std3__410__identityEEEvT0_T1_T2_T3_T4_T6_E12temp_storage+28];
	max.s32 	%r475, %r473, %r474;
	ld.shared.u32 	%r476, [_ZZN3cub18CUB_300001_SM_10006detail6reduce28DeviceReduceSingleTileKernelINS2_10policy_hubIijN4cuda3__47maximumIiEEE10Policy1000EN6thrust24THRUST_300001_SM_1000_NS18transform_iteratorI4GetYNSC_6detail15normal_iteratorINSC_10device_ptrI4int3EEEENSC_11use_defaultESL_EEPijS8_iiNS5_3std3__410__identityEEEvT0_T1_T2_T3_T4_T6_E12temp_storage+32];
	max.s32 	%r477, %r475, %r476;
	ld.shared.u32 	%r478, [_ZZN3cub18CUB_300001_SM_10006detail6reduce28DeviceReduceSingleTileKernelINS2_10policy_hubIijN4cuda3__47maximumIiEEE10Policy1000EN6thrust24THRUST_300001_SM_1000_NS18transform_iteratorI4GetYNSC_6detail15normal_iteratorINSC_10device_ptrI4int3EEEENSC_11use_defaultESL_EEPijS8_iiNS5_3std3__410__identityEEEvT0_T1_T2_T3_T4_T6_E12temp_storage+36];
	max.s32 	%r520, %r477, %r478;
	bra.uni 	$L__BB23_50;
$L__BB23_24:
	// begin inline asm
	mov.u32 %r369, %laneid;
	// end inline asm
	and.b32  	%r395, %r1, 992;
	add.s32 	%r396, %r395, 32;
	setp.gt.u32 	%p35, %r396, %r92;
	not.b32 	%r397, %r395;
	add.s32 	%r398, %r92, %r397;
	selp.b32 	%r393, %r398, 31, %p35;
	mov.b32 	%r372, 1;
	mov.b32 	%r394, -1;
	// begin inline asm
	shfl.sync.down.b32 %r370, %r498, %r372, %r393, %r394;
	// end inline asm
	setp.lt.s32 	%p36, %r369, %r393;
	max.s32 	%r399, %r498, %r370;
	selp.b32 	%r376, %r399, %r498, %p36;
	mov.b32 	%r377, 2;
	// begin inline asm
	shfl.sync.down.b32 %r375, %r376, %r377, %r393, %r394;
	// end inline asm
	add.s32 	%r400, %r369, 2;
	setp.gt.s32 	%p37, %r400, %r393;
	max.s32 	%r401, %r376, %r375;
	selp.b32 	%r381, %r376, %r401, %p37;
	mov.b32 	%r382, 4;
	// begin inline asm
	shfl.sync.down.b32 %r380, %r381, %r382, %r393, %r394;
	// end inline asm
	add.s32 	%r402, %r369, 4;
	setp.gt.s32 	%p38, %r402, %r393;
	max.s32 	%r403, %r381, %r380;
	selp.b32 	%r386, %r381, %r403, %p38;
	mov.b32 	%r387, 8;
	// begin inline asm
	shfl.sync.down.b32 %r385, %r386, %r387, %r393, %r394;
	// end inline asm
	add.s32 	%r404, %r369, 8;
	setp.gt.s32 	%p39, %r404, %r393;
	max.s32 	%r405, %r386, %r385;
	selp.b32 	%r391, %r386, %r405, %p39;
	mov.b32 	%r392, 16;
	// begin inline asm
	shfl.sync.down.b32 %r390, %r391, %r392, %r393, %r394;
	// end inline asm
	add.s32 	%r406, %r369, 16;
	setp.gt.s32 	%p40, %r406, %r393;
	max.s32 	%r407, %r391, %r390;
	selp.b32 	%r520, %r391, %r407, %p40;
	setp.ne.s32 	%p41, %r369, 0;
	@%p41 bra 	$L__BB23_26;
	shr.u32 	%r408, %r1, 3;
	and.b32  	%r409, %r408, 124;
	mov.u32 	%r410, _ZZN3cub18CUB_300001_SM_10006detail6reduce28DeviceReduceSingleTileKernelINS2_10policy_hubIijN4cuda3__47maximumIiEEE10Policy1000EN6thrust24THRUST_300001_SM_1000_NS18transform_iteratorI4GetYNSC_6detail15normal_iteratorINSC_10device_ptrI4int3EEEENSC_11use_defaultESL_EEPijS8_iiNS5_3std3__410__identityEEEvT0_T1_T2_T3_T4_T6_E12temp_storage;
	add.s32 	%r411, %r410, %r409;
	st.shared.u32 	[%r411+8], %r520;
$L__BB23_26:
	bar.sync 	0;
	setp.ne.s32 	%p42, %r1, 0;
	@%p42 bra 	$L__BB23_50;
	setp.gt.u32 	%p43, %r92, 32;
	ld.shared.u32 	%r412, [_ZZN3cub18CUB_300001_SM_10006detail6reduce28DeviceReduceSingleTileKernelINS2_10policy_hubIijN4cuda3__47maximumIiEEE10Policy1000EN6thrust24THRUST_300001_SM_1000_NS18transform_iteratorI4GetYNSC_6detail15normal_iteratorINSC_10device_ptrI4int3EEEENSC_11use_defaultESL_EEPijS8_iiNS5_3std3__410__identityEEEvT0_T1_T2_T3_T4_T6_E12temp_storage+12];
	max.s32 	%r413, %r520, %r412;
	selp.b32 	%r414, %r413, %r520, %p43;
	setp.gt.u32 	%p44, %r92, 64;
	ld.shared.u32 	%r415, [_ZZN3cub18CUB_300001_SM_10006detail6reduce28DeviceReduceSingleTileKernelINS2_10policy_hubIijN4cuda3__47maximumIiEEE10Policy1000EN6thrust24THRUST_300001_SM_1000_NS18transform_iteratorI4GetYNSC_6detail15normal_iteratorINSC_10device_ptrI4int3EEEENSC_11use_defaultESL_EEPijS8_iiNS5_3std3__410__identityEEEvT0_T1_T2_T3_T4_T6_E12temp_storage+16];
	max.s32 	%r416, %r414, %r415;
	selp.b32 	%r417, %r416, %r414, %p44;
	setp.gt.u32 	%p45, %r92, 96;
	ld.shared.u32 	%r418, [_ZZN3cub18CUB_300001_SM_10006detail6reduce28DeviceReduceSingleTileKernelINS2_10policy_hubIijN4cuda3__47maximumIiEEE10Policy1000EN6thrust24THRUST_300001_SM_1000_NS18transform_iteratorI4GetYNSC_6detail15normal_iteratorINSC_10device_ptrI4int3EEEENSC_11use_defaultESL_EEPijS8_iiNS5_3std3__410__identityEEEvT0_T1_T2_T3_T4_T6_E12temp_storage+20];
	max.s32 	%r419, %r417, %r418;
	selp.b32 	%r420, %r419, %r417, %p45;
	setp.gt.u32 	%p46, %r92, 128;
	ld.shared.u32 	%r421, [_ZZN3cub18CUB_300001_SM_10006detail6reduce28DeviceReduceSingleTileKernelINS2_10policy_hubIijN4cuda3__47maximumIiEEE10Policy1000EN6thrust24THRUST_300001_SM_1000_NS18transform_iteratorI4GetYNSC_6detail15normal_iteratorINSC_10device_ptrI4int3EEEENSC_11use_defaultESL_EEPijS8_iiNS5_3std3__410__identityEEEvT0_T1_T2_T3_T4_T6_E12temp_storage+24];
	max.s32 	%r422, %r420, %r421;
	selp.b32 	%r423, %r422, %r420, %p46;
	setp.gt.u32 	%p47, %r92, 160;
	ld.shared.u32 	%r424, [_ZZN3cub18CUB_300001_SM_10006detail6reduce28DeviceReduceSingleTileKernelINS2_10policy_hubIijN4cuda3__47maximumIiEEE10Policy1000EN6thrust24THRUST_300001_SM_1000_NS18transform_iteratorI4GetYNSC_6detail15normal_iteratorINSC_10device_ptrI4int3EEEENSC_11use_defaultESL_EEPijS8_iiNS5_3std3__410__identityEEEvT0_T1_T2_T3_T4_T6_E12temp_storage+28];
	max.s32 	%r425, %r423, %r424;
	selp.b32 	%r426, %r425, %r423, %p47;
	setp.gt.u32 	%p48, %r92, 192;
	ld.shared.u32 	%r427, [_ZZN3cub18CUB_300001_SM_10006detail6reduce28DeviceReduceSingleTileKernelINS2_10policy_hubIijN4cuda3__47maximumIiEEE10Policy1000EN6thrust24THRUST_300001_SM_1000_NS18transform_iteratorI4GetYNSC_6detail15normal_iteratorINSC_10device_ptrI4int3EEEENSC_11use_defaultESL_EEPijS8_iiNS5_3std3__410__identityEEEvT0_T1_T2_T3_T4_T6_E12temp_storage+32];
	max.s32 	%r428, %r426, %r427;
	selp.b32 	%r429, %r428, %r426, %p48;
	setp.gt.u32 	%p49, %r92, 224;
	ld.shared.u32 	%r430, [_ZZN3cub18CUB_300001_SM_10006detail6reduce28DeviceReduceSingleTileKernelINS2_10policy_hubIijN4cuda3__47maximumIiEEE10Policy1000EN6thrust24THRUST_300001_SM_1000_NS18transform_iteratorI4GetYNSC_6detail15normal_iteratorINSC_10device_ptrI4int3EEEENSC_11use_defaultESL_EEPijS8_iiNS5_3std3__410__identityEEEvT0_T1_T2_T3_T4_T6_E12temp_storage+36];
	max.s32 	%r431, %r429, %r430;
	selp.b32 	%r520, %r431, %r429, %p49;
	bra.uni 	$L__BB23_50;
$L__BB23_28:
	mov.u32 	%r41, %tid.x;
	mul.wide.u32 	%rd11, %r41, 12;
	add.s64 	%rd12, %rd2, %rd11;
	ld.global.u32 	%r105, [%rd12+4];
	ld.global.u32 	%r106, [%rd12+3076];
	ld.global.u32 	%r107, [%rd12+6148];
	ld.global.u32 	%r108, [%rd12+9220];
	ld.global.u32 	%r109, [%rd12+12292];
	ld.global.u32 	%r110, [%rd12+15364];
	ld.global.u32 	%r111, [%rd12+18436];
	ld.global.u32 	%r112, [%rd12+21508];
	ld.global.u32 	%r113, [%rd12+24580];
	ld.global.u32 	%r114, [%rd12+27652];
	ld.global.u32 	%r115, [%rd12+30724];
	ld.global.u32 	%r116, [%rd12+33796];
	ld.global.u32 	%r117, [%rd12+36868];
	ld.global.u32 	%r118, [%rd12+39940];
	ld.global.u32 	%r119, [%rd12+43012];
	ld.global.u32 	%r120, [%rd12+46084];
	max.s32 	%r121, %r105, %r106;
	max.s32 	%r122, %r121, %r107;
	max.s32 	%r123, %r108, %r109;
	max.s32 	%r124, %r123, %r110;
	max.s32 	%r125, %r111, %r112;
	max.s32 	%r126, %r125, %r113;
	max.s32 	%r127, %r114, %r115;
	max.s32 	%r128, %r127, %r116;
	max.s32 	%r129, %r117, %r118;
	max.s32 	%r130, %r129, %r119;
	max.s32 	%r131, %r122, %r124;
	max.s32 	%r132, %r131, %r126;
	max.s32 	%r133, %r128, %r130;
	max.s32 	%r134, %r133, %r120;
	max.s32 	%r519, %r132, %r134;
	add.s32 	%r43, %r92, -4096;
	setp.lt.u32 	%p3, %r43, 4096;
	mov.b32 	%r502, 4096;
	@%p3 bra 	$L__BB23_32;
	mov.b32 	%r502, 4096;
$L__BB23_30:
	add.s32 	%r136, %r41, %r502;
	mul.wide.u32 	%rd13, %r136, 12;
	add.s64 	%rd14, %rd2, %rd13;
	ld.global.u32 	%r137, [%rd14+4];
	ld.global.u32 	%r138, [%rd14+3076];
	ld.global.u32 	%r139, [%rd14+6148];
	ld.global.u32 	%r140, [%rd14+9220];
	ld.global.u32 	%r141, [%rd14+12292];
	ld.global.u32 	%r142, [%rd14+15364];
	ld.global.u32 	%r143, [%rd14+18436];
	ld.global.u32 	%r144, [%rd14+21508];
	ld.global.u32 	%r145, [%rd14+24580];
	ld.global.u32 	%r146, [%rd14+27652];
	ld.global.u32 	%r147, [%rd14+30724];
	ld.global.u32 	%r148, [%rd14+33796];
	ld.global.u32 	%r149, [%rd14+36868];
	ld.global.u32 	%r150, [%rd14+39940];
	ld.global.u32 	%r151, [%rd14+43012];
	ld.global.u32 	%r152, [%rd14+46084];
	max.s32 	%r153, %r519, %r137;
	max.s32 	%r154, %r153, %r138;
	max.s32 	%r155, %r139, %r140;
	max.s32 	%r156, %r155, %r141;
	max.s32 	%r157, %r142, %r143;
	max.s32 	%r158, %r157, %r144;
	max.s32 	%r159, %r145, %r146;
	max.s32 	%r160, %r159, %r147;
	max.s32 	%r161, %r148, %r149;
	max.s32 	%r162, %r161, %r150;
	max.s32 	%r163, %r151, %r152;
	max.s32 	%r164, %r154, %r156;
	max.s32 	%r165, %r164, %r158;
	max.s32 	%r166, %r160, %r162;
	max.s32 	%r167, %r166, %r163;
	max.s32 	%r519, %r165, %r167;
	sub.s32 	%r168, %r92, %r502;
	setp.lt.u32 	%p4, %r168, 4096;
	@%p4 bra 	$L__BB23_46;
	add.s32 	%r502, %r502, 4096;
	setp.le.u32 	%p5, %r502, %r43;
	@%p5 bra 	$L__BB23_30;
$L__BB23_32:
	setp.le.u32 	%p6, %r92, %r502;
	sub.s32 	%r169, %r92, %r502;
	setp.ge.s32 	%p7, %r41, %r169;
	or.pred  	%p8, %p6, %p7;
	@%p8 bra 	$L__BB23_46;
	not.b32 	%r172, %r41;
	add.s32 	%r173, %r92, %r172;
	sub.s32 	%r174, %r173, %r502;
	shr.u32 	%r175, %r174, 8;
	add.s32 	%r50, %r175, 1;
	and.b32  	%r51, %r50, 15;
	setp.lt.u32 	%p9, %r174, 3840;
	mov.u32 	%r511, %r41;
	@%p9 bra 	$L__BB23_37;
	or.b32  	%r505, %r41, 2048;
	add.s32 	%r504, %r41, %r502;
	and.b32  	%r176, %r50, 33554416;
	neg.s32 	%r503, %r176;
$L__BB23_35:
	.pragma "nounroll";
	mul.wide.u32 	%rd15, %r504, 12;
	add.s64 	%rd16, %rd2, %rd15;
	ld.global.u32 	%r177, [%rd16+4];
	max.s32 	%r178, %r519, %r177;
	add.s32 	%r179, %r504, 256;
	mul.wide.u32 	%rd17, %r179, 12;
	add.s64 	%rd18, %rd2, %rd17;
	ld.global.u32 	%r180, [%rd18+4];
	max.s32 	%r181, %r178, %r180;
	add.s32 	%r182, %r504, 512;
	mul.wide.u32 	%rd19, %r182, 12;
	add.s64 	%rd20, %rd2, %rd19;
	ld.global.u32 	%r183, [%rd20+4];
	max.s32 	%r184, %r181, %r183;
	add.s32 	%r185, %r504, 768;
	mul.wide.u32 	%rd21, %r185, 12;
	add.s64 	%rd22, %rd2, %rd21;
	ld.global.u32 	%r186, [%rd22+4];
	max.s32 	%r187, %r184, %r186;
	add.s32 	%r188, %r504, 1024;
	mul.wide.u32 	%rd23, %r188, 12;
	add.s64 	%rd24, %rd2, %rd23;
	ld.global.u32 	%r189, [%rd24+4];
	max.s32 	%r190, %r187, %r189;
	add.s32 	%r191, %r504, 1280;
	mul.wide.u32 	%rd25, %r191, 12;
	add.s64 	%rd26, %rd2, %rd25;
	ld.global.u32 	%r192, [%rd26+4];
	max.s32 	%r193, %r190, %r192;
	add.s32 	%r194, %r504, 1536;
	mul.wide.u32 	%rd27, %r194, 12;
	add.s64 	%rd28, %rd2, %rd27;
	ld.global.u32 	%r195, [%rd28+4];
	max.s32 	%r196, %r193, %r195;
	add.s32 	%r197, %r504, 1792;
	mul.wide.u32 	%rd29, %r197, 12;
	add.s64 	%rd30, %rd2, %rd29;
	ld.global.u32 	%r198, [%rd30+4];
	max.s32 	%r199, %r196, %r198;
	add.s32 	%r200, %r504, 2048;
	mul.wide.u32 	%rd31, %r200, 12;
	add.s64 	%rd32, %rd2, %rd31;
	ld.global.u32 	%r201, [%rd32+4];
	max.s32 	%r202, %r199, %r201;
	add.s32 	%r203, %r504, 2304;
	mul.wide.u32 	%rd33, %r203, 12;
	add.s64 	%rd34, %rd2, %rd33;
	ld.global.u32 	%r204, [%rd34+4];
	max.s32 	%r205, %r202, %r204;
	add.s32 	%r206, %r504, 2560;
	mul.wide.u32 	%rd35, %r206, 12;
	add.s64 	%rd36, %rd2, %rd35;
	ld.global.u32 	%r207, [%rd36+4];
	max.s32 	%r208, %r205, %r207;
	add.s32 	%r209, %r504, 2816;
	mul.wide.u32 	%rd37, %r209, 12;
	add.s64 	%rd38, %rd2, %rd37;
	ld.global.u32 	%r210, [%rd38+4];
	max.s32 	%r211, %r208, %r210;
	add.s32 	%r212, %r504, 3072;
	mul.wide.u32 	%rd39, %r212, 12;
	add.s64 	%rd40, %rd2, %rd39;
	ld.global.u32 	%r213, [%rd40+4];
	max.s32 	%r214, %r211, %r213;
	add.s32 	%r215, %r504, 3328;
	mul.wide.u32 	%rd41, %r215, 12;
	add.s64 	%rd42, %rd2, %rd41;
	ld.global.u32 	%r216, [%rd42+4];
	max.s32 	%r217, %r214, %r216;
	add.s32 	%r218, %r504, 3584;
	mul.wide.u32 	%rd43, %r218, 12;
	add.s64 	%rd44, %rd2, %rd43;
	ld.global.u32 	%r219, [%rd44+4];
	max.s32 	%r220, %r217, %r219;
	add.s32 	%r221, %r504, 3840;
	mul.wide.u32 	%rd45, %r221, 12;
	add.s64 	%rd46, %rd2, %rd45;
	ld.global.u32 	%r222, [%rd46+4];
	max.s32 	%r519, %r220, %r222;
	add.s32 	%r505, %r505, 4096;
	add.s32 	%r504, %r504, 4096;
	add.s32 	%r503, %r503, 16;
	setp.ne.s32 	%p10, %r503, 0;
	@%p10 bra 	$L__BB23_35;
	add.s32 	%r511, %r505, -2048;
$L__BB23_37:
	setp.eq.s32 	%p11, %r51, 0;
	@%p11 bra 	$L__BB23_46;
	and.b32  	%r67, %r50, 7;
	setp.lt.u32 	%p12, %r51, 8;
	@%p12 bra 	$L__BB23_40;
	add.s32 	%r224, %r511, %r502;
	mul.wide.u32 	%rd47, %r224, 12;
	add.s64 	%rd48, %rd2, %rd47;
	ld.global.u32 	%r225, [%rd48+4];
	max.s32 	%r226, %r519, %r225;
	add.s32 	%r227, %r224, 256;
	mul.wide.u32 	%rd49, %r227, 12;
	add.s64 	%rd50, %rd2, %rd49;
	ld.global.u32 	%r228, [%rd50+4];
	max.s32 	%r229, %r226, %r228;
	add.s32 	%r230, %r224, 512;
	mul.wide.u32 	%rd51, %r230, 12;
	add.s64 	%rd52, %rd2, %rd51;
	ld.global.u32 	%r231, [%rd52+4];
	max.s32 	%r232, %r229, %r231;
	add.s32 	%r233, %r224, 768;
	mul.wide.u32 	%rd53, %r233, 12;
	add.s64 	%rd54, %rd2, %rd53;
	ld.global.u32 	%r234, [%rd54+4];
	max.s32 	%r235, %r232, %r234;
	add.s32 	%r236, %r224, 1024;
	mul.wide.u32 	%rd55, %r236, 12;
	add.s64 	%rd56, %rd2, %rd55;
	ld.global.u32 	%r237, [%rd56+4];
	max.s32 	%r238, %r235, %r237;
	add.s32 	%r239, %r224, 1280;
	mul.wide.u32 	%rd57, %r239, 12;
	add.s64 	%rd58, %rd2, %rd57;
	ld.global.u32 	%r240, [%rd58+4];
	max.s32 	%r241, %r238, %r240;
	add.s32 	%r242, %r224, 1536;
	mul.wide.u32 	%rd59, %r242, 12;
	add.s64 	%rd60, %rd2, %rd59;
	ld.global.u32 	%r243, [%rd60+4];
	max.s32 	%r244, %r241, %r243;
	add.s32 	%r245, %r224, 1792;
	mul.wide.u32 	%rd61, %r245, 12;
	add.s64 	%rd62, %rd2, %rd61;
	ld.global.u32 	%r246, [%rd62+4];
	max.s32 	%r519, %r244, %r246;
	add.s32 	%r511, %r511, 2048;
$L__BB23_40:
	setp.eq.s32 	%p13, %r67, 0;
	@%p13 bra 	$L__BB23_46;
	and.b32  	%r73, %r50, 3;
	setp.lt.u32 	%p14, %r67, 4;
	@%p14 bra 	$L__BB23_43;
	add.s32 	%r248, %r511, %r502;
	mul.wide.u32 	%rd63, %r248, 12;
	add.s64 	%rd64, %rd2, %rd63;
	ld.global.u32 	%r249, [%rd64+4];
	max.s32 	%r250, %r519, %r249;
	add.s32 	%r251, %r248, 256;
	mul.wide.u32 	%rd65, %r251, 12;
	add.s64 	%rd66, %rd2, %rd65;
	ld.global.u32 	%r252, [%rd66+4];
	max.s32 	%r253, %r250, %r252;
	add.s32 	%r254, %r248, 512;
	mul.wide.u32 	%rd67, %r254, 12;
	add.s64 	%rd68, %rd2, %rd67;
	ld.global.u32 	%r255, [%rd68+4];
	max.s32 	%r256, %r253, %r255;
	add.s32 	%r257, %r248, 768;
	mul.wide.u32 	%rd69, %r257, 12;
	add.s64 	%rd70, %rd2, %rd69;
	ld.global.u32 	%r258, [%rd70+4];
	max.s32 	%r519, %r256, %r258;
	add.s32 	%r511, %r511, 1024;
$L__BB23_43:
	setp.eq.s32 	%p15, %r73, 0;
	@%p15 bra 	$L__BB23_46;
	add.s32 	%r517, %r511, %r502;
	neg.s32 	%r516, %r73;
$L__BB23_45:
	.pragma "nounroll";
	mul.wide.u32 	%rd71, %r517, 12;
	add.s64 	%rd72, %rd2, %rd71;
	ld.global.u32 	%r259, [%rd72+4];
	max.s32 	%r519, %r519, %r259;
	add.s32 	%r517, %r517, 256;
	add.s32 	%r516, %r516, 1;
	setp.ne.s32 	%p16, %r516, 0;
	@%p16 bra 	$L__BB23_45;
$L__BB23_46:
	// begin inline asm
	mov.u32 %r260, %laneid;
	// end inline asm
	mov.b32 	%r263, 1;
	mov.b32 	%r284, 31;
	mov.b32 	%r285, -1;
	// begin inline asm
	shfl.sync.down.b32 %r261, %r519, %r263, %r284, %r285;
	// end inline asm
	setp.gt.s32 	%p17, %r260, 30;
	max.s32 	%r286, %r519, %r261;
	selp.b32 	%r267, %r519, %r286, %p17;
	mov.b32 	%r268, 2;
	// begin inline asm
	shfl.sync.down.b32 %r266, %r267, %r268, %r284, %r285;
	// end inline asm
	setp.gt.s32 	%p18, %r260, 29;
	max.s32 	%r287, %r267, %r266;
	selp.b32 	%r272, %r267, %r287, %p18;
	mov.b32 	%r273, 4;
	// begin inline asm
	shfl.sync.down.b32 %r271, %r272, %r273, %r284, %r285;
	// end inline asm
	setp.gt.s32 	%p19, %r260, 27;
	max.s32 	%r288, %r272, %r271;
	selp.b32 	%r277, %r272, %r288, %p19;
	mov.b32 	%r278, 8;
	// begin inline asm
	shfl.sync.down.b32 %r276, %r277, %r278, %r284, %r285;
	// end inline asm
	setp.gt.s32 	%p20, %r260, 23;
	max.s32 	%r289, %r277, %r276;
	selp.b32 	%r282, %r277, %r289, %p20;
	mov.b32 	%r283, 16;
	// begin inline asm
	shfl.sync.down.b32 %r281, %r282, %r283, %r284, %r285;
	// end inline asm
	setp.gt.s32 	%p21, %r260, 15;
	max.s32 	%r88, %r282, %r281;
	selp.b32 	%r520, %r282, %r88, %p21;
	setp.ne.s32 	%p22, %r260, 0;
	@%p22 bra 	$L__BB23_48;
	shr.u32 	%r290, %r41, 3;
	and.b32  	%r291, %r290, 124;
	mov.u32 	%r292, _ZZN3cub18CUB_300001_SM_10006detail6reduce28DeviceReduceSingleTileKernelINS2_10policy_hubIijN4cuda3__47maximumIiEEE10Policy1000EN6thrust24THRUST_300001_SM_1000_NS18transform_iteratorI4GetYNSC_6detail15normal_iteratorINSC_10device_ptrI4int3EEEENSC_11use_defaultESL_EEPijS8_iiNS5_3std3__410__identityEEEvT0_T1_T2_T3_T4_T6_E12temp_storage;
	add.s32 	%r293, %r292, %r291;
	st.shared.u32 	[%r293+8], %r88;
$L__BB23_48:
	bar.sync 	0;
	setp.ne.s32 	%p23, %r41, 0;
	@%p23 bra 	$L__BB23_50;
	ld.shared.u32 	%r294, [_ZZN3cub18CUB_300001_SM_10006detail6reduce28DeviceReduceSingleTileKernelINS2_10policy_hubIijN4cuda3__47maximumIiEEE10Policy1000EN6thrust24THRUST_300001_SM_1000_NS18transform_iteratorI4GetYNSC_6detail15normal_iteratorINSC_10device_ptrI4int3EEEENSC_11use_defaultESL_EEPijS8_iiNS5_3std3__410__identityEEEvT0_T1_T2_T3_T4_T6_E12temp_storage+12];
	max.s32 	%r295, %r520, %r294;
	ld.shared.u32 	%r296, [_ZZN3cub18CUB_300001_SM_10006detail6reduce28DeviceReduceSingleTileKernelINS2_10policy_hubIijN4cuda3__47maximumIiEEE10Policy1000EN6thrust24THRUST_300001_SM_1000_NS18transform_iteratorI4GetYNSC_6detail15normal_iteratorINSC_10device_ptrI4int3EEEENSC_11use_defaultESL_EEPijS8_iiNS5_3std3__410__identityEEEvT0_T1_T2_T3_T4_T6_E12temp_storage+16];
	max.s32 	%r297, %r295, %r296;
	ld.shared.u32 	%r298, [_ZZN3cub18CUB_300001_SM_10006detail6reduce28DeviceReduceSingleTileKernelINS2_10policy_hubIijN4cuda3__47maximumIiEEE10Policy1000EN6thrust24THRUST_300001_SM_1000_NS18transform_iteratorI4GetYNSC_6detail15normal_iteratorINSC_10device_ptrI4int3EEEENSC_11use_defaultESL_EEPijS8_iiNS5_3std3__410__identityEEEvT0_T1_T2_T3_T4_T6_E12temp_storage+20];
	max.s32 	%r299, %r297, %r298;
	ld.shared.u32 	%r300, [_ZZN3cub18CUB_300001_SM_10006detail6reduce28DeviceReduceSingleTileKernelINS2_10policy_hubIijN4cuda3__47maximumIiEEE10Policy1000EN6thrust24THRUST_300001_SM_1000_NS18transform_iteratorI4GetYNSC_6detail15normal_iteratorINSC_10device_ptrI4int3EEEENSC_11use_defaultESL_EEPijS8_iiNS5_3std3__410__identityEEEvT0_T1_T2_T3_T4_T6_E12temp_storage+24];
	max.s32 	%r301, %r299, %r300;
	ld.shared.u32 	%r302, [_ZZN3cub18CUB_300001_SM_10006detail6reduce28DeviceReduceSingleTileKernelINS2_10policy_hubIijN4cuda3__47maximumIiEEE10Policy1000EN6thrust24THRUST_300001_SM_1000_NS18transform_iteratorI4GetYNSC_6detail15normal_iteratorINSC_10device_ptrI4int3EEEENSC_11use_defaultESL_EEPijS8_iiNS5_3std3__410__identityEEEvT0_T1_T2_T3_T4_T6_E12temp_storage+28];
	max.s32 	%r303, %r301, %r302;
	ld.shared.u32 	%r304, [_ZZN3cub18CUB_300001_SM_10006detail6reduce28DeviceReduceSingleTileKernelINS2_10policy_hubIijN4cuda3__47maximumIiEEE10Policy1000EN6thrust24THRUST_300001_SM_1000_NS18transform_iteratorI4GetYNSC_6detail15normal_iteratorINSC_10device_ptrI4int3EEEENSC_11use_defaultESL_EEPijS8_iiNS5_3std3__410__identityEEEvT0_T1_T2_T3_T4_T6_E12temp_storage+32];
	max.s32 	%r305, %r303, %r304;
	ld.shared.u32 	%r306, [_ZZN3cub18CUB_300001_SM_10006detail6reduce28DeviceReduceSingleTileKernelINS2_10policy_hubIijN4cuda3__47maximumIiEEE10Policy1000EN6thrust24THRUST_300001_SM_1000_NS18transform_iteratorI4GetYNSC_6detail15normal_iteratorINSC_10device_ptrI4int3EEEENSC_11use_defaultESL_EEPijS8_iiNS5_3std3__410__identityEEEvT0_T1_T2_T3_T4_T6_E12temp_storage+36];
	max.s32 	%r520, %r305, %r306;
$L__BB23_50:
	mov.u32 	%r479, %tid.x;
	setp.ne.s32 	%p57, %r479, 0;
	@%p57 bra 	$L__BB23_52;
	max.s32 	%r480, %r93, %r520;
	st.global.u32 	[%rd1], %r480;
$L__BB23_52:
	ret;

}
	// .globl	_ZN3cub18CUB_300001_SM_10006detail6reduce18DeviceReduceKernelINS2_10policy_hubIijN4cuda3__47maximumIiEEE10Policy1000EN6thrust24THRUST_300001_SM_1000_NS18transform_iteratorI4GetYNSC_6detail15normal_iteratorINSC_10device_ptrI4int3EEEENSC_11use_defaultESL_EEjS8_iNS5_3std3__410__identityEEEvT0_PT3_T1_NS0_13GridEvenShareIST_EET2_T4_
.visible .entry _ZN3cub18CUB_300001_SM_10006detail6reduce18DeviceReduceKernelINS2_10policy_hubIijN4cuda3__47maximumIiEEE10Policy1000EN6thrust24THRUST_300001_SM_1000_NS18transform_iteratorI4GetYNSC_6detail15normal_iteratorINSC_10device_ptrI4int3EEEENSC_11use_defaultESL_EEjS8_iNS5_3std3__410__identityEEEvT0_PT3_T1_NS0_13GridEvenShareIST_EET2_T4_(
	.param .align 8 .b8 _ZN3cub18CUB_300001_SM_10006detail6reduce18DeviceReduceKernelINS2_10policy_hubIijN4cuda3__47maximumIiEEE10Policy1000EN6thrust24THRUST_300001_SM_1000_NS18transform_iteratorI4GetYNSC_6detail15normal_iteratorINSC_10device_ptrI4int3EEEENSC_11use_defaultESL_EEjS8_iNS5_3std3__410__identityEEEvT0_PT3_T1_NS0_13GridEvenShareIST_EET2_T4__param_0[16],
	.param .u64 .ptr .align 1 _ZN3cub18CUB_300001_SM_10006detail6reduce18DeviceReduceKernelINS2_10policy_hubIijN4cuda3__47maximumIiEEE10Policy1000EN6thrust24THRUST_300001_SM_1000_NS18transform_iteratorI4GetYNSC_6detail15normal_iteratorINSC_10device_ptrI4int3EEEENSC_11use_defaultESL_EEjS8_iNS5_3std3__410__identityEEEvT0_PT3_T1_NS0_13GridEvenShareIST_EET2_T4__param_1,
	.param .u32 _ZN3cub18CUB_300001_SM_10006detail6reduce18DeviceReduceKernelINS2_10policy_hubIijN4cuda3__47maximumIiEEE10Policy1000EN6thrust24THRUST_300001_SM_1000_NS18transform_iteratorI4GetYNSC_6detail15normal_iteratorINSC_10device_ptrI4int3EEEENSC_11use_defaultESL_EEjS8_iNS5_3std3__410__identityEEEvT0_PT3_T1_NS0_13GridEvenShareIST_EET2_T4__param_2,
	.param .align 4 .b8 _ZN3cub18CUB_300001_SM_10006detail6reduce18DeviceReduceKernelINS2_10policy_hubIijN4cuda3__47maximumIiEEE10Policy1000EN6thrust24THRUST_300001_SM_1000_NS18transform_iteratorI4GetYNSC_6detail15normal_iteratorINSC_10device_ptrI4int3EEEENSC_11use_defaultESL_EEjS8_iNS5_3std3__410__identityEEEvT0_PT3_T1_NS0_13GridEvenShareIST_EET2_T4__param_3[40],
	.param .align 1 .b8 _ZN3cub18CUB_300001_SM_10006detail6reduce18DeviceReduceKernelINS2_10policy_hubIijN4cuda3__47maximumIiEEE10Policy1000EN6thrust24THRUST_300001_SM_1000_NS18transform_iteratorI4GetYNSC_6detail15normal_iteratorINSC_10device_ptrI4int3EEEENSC_11use_defaultESL_EEjS8_iNS5_3std3__410__identityEEEvT0_PT3_T1_NS0_13GridEvenShareIST_EET2_T4__param_4[1],
	.param .align 1 .b8 _ZN3cub18CUB_300001_SM_10006detail6reduce18DeviceReduceKernelINS2_10policy_hubIijN4cuda3__47maximumIiEEE10Policy1000EN6thrust24THRUST_300001_SM_1000_NS18transform_iteratorI4GetYNSC_6detail15normal_iteratorINSC_10device_ptrI4int3EEEENSC_11use_defaultESL_EEjS8_iNS5_3std3__410__identityEEEvT0_PT3_T1_NS0_13GridEvenShareIST_EET2_T4__param_5[1]
)
.maxntid 256
{
	.reg .pred 	%p<57>;
	.reg .b16 	%rs<4>;
	.reg .b32 	%r<575>;
	.reg .b64 	%rd<130>;
	// demoted variable
	.shared .align 4 .b8 _ZZN3cub18CUB_300001_SM_10006detail6reduce18DeviceReduceKernelINS2_10policy_hubIijN4cuda3__47maximumIiEEE10Policy1000EN6thrust24THRUST_300001_SM_1000_NS18transform_iteratorI4GetYNSC_6detail15normal_iteratorINSC_10device_ptrI4int3EEEENSC_11use_defaultESL_EEjS8_iNS5_3std3__410__identityEEEvT0_PT3_T1_NS0_13GridEvenShareIST_EET2_T4_E12temp_storage[44];
	ld.param.u32 	%r1, [_ZN3cub18CUB_300001_SM_10006detail6reduce18DeviceReduceKernelINS2_10policy_hubIijN4cuda3__47maximumIiEEE10Policy1000EN6thrust24THRUST_300001_SM_1000_NS18transform_iteratorI4GetYNSC_6detail15normal_iteratorINSC_10device_ptrI4int3EEEENSC_11use_defaultESL_EEjS8_iNS5_3std3__410__identityEEEvT0_PT3_T1_NS0_13GridEvenShareIST_EET2_T4__param_3+20];
	ld.param.u32 	%r2, [_ZN3cub18CUB_300001_SM_10006detail6reduce18DeviceReduceKernelINS2_10policy_hubIijN4cuda3__47maximumIiEEE10Policy1000EN6thrust24THRUST_300001_SM_1000_NS18transform_iteratorI4GetYNSC_6detail15normal_iteratorINSC_10device_ptrI4int3EEEENSC_11use_defaultESL_EEjS8_iNS5_3std3__410__identityEEEvT0_PT3_T1_NS0_13GridEvenShareIST_EET2_T4__param_3+24];
	ld.param.u64 	%rd3, [_ZN3cub18CUB_300001_SM_10006detail6reduce18DeviceReduceKernelINS2_10policy_hubIijN4cuda3__47maximumIiEEE10Policy1000EN6thrust24THRUST_300001_SM_1000_NS18transform_iteratorI4GetYNSC_6detail15normal_iteratorINSC_10device_ptrI4int3EEEENSC_11use_defaultESL_EEjS8_iNS5_3std3__410__identityEEEvT0_PT3_T1_NS0_13GridEvenShareIST_EET2_T4__param_0];
	cvta.to.global.u64 	%rd1, %rd3;
	mov.u32 	%r3, %ctaid.x;
	shl.b32 	%r4, %r2, 12;
	shl.b32 	%r556, %r3, 12;
	sub.s32 	%r6, %r1, %r556;
	setp.gt.u32 	%p1, %r6, 4095;
	@%p1 bra 	$L__BB24_26;
	mov.u32 	%r7, %tid.x;
	setp.ge.u32 	%p23, %r7, %r6;
	mov.b32 	%r550, 0;
	mov.u32 	%r539, %r7;
	@%p23 bra 	$L__BB24_3;
	add.s32 	%r331, %r556, %r7;
	mul.wide.u32 	%rd66, %r331, 12;
	add.s64 	%rd67, %rd1, %rd66;
	ld.global.u32 	%r550, [%rd67+4];
	add.s32 	%r539, %r7, 256;
$L__BB24_3:
	setp.ge.u32 	%p24, %r539, %r6;
	@%p24 bra 	$L__BB24_17;
	not.b32 	%r333, %r539;
	add.s32 	%r334, %r1, %r333;
	sub.s32 	%r335, %r334, %r556;
	shr.u32 	%r336, %r335, 8;
	add.s32 	%r12, %r336, 1;
	and.b32  	%r13, %r12, 15;
	setp.lt.u32 	%p25, %r335, 3840;
	@%p25 bra 	$L__BB24_8;
	or.b32  	%r536, %r539, 2048;
	add.s32 	%r535, %r539, %r556;
	and.b32  	%r337, %r12, 33554416;
	neg.s32 	%r534, %r337;
$L__BB24_6:
	.pragma "nounroll";
	mul.wide.u32 	%rd68, %r535, 12;
	add.s64 	%rd69, %rd1, %rd68;
	ld.global.u32 	%r338, [%rd69+4];
	max.s32 	%r339, %r550, %r338;
	add.s32 	%r340, %r535, 256;
	mul.wide.u32 	%rd70, %r340, 12;
	add.s64 	%rd71, %rd1, %rd70;
	ld.global.u32 	%r341, [%rd71+4];
	max.s32 	%r342, %r339, %r341;
	add.s32 	%r343, %r535, 512;
	mul.wide.u32 	%rd72, %r343, 12;
	add.s64 	%rd73, %rd1, %rd72;
	ld.global.u32 	%r344, [%rd73+4];
	max.s32 	%r345, %r342, %r344;
	add.s32 	%r346, %r535, 768;
	mul.wide.u32 	%rd74, %r346, 12;
	add.s64 	%rd75, %rd1, %rd74;
	ld.global.u32 	%r347, [%rd75+4];
	max.s32 	%r348, %r345, %r347;
	add.s32 	%r349, %r535, 1024;
	mul.wide.u32 	%rd76, %r349, 12;
	add.s64 	%rd77, %rd1, %rd76;
	ld.global.u32 	%r350, [%rd77+4];
	max.s32 	%r351, %r348, %r350;
	add.s32 	%r352, %r535, 1280;
	mul.wide.u32 	%rd78, %r352, 12;
	add.s64 	%rd79, %rd1, %rd78;
	ld.global.u32 	%r353, [%rd79+4];
	max.s32 	%r354, %r351, %r353;
	add.s32 	%r355, %r535, 1536;
	mul.wide.u32 	%rd80, %r355, 12;
	add.s64 	%rd81, %rd1, %rd80;
	ld.global.u32 	%r356, [%rd81+4];
	max.s32 	%r357, %r354, %r356;
	add.s32 	%r358, %r535, 1792;
	mul.wide.u32 	%rd82, %r358, 12;
	add.s64 	%rd83, %rd1, %rd82;
	ld.global.u32 	%r359, [%rd83+4];
	max.s32 	%r360, %r357, %r359;
	add.s32 	%r361, %r535, 2048;
	mul.wide.u32 	%rd84, %r361, 12;
	add.s64 	%rd85, %rd1, %rd84;
	ld.global.u32 	%r362, [%rd85+4];
	max.s32 	%r363, %r360, %r362;
	add.s32 	%r364, %r535, 2304;
	mul.wide.u32 	%rd86, %r364, 12;
	add.s64 	%rd87, %rd1, %rd86;
	ld.global.u32 	%r365, [%rd87+4];
	max.s32 	%r366, %r363, %r365;
	add.s32 	%r367, %r535, 2560;
	mul.wide.u32 	%rd88, %r367, 12;
	add.s64 	%rd89, %rd1, %rd88;
	ld.global.u32 	%r368, [%rd89+4];
	max.s32 	%r369, %r366, %r368;
	add.s32 	%r370, %r535, 2816;
	mul.wide.u32 	%rd90, %r370, 12;
	add.s64 	%rd91, %rd1, %rd90;
	ld.global.u32 	%r371, [%rd91+4];
	max.s32 	%r372, %r369, %r371;
	add.s32 	%r373, %r535, 3072;
	mul.wide.u32 	%rd92, %r373, 12;
	add.s64 	%rd93, %rd1, %rd92;
	ld.global.u32 	%r374, [%rd93+4];
	max.s32 	%r375, %r372, %r374;
	add.s32 	%r376, %r535, 3328;
	mul.wide.u32 	%rd94, %r376, 12;
	add.s64 	%rd95, %rd1, %rd94;
	ld.global.u32 	%r377, [%rd95+4];
	max.s32 	%r378, %r375, %r377;
	add.s32 	%r379, %r535, 3584;
	mul.wide.u32 	%rd96, %r379, 12;
	add.s64 	%rd97, %rd1, %rd96;
	ld.global.u32 	%r380, [%rd97+4];
	max.s32 	%r381, %r378, %r380;
	add.s32 	%r382, %r535, 3840;
	mul.wide.u32 	%rd98, %r382, 12;
	add.s64 	%rd99, %rd1, %rd98;
	ld.global.u32 	%r383, [%rd99+4];
	max.s32 	%r550, %r381, %r383;
	add.s32 	%r536, %r536, 4096;
	add.s32 	%r535, %r535, 4096;
	add.s32 	%r534, %r534, 16;
	setp.ne.s32 	%p26, %r534, 0;
	@%p26 bra 	$L__BB24_6;
	add.s32 	%r539, %r536, -2048;
$L__BB24_8:
	setp.eq.s32 	%p27, %r13, 0;
	@%p27 bra 	$L__BB24_17;
	and.b32  	%r29, %r12, 7;
	setp.lt.u32 	%p28, %r13, 8;
	@%p28 bra 	$L__BB24_11;
	add.s32 	%r385, %r556, %r539;
	mul.wide.u32 	%rd100, %r385, 12;
	add.s64 	%rd101, %rd1, %rd100;
	ld.global.u32 	%r386, [%rd101+4];
	max.s32 	%r387, %r550, %r386;
	add.s32 	%r388, %r385, 256;
	mul.wide.u32 	%rd102, %r388, 12;
	add.s64 	%rd103, %rd1, %rd102;
	ld.global.u32 	%r389, [%rd103+4];
	max.s32 	%r390, %r387, %r389;
	add.s32 	%r391, %r385, 512;
	mul.wide.u32 	%rd104, %r391, 12;
	add.s64 	%rd105, %rd1, %rd104;
	ld.global.u32 	%r392, [%rd105+4];
	max.s32 	%r393, %r390, %r392;
	add.s32 	%r394, %r385, 768;
	mul.wide.u32 	%rd106, %r394, 12;
	add.s64 	%rd107, %rd1, %rd106;
	ld.global.u32 	%r395, [%rd107+4];
	max.s32 	%r396, %r393, %r395;
	add.s32 	%r397, %r385, 1024;
	mul.wide.u32 	%rd108, %r397, 12;
	add.s64 	%rd109, %rd1, %rd108;
	ld.global.u32 	%r398, [%rd109+4];
	max.s32 	%r399, %r396, %r398;
	add.s32 	%r400, %r385, 1280;
	mul.wide.u32 	%rd110, %r400, 12;
	add.s64 	%rd111, %rd1, %rd110;
	ld.global.u32 	%r401, [%rd111+4];
	max.s32 	%r402, %r399, %r401;
	add.s32 	%r403, %r385, 1536;
	mul.wide.u32 	%rd112, %r403, 12;
	add.s64 	%rd113, %rd1, %rd112;
	ld.global.u32 	%r404, [%rd113+4];
	max.s32 	%r405, %r402, %r404;
	add.s32 	%r406, %r385, 1792;
	mul.wide.u32 	%rd114, %r406, 12;
	add.s64 	%rd115, %rd1, %rd114;
	ld.global.u32 	%r407, [%rd115+4];
	max.s32 	%r550, %r405, %r407;
	add.s32 	%r539, %r539, 2048;
$L__BB24_11:
	setp.eq.s32 	%p29, %r29, 0;
	@%p29 bra 	$L__BB24_17;
	and.b32  	%r35, %r12, 3;
	setp.lt.u32 	%p30, %r29, 4;
	@%p30 bra 	$L__BB24_14;
	add.s32 	%r409, %r556, %r539;
	mul.wide.u32 	%rd116, %r409, 12;
	add.s64 	%rd117, %rd1, %rd116;
	ld.global.u32 	%r410, [%rd117+4];
	max.s32 	%r411, %r550, %r410;
	add.s32 	%r412, %r409, 256;
	mul.wide.u32 	%rd118, %r412, 12;
	add.s64 	%rd119, %rd1, %rd118;
	ld.global.u32 	%r413, [%rd119+4];
	max.s32 	%r414, %r411, %r413;
	add.s32 	%r415, %r409, 512;
	mul.wide.u32 	%rd120, %r415, 12;
	add.s64 	%rd121, %rd1, %rd120;
	ld.global.u32 	%r416, [%rd121+4];
	max.s32 	%r417, %r414, %r416;
	add.s32 	%r418, %r409, 768;
	mul.wide.u32 	%rd122, %r418, 12;
	add.s64 	%rd123, %rd1, %rd122;
	ld.global.u32 	%r419, [%rd123+4];
	max.s32 	%r550, %r417, %r419;
	add.s32 	%r539, %r539, 1024;
$L__BB24_14:
	setp.eq.s32 	%p31, %r35, 0;
	@%p31 bra 	$L__BB24_17;
	add.s32 	%r548, %r539, %r556;
	neg.s32 	%r547, %r35;
$L__BB24_16:
	.pragma "nounroll";
	mul.wide.u32 	%rd124, %r548, 12;
	add.s64 	%rd125, %rd1, %rd124;
	ld.global.u32 	%r420, [%rd125+4];
	max.s32 	%r550, %r550, %r420;
	add.s32 	%r548, %r548, 256;
	add.s32 	%r547, %r547, 1;
	setp.ne.s32 	%p32, %r547, 0;
	@%p32 bra 	$L__BB24_16;
$L__BB24_17:
	setp.lt.u32 	%p33, %r6, 256;
	@%p33 bra 	$L__BB24_22;
	// begin inline asm
	mov.u32 %r484, %laneid;
	// end inline asm
	mov.b32 	%r487, 1;
	mov.b32 	%r508, 31;
	mov.b32 	%r509, -1;
	// begin inline asm
	shfl.sync.down.b32 %r485, %r550, %r487, %r508, %r509;
	// end inline asm
	setp.gt.s32 	%p49, %r484, 30;
	max.s32 	%r510, %r550, %r485;
	selp.b32 	%r491, %r550, %r510, %p49;
	mov.b32 	%r492, 2;
	// begin inline asm
	shfl.sync.down.b32 %r490, %r491, %r492, %r508, %r509;
	// end inline asm
	setp.gt.s32 	%p50, %r484, 29;
	max.s32 	%r511, %r491, %r490;
	selp.b32 	%r496, %r491, %r511, %p50;
	mov.b32 	%r497, 4;
	// begin inline asm
	shfl.sync.down.b32 %r495, %r496, %r497, %r508, %r509;
	// end inline asm
	setp.gt.s32 	%p51, %r484, 27;
	max.s32 	%r512, %r496, %r495;
	selp.b32 	%r501, %r496, %r512, %p51;
	mov.b32 	%r502, 8;
	// begin inline asm
	shfl.sync.down.b32 %r500, %r501, %r502, %r508, %r509;
	// end inline asm
	setp.gt.s32 	%p52, %r484, 23;
	max.s32 	%r513, %r501, %r500;
	selp.b32 	%r506, %r501, %r513, %p52;
	mov.b32 	%r507, 16;
	// begin inline asm
	shfl.sync.down.b32 %r505, %r506, %r507, %r508, %r509;
	// end inline asm
	setp.gt.s32 	%p53, %r484, 15;
	max.s32 	%r50, %r506, %r505;
	selp.b32 	%r574, %r506, %r50, %p53;
	setp.ne.s32 	%p54, %r484, 0;
	@%p54 bra 	$L__BB24_20;
	shr.u32 	%r514, %r7, 3;
	and.b32  	%r515, %r514, 124;
	mov.u32 	%r516, _ZZN3cub18CUB_300001_SM_10006detail6reduce18DeviceReduceKernelINS2_10policy_hubIijN4cuda3__47maximumIiEEE10Policy1000EN6thrust24THRUST_300001_SM_1000_NS18transform_iteratorI4GetYNSC_6detail15normal_iteratorINSC_10device_ptrI4int3EEEENSC_11use_defaultESL_EEjS8_iNS5_3std3__410__identityEEEvT0_PT3_T1_NS0_13GridEvenShareIST_EET2_T4_E12temp_storage;
	add.s32 	%r517, %r516, %r515;
	st.shared.u32 	[%r517+8], %r50;
$L__BB24_20:
	bar.sync 	0;
	setp.ne.s32 	%p55, %r7, 0;
	@%p55 bra 	$L__BB24_48;
	ld.shared.u32 	%r518, [_ZZN3cub18CUB_300001_SM_10006detail6reduce18DeviceReduceKernelINS2_10policy_hubIijN4cuda3__47maximumIiEEE10Policy1000EN6thrust24THRUST_300001_SM_1000_NS18transform_iteratorI4GetYNSC_6detail15normal_iteratorINSC_10device_ptrI4int3EEEENSC_11use_defaultESL_EEjS8_iNS5_3std3__410__identityEEEvT0_PT3_T1_NS0_13GridEvenShareIST_EET2_T4_E12temp_storage+12];
	max.s32 	%r519, %r574, %r518;
	ld.shared.u32 	%r520, [_ZZN3cub18CUB_300001_SM_10006detail6reduce18DeviceReduceKernelINS2_10policy_hubIijN4cuda3__47maximumIiEEE10Policy1000EN6thrust24THRUST_300001_SM_1000_NS18transform_iteratorI4GetYNSC_6detail15normal_iteratorINSC_10device_ptrI4int3EEEENSC_11use_defaultESL_EEjS8_iNS5_3std3__410__identityEEEvT0_PT3_T1_NS0_13GridEvenShareIST_EET2_T4_E12temp_storage+16];
	max.s32 	%r521, %r519, %r520;
	ld.shared.u32 	%r522, [_ZZN3cub18CUB_300001_SM_10006detail6reduce18DeviceReduceKernelINS2_10policy_hubIijN4cuda3__47maximumIiEEE10Policy1000EN6thrust24THRUST_300001_SM_1000_NS18transform_iteratorI4GetYNSC_6detail15normal_iteratorINSC_10device_ptrI4int3EEEENSC_11use_defaultESL_EEjS8_iNS5_3std3__410__identityEEEvT0_PT3_T1_NS0_13GridEvenShareIST_EET2_T4_E12temp_storage+20];
	max.s32 	%r523, %r521, %r522;
	ld.shared.u32 	%r524, [_ZZN3cub18CUB_300001_SM_10006detail6reduce18DeviceReduceKernelINS2_10policy_hubIijN4cuda3__47maximumIiEEE10Policy1000EN6thrust24THRUST_300001_SM_1000_NS18transform_iteratorI4GetYNSC_6detail15normal_iteratorINSC_10device_ptrI4int3EEEENSC_11use_defaultESL_EEjS8_iNS5_3std3__410__identityEEEvT0_PT3_T1_NS0_13GridEvenShareIST_EET2_T4_E12temp_storage+24];
	max.s32 	%r525, %r523, %r524;
	ld.shared.u32 	%r526, [_ZZN3cub18CUB_300001_SM_10006detail6reduce18DeviceReduceKernelINS2_10policy_hubIijN4cuda3__47maximumIiEEE10Policy1000EN6thrust24THRUST_300001_SM_1000_NS18transform_iteratorI4GetYNSC_6detail15normal_iteratorINSC_10device_ptrI4int3EEEENSC_11use_defaultESL_EEjS8_iNS5_3std3__410__identityEEEvT0_PT3_T1_NS0_13GridEvenShareIST_EET2_T4_E12temp_storage+28];
	max.s32 	%r527, %r525, %r526;
	ld.shared.u32 	%r528, [_ZZN3cub18CUB_300001_SM_10006detail6reduce18DeviceReduceKernelINS2_10policy_hubIijN4cuda3__47maximumIiEEE10Policy1000EN6thrust24THRUST_300001_SM_1000_NS18transform_iteratorI4GetYNSC_6detail15normal_iteratorINSC_10device_ptrI4int3EEEENSC_11use_defaultESL_EEjS8_iNS5_3std3__410__identityEEEvT0_PT3_T1_NS0_13GridEvenShareIST_EET2_T4_E12temp_storage+32];
	max.s32 	%r529, %r527, %r528;
	ld.shared.u32 	%r530, [_ZZN3cub18CUB_300001_SM_10006detail6reduce18DeviceReduceKernelINS2_10policy_hubIijN4cuda3__47maximumIiEEE10Policy1000EN6thrust24THRUST_300001_SM_1000_NS18transform_iteratorI4GetYNSC_6detail15normal_iteratorINSC_10device_ptrI4int3EEEENSC_11use_defaultESL_EEjS8_iNS5_3std3__410__identityEEEvT0_PT3_T1_NS0_13GridEvenShareIST_EET2_T4_E12temp_storage+36];
	max.s32 	%r574, %r529, %r530;
	bra.uni 	$L__BB24_48;
$L__BB24_22:
	// begin inline asm
	mov.u32 %r421, %laneid;
	// end inline asm
	and.b32  	%r447, %r7, 992;
	add.s32 	%r448, %r447, 32;
	setp.gt.u32 	%p34, %r448, %r6;
	not.b32 	%r449, %r447;
	add.s32 	%r450, %r6, %r449;
	selp.b32 	%r445, %r450, 31, %p34;
	mov.b32 	%r424, 1;
	mov.b32 	%r446, -1;
	// begin inline asm
	shfl.sync.down.b32 %r422, %r550, %r424, %r445, %r446;
	// end inline asm
	setp.lt.s32 	%p35, %r421, %r445;
	max.s32 	%r451, %r550, %r422;
	selp.b32 	%r428, %r451, %r550, %p35;
	mov.b32 	%r429, 2;
	// begin inline asm
	shfl.sync.down.b32 %r427, %r428, %r429, %r445, %r446;
	// end inline asm
	add.s32 	%r452, %r421, 2;
	setp.gt.s32 	%p36, %r452, %r445;
	max.s32 	%r453, %r428, %r427;
	selp.b32 	%r433, %r428, %r453, %p36;
	mov.b32 	%r434, 4;
	// begin inline asm
	shfl.sync.down.b32 %r432, %r433, %r434, %r445, %r446;
	// end inline asm
	add.s32 	%r454, %r421, 4;
	setp.gt.s32 	%p37, %r454, %r445;
	max.s32 	%r455, %r433, %r432;
	selp.b32 	%r438, %r433, %r455, %p37;
	mov.b32 	%r439, 8;
	// begin inline asm
	shfl.sync.down.b32 %r437, %r438, %r439, %r445, %r446;
	// end inline asm
	add.s32 	%r456, %r421, 8;
	setp.gt.s32 	%p38, %r456, %r445;
	max.s32 	%r457, %r438, %r437;
	selp.b32 	%r443, %r438, %r457, %p38;
	mov.b32 	%r444, 16;
	// begin inline asm
	shfl.sync.down.b32 %r442, %r443, %r444, %r445, %r446;
	// end inline asm
	add.s32 	%r458, %r421, 16;
	setp.gt.s32 	%p39, %r458, %r445;
	max.s32 	%r459, %r443, %r442;
	selp.b32 	%r574, %r443, %r459, %p39;
	setp.ne.s32 	%p40, %r421, 0;
	@%p40 bra 	$L__BB24_24;
	shr.u32 	%r460, %r7, 3;
	and.b32  	%r461, %r460, 124;
	mov.u32 	%r462, _ZZN3cub18CUB_300001_SM_10006detail6reduce18DeviceReduceKernelINS2_10policy_hubIijN4cuda3__47maximumIiEEE10Policy1000EN6thrust24THRUST_300001_SM_1000_NS18transform_iteratorI4GetYNSC_6detail15normal_iteratorINSC_10device_ptrI4int3EEEENSC_11use_defaultESL_EEjS8_iNS5_3std3__410__identityEEEvT0_PT3_T1_NS0_13GridEvenShareIST_EET2_T4_E12temp_storage;
	add.s32 	%r463, %r462, %r461;
	st.shared.u32 	[%r463+8], %r574;
$L__BB24_24:
	bar.sync 	0;
	setp.ne.s32 	%p41, %r7, 0;
	@%p41 bra 	$L__BB24_48;
	setp.gt.u32 	%p42, %r6, 32;
	ld.shared.u32 	%r464, [_ZZN3cub18CUB_300001_SM_10006detail6reduce18DeviceReduceKernelINS2_10policy_hubIijN4cuda3__47maximumIiEEE10Policy1000EN6thrust24THRUST_300001_SM_1000_NS18transform_iteratorI4GetYNSC_6detail15normal_iteratorINSC_10device_ptrI4int3EEEENSC_11use_defaultESL_EEjS8_iNS5_3std3__410__identityEEEvT0_PT3_T1_NS0_13GridEvenShareIST_EET2_T4_E12temp_storage+12];
	max.s32 	%r465, %r574, %r464;
	selp.b32 	%r466, %r465, %r574, %p42;
	setp.gt.u32 	%p43, %r6, 64;
	ld.shared.u32 	%r467, [_ZZN3cub18CUB_300001_SM_10006detail6reduce18DeviceReduceKernelINS2_10policy_hubIijN4cuda3__47maximumIiEEE10Policy1000EN6thrust24THRUST_300001_SM_1000_NS18transform_iteratorI4GetYNSC_6detail15normal_iteratorINSC_10device_ptrI4int3EEEENSC_11use_defaultESL_EEjS8_iNS5_3std3__410__identityEEEvT0_PT3_T1_NS0_13GridEvenShareIST_EET2_T4_E12temp_storage+16];
	max.s32 	%r468, %r466, %r467;
	selp.b32 	%r469, %r468, %r466, %p43;
	setp.gt.u32 	%p44, %r6, 96;
	ld.shared.u32 	%r470, [_ZZN3cub18CUB_300001_SM_10006detail6reduce18DeviceReduceKernelINS2_10policy_hubIijN4cuda3__47maximumIiEEE10Policy1000EN6thrust24THRUST_300001_SM_1000_NS18transform_iteratorI4GetYNSC_6detail15normal_iteratorINSC_10device_ptrI4int3EEEENSC_11use_defaultESL_EEjS8_iNS5_3std3__410__identityEEEvT0_PT3_T1_NS0_13GridEvenShareIST_EET2_T4_E12temp_storage+20];
	max.s32 	%r471, %r469, %r470;
	selp.b32 	%r472, %r471, %r469, %p44;
	setp.gt.u32 	%p45, %r6, 128;
	ld.shared.u32 	%r473, [_ZZN3cub18CUB_300001_SM_10006detail6reduce18DeviceReduceKernelINS2_10policy_hubIijN4cuda3__47maximumIiEEE10Policy1000EN6thrust24THRUST_300001_SM_1000_NS18transform_iteratorI4GetYNSC_6detail15normal_iteratorINSC_10device_ptrI4int3EEEENSC_11use_defaultESL_EEjS8_iNS5_3std3__410__identityEEEvT0_PT3_T1_NS0_13GridEvenShareIST_EET2_T4_E12temp_storage+24];
	max.s32 	%r474, %r472, %r473;
	selp.b32 	%r475, %r474, %r472, %p45;
	setp.gt.u32 	%p46, %r6, 160;
	ld.shared.u32 	%r476, [_ZZN3cub18CUB_300001_SM_10006detail6reduce18DeviceReduceKernelINS2_10policy_hubIijN4cuda3__47maximumIiEEE10Policy1000EN6thrust24THRUST_300001_SM_1000_NS18transform_iteratorI4GetYNSC_6detail15normal_iteratorINSC_10device_ptrI4int3EEEENSC_11use_defaultESL_EEjS8_iNS5_3std3__410__identityEEEvT0_PT3_T1_NS0_13GridEvenShareIST_EET2_T4_E12temp_storage+28];
	max.s32 	%r477, %r475, %r476;
	selp.b32 	%r478, %r477, %r475, %p46;
	setp.gt.u32 	%p47, %r6, 192;
	ld.shared.u32 	%r479, [_ZZN3cub18CUB_300001_SM_10006detail6reduce18DeviceReduceKernelINS2_10policy_hubIijN4cuda3__47maximumIiEEE10Policy1000EN6thrust24THRUST_300001_SM_1000_NS18transform_iteratorI4GetYNSC_6detail15normal_iteratorINSC_10device_ptrI4int3EEEENSC_11use_defaultESL_EEjS8_iNS5_3std3__410__identityEEEvT0_PT3_T1_NS0_13GridEvenShareIST_EET2_T4_E12temp_storage+32];
	max.s32 	%r480, %r478, %r479;
	selp.b32 	%r481, %r480, %r478, %p47;
	setp.gt.u32 	%p48, %r6, 224;
	ld.shared.u32 	%r482, [_ZZN3cub18CUB_300001_SM_10006detail6reduce18DeviceReduceKernelINS2_10policy_hubIijN4cuda3__47maximumIiEEE10Policy1000EN6thrust24THRUST_300001_SM_1000_NS18transform_iteratorI4GetYNSC_6detail15normal_iteratorINSC_10device_ptrI4int3EEEENSC_11use_defaultESL_EEjS8_iNS5_3std3__410__identityEEEvT0_PT3_T1_NS0_13GridEvenShareIST_EET2_T4_E12temp_storage+36];
	max.s32 	%r483, %r481, %r482;
	selp.b32 	%r574, %r483, %r481, %p48;
	bra.uni 	$L__BB24_48;
$L__BB24_26:
	mov.u32 	%r55, %tid.x;
	add.s32 	%r112, %r55, %r556;
	mul.wide.u32 	%rd4, %r112, 12;
	add.s64 	%rd5, %rd1, %rd4;
	ld.global.u32 	%r113, [%rd5+4];
	ld.global.u32 	%r114, [%rd5+3076];
	ld.global.u32 	%r115, [%rd5+6148];
	ld.global.u32 	%r116, [%rd5+9220];
	ld.global.u32 	%r117, [%rd5+12292];
	ld.global.u32 	%r118, [%rd5+15364];
	ld.global.u32 	%r119, [%rd5+18436];
	ld.global.u32 	%r120, [%rd5+21508];
	ld.global.u32 	%r121, [%rd5+24580];
	ld.global.u32 	%r122, [%rd5+27652];
	ld.global.u32 	%r123, [%rd5+30724];
	ld.global.u32 	%r124, [%rd5+33796];
	ld.global.u32 	%r125, [%rd5+36868];
	ld.global.u32 	%r126, [%rd5+39940];
	ld.global.u32 	%r127, [%rd5+43012];
	ld.global.u32 	%r128, [%rd5+46084];
	max.s32 	%r129, %r113, %r114;
	max.s32 	%r130, %r129, %r115;
	max.s32 	%r131, %r116, %r117;
	max.s32 	%r132, %r131, %r118;
	max.s32 	%r133, %r119, %r120;
	max.s32 	%r134, %r133, %r121;
	max.s32 	%r135, %r122, %r123;
	max.s32 	%r136, %r135, %r124;
	max.s32 	%r137, %r125, %r126;
	max.s32 	%r138, %r137, %r127;
	max.s32 	%r139, %r130, %r132;
	max.s32 	%r140, %r139, %r134;
	max.s32 	%r141, %r136, %r138;
	max.s32 	%r142, %r141, %r128;
	max.s32 	%r573, %r140, %r142;
	setp.lt.u32 	%p2, %r6, %r4;
	@%p2 bra 	$L__BB24_44;
	add.s32 	%r57, %r4, %r556;
	not.b32 	%r144, %r55;
	add.s32 	%r145, %r144, %r1;
	sub.s32 	%r146, %r145, %r4;
	sub.s32 	%r552, %r146, %r556;
	add.s32 	%r147, %r57, %r55;
	add.s32 	%r551, %r147, 2048;
	mov.b32 	%r554, 0;
	mov.u32 	%r553, %r57;
$L__BB24_28:
	add.s32 	%r556, %r556, %r4;
	add.s32 	%r149, %r1, -4096;
	setp.gt.u32 	%p3, %r556, %r149;
	@%p3 bra 	$L__BB24_30;
	add.s32 	%r150, %r55, %r556;
	mul.wide.u32 	%rd6, %r150, 12;
	add.s64 	%rd7, %rd1, %rd6;
	ld.global.u32 	%r151, [%rd7+4];
	ld.global.u32 	%r152, [%rd7+3076];
	ld.global.u32 	%r153, [%rd7+6148];
	ld.global.u32 	%r154, [%rd7+9220];
	ld.global.u32 	%r155, [%rd7+12292];
	ld.global.u32 	%r156, [%rd7+15364];
	ld.global.u32 	%r157, [%rd7+18436];
	ld.global.u32 	%r158, [%rd7+21508];
	ld.global.u32 	%r159, [%rd7+24580];
	ld.global.u32 	%r160, [%rd7+27652];
	ld.global.u32 	%r161, [%rd7+30724];
	ld.global.u32 	%r162, [%rd7+33796];
	ld.global.u32 	%r163, [%rd7+36868];
	ld.global.u32 	%r164, [%rd7+39940];
	ld.global.u32 	%r165, [%rd7+43012];
	ld.global.u32 	%r166, [%rd7+46084];
	max.s32 	%r167, %r573, %r151;
	max.s32 	%r168, %r167, %r152;
	max.s32 	%r169, %r153, %r154;
	max.s32 	%r170, %r169, %r155;
	max.s32 	%r171, %r156, %r157;
	max.s32 	%r172, %r171, %r158;
	max.s32 	%r173, %r159, %r160;
	max.s32 	%r174, %r173, %r161;
	max.s32 	%r175, %r162, %r163;
	max.s32 	%r176, %r175, %r164;
	max.s32 	%r177, %r165, %r166;
	max.s32 	%r178, %r168, %r170;
	max.s32 	%r179, %r178, %r172;
	max.s32 	%r180, %r174, %r176;
	max.s32 	%r181, %r180, %r177;
	max.s32 	%r573, %r179, %r181;
	sub.s32 	%r182, %r1, %r556;
	setp.lt.u32 	%p4, %r182, %r4;
	add.s32 	%r554, %r554, 1;
	add.s32 	%r553, %r553, %r4;
	sub.s32 	%r552, %r552, %r4;
	add.s32 	%r551, %r551, %r4;
	@%p4 bra 	$L__BB24_44;
	bra.uni 	$L__BB24_28;
$L__BB24_30:
	setp.le.u32 	%p5, %r1, %r556;
	sub.s32 	%r184, %r1, %r556;
	setp.ge.s32 	%p6, %r55, %r184;
	or.pred  	%p7, %p5, %p6;
	@%p7 bra 	$L__BB24_44;
	not.b32 	%r187, %r55;
	add.s32 	%r188, %r1, %r187;
	sub.s32 	%r189, %r188, %r57;
	mul.lo.s32 	%r190, %r2, %r554;
	shl.b32 	%r191, %r190, 12;
	sub.s32 	%r192, %r189, %r191;
	shr.u32 	%r193, %r192, 8;
	add.s32 	%r72, %r193, 1;
	and.b32  	%r73, %r72, 15;
	setp.lt.u32 	%p8, %r192, 3840;
	mov.u32 	%r565, %r55;
	@%p8 bra 	$L__BB24_35;
	or.b32  	%r559, %r55, 2048;
	shr.u32 	%r194, %r552, 8;
	add.s32 	%r195, %r194, 1;
	and.b32  	%r196, %r195, 33554416;
	neg.s32 	%r557, %r196;
$L__BB24_33:
	.pragma "nounroll";
	add.s32 	%r197, %r551, -2048;
	mul.wide.u32 	%rd8, %r197, 12;
	add.s64 	%rd9, %rd1, %rd8;
	ld.global.u32 	%r198, [%rd9+4];
	max.s32 	%r199, %r573, %r198;
	add.s32 	%r200, %r551, -1792;
	mul.wide.u32 	%rd10, %r200, 12;
	add.s64 	%rd11, %rd1, %rd10;
	ld.global.u32 	%r201, [%rd11+4];
	max.s32 	%r202, %r199, %r201;
	add.s32 	%r203, %r551, -1536;
	mul.wide.u32 	%rd12, %r203, 12;
	add.s64 	%rd13, %rd1, %rd12;
	ld.global.u32 	%r204, [%rd13+4];
	max.s32 	%r205, %r202, %r204;
	add.s32 	%r206, %r551, -1280;
	mul.wide.u32 	%rd14, %r206, 12;
	add.s64 	%rd15, %rd1, %rd14;
	ld.global.u32 	%r207, [%rd15+4];
	max.s32 	%r208, %r205, %r207;
	add.s32 	%r209, %r551, -1024;
	mul.wide.u32 	%rd16, %r209, 12;
	add.s64 	%rd17, %rd1, %rd16;
	ld.global.u32 	%r210, [%rd17+4];
	max.s32 	%r211, %r208, %r210;
	add.s32 	%r212, %r551, -768;
	mul.wide.u32 	%rd18, %r212, 12;
	add.s64 	%rd19, %rd1, %rd18;
	ld.global.u32 	%r213, [%rd19+4];
	max.s32 	%r214, %r211, %r213;
	add.s32 	%r215, %r551, -512;
	mul.wide.u32 	%rd20, %r215, 12;
	add.s64 	%rd21, %rd1, %rd20;
	ld.global.u32 	%r216, [%rd21+4];
	max.s32 	%r217, %r214, %r216;
	add.s32 	%r218, %r551, 1792;
	add.s32 	%r219, %r551, -256;
	mul.wide.u32 	%rd22, %r219, 12;
	add.s64 	%rd23, %rd1, %rd22;
	ld.global.u32 	%r220, [%rd23+4];
	max.s32 	%r221, %r217, %r220;
	mul.wide.u32 	%rd24, %r551, 12;
	add.s64 	%rd25, %rd1, %rd24;
	ld.global.u32 	%r222, [%rd25+4];
	max.s32 	%r223, %r221, %r222;
	add.s32 	%r224, %r551, 256;
	mul.wide.u32 	%rd26, %r224, 12;
	add.s64 	%rd27, %rd1, %rd26;
	ld.global.u32 	%r225, [%rd27+4];
	max.s32 	%r226, %r223, %r225;
	add.s32 	%r227, %r551, 512;
	mul.wide.u32 	%rd28, %r227, 12;
	add.s64 	%rd29, %rd1, %rd28;
	ld.global.u32 	%r228, [%rd29+4];
	max.s32 	%r229, %r226, %r228;
	add.s32 	%r230, %r551, 768;
	mul.wide.u32 	%rd30, %r230, 12;
	add.s64 	%rd31, %rd1, %rd30;
	ld.global.u32 	%r231, [%rd31+4];
	max.s32 	%r232, %r229, %r231;
	add.s32 	%r233, %r551, 1024;
	mul.wide.u32 	%rd32, %r233, 12;
	add.s64 	%rd33, %rd1, %rd32;
	ld.global.u32 	%r234, [%rd33+4];
	max.s32 	%r235, %r232, %r234;
	add.s32 	%r236, %r551, 1280;
	mul.wide.u32 	%rd34, %r236, 12;
	add.s64 	%rd35, %rd1, %rd34;
	ld.global.u32 	%r237, [%rd35+4];
	max.s32 	%r238, %r235, %r237;
	add.s32 	%r239, %r551, 1536;
	mul.wide.u32 	%rd36, %r239, 12;
	add.s64 	%rd37, %rd1, %rd36;
	ld.global.u32 	%r240, [%rd37+4];
	max.s32 	%r241, %r238, %r240;
	mul.wide.u32 	%rd38, %r218, 12;
	add.s64 	%rd39, %rd1, %rd38;
	ld.global.u32 	%r242, [%rd39+4];
	max.s32 	%r573, %r241, %r242;
	add.s32 	%r559, %r559, 4096;
	add.s32 	%r551, %r551, 4096;
	add.s32 	%r557, %r557, 16;
	setp.ne.s32 	%p9, %r557, 0;
	@%p9 bra 	$L__BB24_33;
	add.s32 	%r565, %r559, -2048;
$L__BB24_35:
	setp.eq.s32 	%p10, %r73, 0;
	@%p10 bra 	$L__BB24_44;
	and.b32  	%r88, %r72, 7;
	setp.lt.u32 	%p11, %r73, 8;
	@%p11 bra 	$L__BB24_38;
	add.s32 	%r244, %r565, %r556;
	mul.wide.u32 	%rd40, %r244, 12;
	add.s64 	%rd41, %rd1, %rd40;
	ld.global.u32 	%r245, [%rd41+4];
	max.s32 	%r246, %r573, %r245;
	add.s32 	%r247, %r244, 256;
	mul.wide.u32 	%rd42, %r247, 12;
	add.s64 	%rd43, %rd1, %rd42;
	ld.global.u32 	%r248, [%rd43+4];
	max.s32 	%r249, %r246, %r248;
	add.s32 	%r250, %r244, 512;
	mul.wide.u32 	%rd44, %r250, 12;
	add.s64 	%rd45, %rd1, %rd44;
	ld.global.u32 	%r251, [%rd45+4];
	max.s32 	%r252, %r249, %r251;
	add.s32 	%r253, %r244, 768;
	mul.wide.u32 	%rd46, %r253, 12;
	add.s64 	%rd47, %rd1, %rd46;
	ld.global.u32 	%r254, [%rd47+4];
	max.s32 	%r255, %r252, %r254;
	add.s32 	%r256, %r244, 1024;
	mul.wide.u32 	%rd48, %r256, 12;
	add.s64 	%rd49, %rd1, %rd48;
	ld.global.u32 	%r257, [%rd49+4];
	max.s32 	%r258, %r255, %r257;
	add.s32 	%r259, %r244, 1280;
	mul.wide.u32 	%rd50, %r259, 12;
	add.s64 	%rd51, %rd1, %rd50;
	ld.global.u32 	%r260, [%rd51+4];
	max.s32 	%r261, %r258, %r260;
	add.s32 	%r262, %r244, 1536;
	mul.wide.u32 	%rd52, %r262, 12;
	add.s64 	%rd53, %rd1, %rd52;
	ld.global.u32 	%r263, [%rd53+4];
	max.s32 	%r264, %r261, %r263;
	add.s32 	%r265, %r244, 1792;
	mul.wide.u32 	%rd54, %r265, 12;
	add.s64 	%rd55, %rd1, %rd54;
	ld.global.u32 	%r266, [%rd55+4];
	max.s32 	%r573, %r264, %r266;
	add.s32 	%r565, %r565, 2048;
$L__BB24_38:
	setp.eq.s32 	%p12, %r88, 0;
	@%p12 bra 	$L__BB24_44;
	setp.lt.u32 	%p13, %r88, 4;
	@%p13 bra 	$L__BB24_41;
	add.s32 	%r268, %r565, %r556;
	mul.wide.u32 	%rd56, %r268, 12;
	add.s64 	%rd57, %rd1, %rd56;
	ld.global.u32 	%r269, [%rd57+4];
	max.s32 	%r270, %r573, %r269;
	add.s32 	%r271, %r268, 256;
	mul.wide.u32 	%rd58, %r271, 12;
	add.s64 	%rd59, %rd1, %rd58;
	ld.global.u32 	%r272, [%rd59+4];
	max.s32 	%r273, %r270, %r272;
	add.s32 	%r274, %r268, 512;
	mul.wide.u32 	%rd60, %r274, 12;
	add.s64 	%rd61, %rd1, %rd60;
	ld.global.u32 	%r275, [%rd61+4];
	max.s32 	%r276, %r273, %r275;
	add.s32 	%r277, %r268, 768;
	mul.wide.u32 	%rd62, %r277, 12;
	add.s64 	%rd63, %rd1, %rd62;
	ld.global.u32 	%r278, [%rd63+4];
	max.s32 	%r573, %r276, %r278;
	add.s32 	%r565, %r565, 1024;
$L__BB24_41:
	and.b32  	%r279, %r72, 3;
	setp.eq.s32 	%p14, %r279, 0;
	@%p14 bra 	$L__BB24_44;
	add.s32 	%r571, %r565, %r553;
	cvt.u16.u32 	%rs1, %r552;
	shr.u16 	%rs2, %rs1, 8;
	add.s16 	%rs3, %rs2, 1;
	cvt.u32.u16 	%r280, %rs3;
	and.b32  	%r281, %r280, 3;
	neg.s32 	%r570, %r281;
$L__BB24_43:
	.pragma "nounroll";
	mul.wide.u32 	%rd64, %r571, 12;
	add.s64 	%rd65, %rd1, %rd64;
	ld.global.u32 	%r282, [%rd65+4];
	max.s32 	%r573, %r573, %r282;
	add.s32 	%r571, %r571, 256;
	add.s32 	%r570, %r570, 1;
	setp.ne.s32 	%p15, %r570, 0;
	@%p15 bra 	$L__BB24_43;
$L__BB24_44:
	// begin inline asm
	mov.u32 %r283, %laneid;
	// end inline asm
	mov.b32 	%r286, 1;
	mov.b32 	%r307, 31;
	mov.b32 	%r308, -1;
	// begin inline asm
	shfl.sync.down.b32 %r284, %r573, %r286, %r307, %r308;
	// end inline asm
	setp.gt.s32 	%p16, %r283, 30;
	max.s32 	%r309, %r573, %r284;
	selp.b32 	%r290, %r573, %r309, %p16;
	mov.b32 	%r291, 2;
	// begin inline asm
	shfl.sync.down.b32 %r289, %r290, %r291, %r307, %r308;
	// end inline asm
	setp.gt.s32 	%p17, %r283, 29;
	max.s32 	%r310, %r290, %r289;
	selp.b32 	%r295, %r290, %r310, %p17;
	mov.b32 	%r296, 4;
	// begin inline asm
	shfl.sync.down.b32 %r294, %r295, %r296, %r307, %r308;
	// end inline asm
	setp.gt.s32 	%p18, %r283, 27;
	max.s32 	%r311, %r295, %r294;
	selp.b32 	%r300, %r295, %r311, %p18;
	mov.b32 	%r301, 8;
	// begin inline asm
	shfl.sync.down.b32 %r299, %r300, %r301, %r307, %r308;
	// end inline asm
	setp.gt.s32 	%p19, %r283, 23;
	max.s32 	%r312, %r300, %r299;
	selp.b32 	%r305, %r300, %r312, %p19;
	mov.b32 	%r306, 16;
	// begin inline asm
	shfl.sync.down.b32 %r304, %r305, %r306, %r307, %r308;
	// end inline asm
	setp.gt.s32 	%p20, %r283, 15;
	max.s32 	%r108, %r305, %r304;
	selp.b32 	%r574, %r305, %r108, %p20;
	setp.ne.s32 	%p21, %r283, 0;
	@%p21 bra 	$L__BB24_46;
	shr.u32 	%r313, %r55, 3;
	and.b32  	%r314, %r313, 124;
	mov.u32 	%r315, _ZZN3cub18CUB_300001_SM_10006detail6reduce18DeviceReduceKernelINS2_10policy_hubIijN4cuda3__47maximumIiEEE10Policy1000EN6thrust24THRUST_300001_SM_1000_NS18transform_iteratorI4GetYNSC_6detail15normal_iteratorINSC_10device_ptrI4int3EEEENSC_11use_defaultESL_EEjS8_iNS5_3std3__410__identityEEEvT0_PT3_T1_NS0_13GridEvenShareIST_EET2_T4_E12temp_storage;
	add.s32 	%r316, %r315, %r314;
	st.shared.u32 	[%r316+8], %r108;
$L__BB24_46:
	bar.sync 	0;
	setp.ne.s32 	%p22, %r55, 0;
	@%p22 bra 	$L__BB24_48;
	ld.shared.u32 	%r317, [_ZZN3cub18CUB_300001_SM_10006detail6reduce18DeviceReduceKernelINS2_10policy_hubIijN4cuda3__47maximumIiEEE10Policy1000EN6thrust24THRUST_300001_SM_1000_NS18transform_iteratorI4GetYNSC_6detail15normal_iteratorINSC_10device_ptrI4int3EEEENSC_11use_defaultESL_EEjS8_iNS5_3std3__410__identityEEEvT0_PT3_T1_NS0_13GridEvenShareIST_EET2_T4_E12temp_storage+12];
	max.s32 	%r318, %r574, %r317;
	ld.shared.u32 	%r319, [_ZZN3cub18CUB_300001_SM_10006detail6reduce18DeviceReduceKernelINS2_10policy_hubIijN4cuda3__47maximumIiEEE10Policy1000EN6thrust24THRUST_300001_SM_1000_NS18transform_iteratorI4GetYNSC_6detail15normal_iteratorINSC_10device_ptrI4int3EEEENSC_11use_defaultESL_EEjS8_iNS5_3std3__410__identityEEEvT0_PT3_T1_NS0_13GridEvenShareIST_EET2_T4_E12temp_storage+16];
	max.s32 	%r320, %r318, %r319;
	ld.shared.u32 	%r321, [_ZZN3cub18CUB_300001_SM_10006detail6reduce18DeviceReduceKernelINS2_10policy_hubIijN4cuda3__47maximumIiEEE10Policy1000EN6thrust24THRUST_300001_SM_1000_NS18transform_iteratorI4GetYNSC_6detail15normal_iteratorINSC_10device_ptrI4int3EEEENSC_11use_defaultESL_EEjS8_iNS5_3std3__410__identityEEEvT0_PT3_T1_NS0_13GridEvenShareIST_EET2_T4_E12temp_storage+20];
	max.s32 	%r322, %r320, %r321;
	ld.shared.u32 	%r323, [_ZZN3cub18CUB_300001_SM_10006detail6reduce18DeviceReduceKernelINS2_10policy_hubIijN4cuda3__47maximumIiEEE10Policy1000EN6thrust24THRUST_300001_SM_1000_NS18transform_iteratorI4GetYNSC_6detail15normal_iteratorINSC_10device_ptrI4int3EEEENSC_11use_defaultESL_EEjS8_iNS5_3std3__410__identityEEEvT0_PT3_T1_NS0_13GridEvenShareIST_EET2_T4_E12temp_storage+24];
	max.s32 	%r324, %r322, %r323;
	ld.shared.u32 	%r325, [_ZZN3cub18CUB_300001_SM_10006detail6reduce18DeviceReduceKernelINS2_10policy_hubIijN4cuda3__47maximumIiEEE10Policy1000EN6thrust24THRUST_300001_SM_1000_NS18transform_iteratorI4GetYNSC_6detail15normal_iteratorINSC_10device_ptrI4int3EEEENSC_11use_defaultESL_EEjS8_iNS5_3std3__410__identityEEEvT0_PT3_T1_NS0_13GridEvenShareIST_EET2_T4_E12temp_storage+28];
	max.s32 	%r326, %r324, %r325;
	ld.shared.u32 	%r327, [_ZZN3cub18CUB_300001_SM_10006detail6reduce18DeviceReduceKernelINS2_10policy_hubIijN4cuda3__47maximumIiEEE10Policy1000EN6thrust24THRUST_300001_SM_1000_NS18transform_iteratorI4GetYNSC_6detail15normal_iteratorINSC_10device_ptrI4int3EEEENSC_11use_defaultESL_EEjS8_iNS5_3std3__410__identityEEEvT0_PT3_T1_NS0_13GridEvenShareIST_EET2_T4_E12temp_storage+32];
	max.s32 	%r328, %r326, %r327;
	ld.shared.u32 	%r329, [_ZZN3cub18CUB_300001_SM_10006detail6reduce18DeviceReduceKernelINS2_10policy_hubIijN4cuda3__47maximumIiEEE10Policy1000EN6thrust24THRUST_300001_SM_1000_NS18transform_iteratorI4GetYNSC_6detail15normal_iteratorINSC_10device_ptrI4int3EEEENSC_11use_defaultESL_EEjS8_iNS5_3std3__410__identityEEEvT0_PT3_T1_NS0_13GridEvenShareIST_EET2_T4_E12temp_storage+36];
	max.s32 	%r574, %r328, %r329;
$L__BB24_48:
	mov.u32 	%r531, %tid.x;
	setp.ne.s32 	%p56, %r531, 0;
	@%p56 bra 	$L__BB24_50;
	ld.param.u64 	%rd129, [_ZN3cub18CUB_300001_SM_10006detail6reduce18DeviceReduceKernelINS2_10policy_hubIijN4cuda3__47maximumIiEEE10Policy1000EN6thrust24THRUST_300001_SM_1000_NS18transform_iteratorI4GetYNSC_6detail15normal_iteratorINSC_10device_ptrI4int3EEEENSC_11use_defaultESL_EEjS8_iNS5_3std3__410__identityEEEvT0_PT3_T1_NS0_13GridEvenShareIST_EET2_T4__param_1];
	cvta.to.global.u64 	%rd126, %rd129;
	mul.wide.u32 	%rd127, %r3, 4;
	add.s64 	%rd128, %rd126, %rd127;
	st.global.u32 	[%rd128], %r574;
$L__BB24_50:
	ret;

}
	// .globl	_ZN3cub18CUB_300001_SM_10006detail6reduce28DeviceReduceSingleTileKernelINS2_10policy_hubIiyN4cuda3__47maximumIiEEE10Policy1000EN6thrust24THRUST_300001_SM_1000_NS18transform_iteratorI4GetYNSC_6detail15normal_iteratorINSC_10device_ptrI4int3EEEENSC_11use_defaultESL_EEPiyS8_iiNS5_3std3__410__identityEEEvT0_T1_T2_T3_T4_T6_
.visible .entry _ZN3cub18CUB_300001_SM_10006detail6reduce28DeviceReduceSingleTileKernelINS2_10policy_hubIiyN4cuda3__47maximumIiEEE10Policy1000EN6thrust24THRUST_300001_SM_1000_NS18transform_iteratorI4GetYNSC_6detail15normal_iteratorINSC_10device_ptrI4int3EEEENSC_11use_defaultESL_EEPiyS8_iiNS5_3std3__410__identityEEEvT0_T1_T2_T3_T4_T6_(
	.param .align 8 .b8 _ZN3cub18CUB_300001_SM_10006detail6reduce28DeviceReduceSingleTileKernelINS2_10policy_hubIiyN4cuda3__47maximumIiEEE10Policy1000EN6thrust24THRUST_300001_SM_1000_NS18transform_iteratorI4GetYNSC_6detail15normal_iteratorINSC_10device_ptrI4int3EEEENSC_11use_defaultESL_EEPiyS8_iiNS5_3std3__410__identityEEEvT0_T1_T2_T3_T4_T6__param_0[16],
	.param .u64 .ptr .align 1 _ZN3cub18CUB_300001_SM_10006detail6reduce28DeviceReduceSingleTileKernelINS2_10policy_hubIiyN4cuda3__47maximumIiEEE10Policy1000EN6thrust24THRUST_300001_SM_1000_NS18transform_iteratorI4GetYNSC_6detail15normal_iteratorINSC_10device_ptrI4int3EEEENSC_11use_defaultESL_EEPiyS8_iiNS5_3std3__410__identityEEEvT0_T1_T2_T3_T4_T6__param_1,
	.param .u64 _ZN3cub18CUB_300001_SM_10006detail6reduce28DeviceReduceSingleTileKernelINS2_10policy_hubIiyN4cuda3__47maximumIiEEE10Policy1000EN6thrust24THRUST_300001_SM_1000_NS18transform_iteratorI4GetYNSC_6detail15normal_iteratorINSC_10device_ptrI4int3EEEENSC_11use_defaultESL_EEPiyS8_iiNS5_3std3__410__identityEEEvT0_T1_T2_T3_T4_T6__param_2,
	.param .align 1 .b8 _ZN3cub18CUB_300001_SM_10006detail6reduce28DeviceReduceSingleTileKernelINS2_10policy_hubIiyN4cuda3__47maximumIiEEE10Policy1000EN6thrust24THRUST_300001_SM_1000_NS18transform_iteratorI4GetYNSC_6detail15normal_iteratorINSC_10device_ptrI4int3EEEENSC_11use_defaultESL_EEPiyS8_iiNS5_3std3__410__identityEEEvT0_T1_T2_T3_T4_T6__param_3[1],
	.param .u32 _ZN3cub18CUB_300001_SM_10006detail6reduce28DeviceReduceSingleTileKernelINS2_10policy_hubIiyN4cuda3__47maximumIiEEE10Policy1000EN6thrust24THRUST_300001_SM_1000_NS18transform_iteratorI4GetYNSC_6detail15normal_iteratorINSC_10device_ptrI4int3EEEENSC_11use_defaultESL_EEPiyS8_iiNS5_3std3__410__identityEEEvT0_T1_T2_T3_T4_T6__param_4,
	.param .align 1 .b8 _ZN3cub18CUB_300001_SM_10006detail6reduce28DeviceReduceSingleTileKernelINS2_10policy_hubIiyN4cuda3__47maximumIiEEE10Policy1000EN6thrust24THRUST_300001_SM_1000_NS18transform_iteratorI4GetYNSC_6detail15normal_iteratorINSC_10device_ptrI4int3EEEENSC_11use_defaultESL_EEPiyS8_iiNS5_3std3__410__identityEEEvT0_T1_T2_T3_T4_T6__param_5[1]
)
.maxntid 256
.minnctapersm 1
{
	.reg .pred 	%p<59>;
	.reg .b16 	%rs<9>;
	.reg .b32 	%r<481>;
	.reg .b64 	%rd<54>;
	// demoted variable
	.shared .align 4 .b8 _ZZN3cub18CUB_300001_SM_10006detail6reduce28DeviceReduceSingleTileKernelINS2_10policy_hubIiyN4cuda3__47maximumIiEEE10Policy1000EN6thrust24THRUST_300001_SM_1000_NS18transform_iteratorI4GetYNSC_6detail15normal_iteratorINSC_10device_ptrI4int3EEEENSC_11use_defaultESL_EEPiyS8_iiNS5_3std3__410__identityEEEvT0_T1_T2_T3_T4_T6_E12temp_storage[44];
	ld.param.u64 	%rd19, [_ZN3cub18CUB_300001_SM_10006detail6reduce28DeviceReduceSingleTileKernelINS2_10policy_hubIiyN4cuda3__47maximumIiEEE10Policy1000EN6thrust24THRUST_300001_SM_1000_NS18transform_iteratorI4GetYNSC_6detail15normal_iteratorINSC_10device_ptrI4int3EEEENSC_11use_defaultESL_EEPiyS8_iiNS5_3std3__410__identityEEEvT0_T1_T2_T3_T4_T6__param_0];
	ld.param.u64 	%rd21, [_ZN3cub18CUB_300001_SM_10006detail6reduce28DeviceReduceSingleTileKernelINS2_10policy_hubIiyN4cuda3__47maximumIiEEE10Policy1000EN6thrust24THRUST_300001_SM_1000_NS18transform_iteratorI4GetYNSC_6detail15normal_iteratorINSC_10device_ptrI4int3EEEENSC_11use_defaultESL_EEPiyS8_iiNS5_3std3__410__identityEEEvT0_T1_T2_T3_T4_T6__param_1];
	ld.param.u64 	%rd20, [_ZN3cub18CUB_300001_SM_10006detail6reduce28DeviceReduceSingleTileKernelINS2_10policy_hubIiyN4cuda3__47maximumIiEEE10Policy1000EN6thrust24THRUST_300001_SM_1000_NS18transform_iteratorI4GetYNSC_6detail15normal_iteratorINSC_10device_ptrI4int3EEEENSC_11use_defaultESL_EEPiyS8_iiNS5_3std3__410__identityEEEvT0_T1_T2_T3_T4_T6__param_2];
	ld.param.u32 	%r83, [_ZN3cub18CUB_300001_SM_10006detail6reduce28DeviceReduceSingleTileKernelINS2_10policy_hubIiyN4cuda3__47maximumIiEEE10Policy1000EN6thrust24THRUST_300001_SM_1000_NS18transform_iteratorI4GetYNSC_6detail15normal_iteratorINSC_10device_ptrI4int3EEEENSC_11use_defaultESL_EEPiyS8_iiNS5_3std3__410__identityEEEvT0_T1_T2_T3_T4_T6__param_4];
	cvta.to.global.u64 	%rd1, %rd21;
	setp.ne.s64 	%p1, %rd20, 0;
	@%p1 bra 	$L__BB25_3;
	mov.u32 	%r444, %tid.x;
	setp.ne.s32 	%p58, %r444, 0;
	@%p58 bra 	$L__BB25_51;
	st.global.u32 	[%rd1], %r83;
	bra.uni 	$L__BB25_51;
$L__BB25_3:
	cvta.to.global.u64 	%rd2, %rd19;
	setp.gt.u64 	%p2, %rd20, 4095;
	@%p2 bra 	$L__BB25_28;
	cvt.u32.u64 	%r1, %rd20;
	mov.u32 	%r2, %tid.x;
	setp.ge.u32 	%p24, %r2, %r1;
	mov.b32 	%r462, 0;
	mov.u32 	%r451, %r2;
	@%p24 bra 	$L__BB25_6;
	mul.wide.u32 	%rd39, %r2, 12;
	add.s64 	%rd40, %rd2, %rd39;
	ld.global.u32 	%r462, [%rd40+4];
	add.s32 	%r451, %r2, 256;
$L__BB25_6:
	setp.ge.u32 	%p25, %r451, %r1;
	@%p25 bra 	$L__BB25_19;
	not.b32 	%r272, %r451;
	add.s32 	%r273, %r272, %r1;
	shr.u32 	%r274, %r273, 8;
	add.s32 	%r7, %r274, 1;
	and.b32  	%r8, %r7, 15;
	setp.lt.u32 	%p26, %r273, 3840;
	@%p26 bra 	$L__BB25_10;
	and.b32  	%r275, %r7, 33554416;
	neg.s32 	%r447, %r275;
	mul.wide.u32 	%rd41, %r451, 12;
	add.s64 	%rd42, %rd41, %rd2;
	add.s64 	%rd49, %rd42, 24580;
$L__BB25_9:
	.pragma "nounroll";
	ld.global.u32 	%r276, [%rd49+-24576];
	max.s32 	%r277, %r462, %r276;
	ld.global.u32 	%r278, [%rd49+-21504];
	max.s32 	%r279, %r277, %r278;
	ld.global.u32 	%r280, [%rd49+-18432];
	max.s32 	%r281, %r279, %r280;
	ld.global.u32 	%r282, [%rd49+-15360];
	max.s32 	%r283, %r281, %r282;
	ld.global.u32 	%r284, [%rd49+-12288];
	max.s32 	%r285, %r283, %r284;
	ld.global.u32 	%r286, [%rd49+-9216];
	max.s32 	%r287, %r285, %r286;
	ld.global.u32 	%r288, [%rd49+-6144];
	max.s32 	%r289, %r287, %r288;
	ld.global.u32 	%r290, [%rd49+-3072];
	max.s32 	%r291, %r289, %r290;
	ld.global.u32 	%r292, [%rd49];
	max.s32 	%r293, %r291, %r292;
	ld.global.u32 	%r294, [%rd49+3072];
	max.s32 	%r295, %r293, %r294;
	ld.global.u32 	%r296, [%rd49+6144];
	max.s32 	%r297, %r295, %r296;
	ld.global.u32 	%r298, [%rd49+9216];
	max.s32 	%r299, %r297, %r298;
	ld.global.u32 	%r300, [%rd49+12288];
	max.s32 	%r301, %r299, %r300;
	ld.global.u32 	%r302, [%rd49+15360];
	max.s32 	%r303, %r301, %r302;
	ld.global.u32 	%r304, [%rd49+18432];
	max.s32 	%r305, %r303, %r304;
	ld.global.u32 	%r306, [%rd49+21504];
	max.s32 	%r462, %r305, %r306;
	add.s32 	%r451, %r451, 4096;
	add.s32 	%r447, %r447, 16;
	add.s64 	%rd49, %rd49, 49152;
	setp.ne.s32 	%p27, %r447, 0;
	@%p27 bra 	$L__BB25_9;
$L__BB25_10:
	setp.eq.s32 	%p28, %r8, 0;
	@%p28 bra 	$L__BB25_19;
	and.b32  	%r19, %r7, 7;
	setp.lt.u32 	%p29, %r8, 8;
	@%p29 bra 	$L__BB25_13;
	mul.wide.s32 	%rd43, %r451, 12;
	add.s64 	%rd44, %rd2, %rd43;
	ld.global.u32 	%r308, [%rd44+4];
	max.s32 	%r309, %r462, %r308;
	ld.global.u32 	%r310, [%rd44+3076];
	max.s32 	%r311, %r309, %r310;
	ld.global.u32 	%r312, [%rd44+6148];
	max.s32 	%r313, %r311, %r312;
	ld.global.u32 	%r314, [%rd44+9220];
	max.s32 	%r315, %r313, %r314;
	ld.global.u32 	%r316, [%rd44+12292];
	max.s32 	%r317, %r315, %r316;
	ld.global.u32 	%r318, [%rd44+15364];
	max.s32 	%r319, %r317, %r318;
	ld.global.u32 	%r320, [%rd44+18436];
	max.s32 	%r321, %r319, %r320;
	ld.global.u32 	%r322, [%rd44+21508];
	max.s32 	%r462, %r321, %r322;
	add.s32 	%r451, %r451, 2048;
$L__BB25_13:
	setp.eq.s32 	%p30, %r19, 0;
	@%p30 bra 	$L__BB25_19;
	and.b32  	%r25, %r7, 3;
	setp.lt.u32 	%p31, %r19, 4;
	@%p31 bra 	$L__BB25_16;
	mul.wide.s32 	%rd45, %r451, 12;
	add.s64 	%rd46, %rd2, %rd45;
	ld.global.u32 	%r324, [%rd46+4];
	max.s32 	%r325, %r462, %r324;
	ld.global.u32 	%r326, [%rd46+3076];
	max.s32 	%r327, %r325, %r326;
	ld.global.u32 	%r328, [%rd46+6148];
	max.s32 	%r329, %r327, %r328;
	ld.global.u32 	%r330, [%rd46+9220];
	max.s32 	%r462, %r329, %r330;
	add.s32 	%r451, %r451, 1024;
$L__BB25_16:
	setp.eq.s32 	%p32, %r25, 0;
	@%p32 bra 	$L__BB25_19;
	add.s64 	%rd6, %rd2, 4;
	neg.s32 	%r459, %r25;
$L__BB25_18:
	.pragma "nounroll";
	mul.wide.s32 	%rd47, %r451, 12;
	add.s64 	%rd48, %rd6, %rd47;
	ld.global.u32 	%r331, [%rd48];
	max.s32 	%r462, %r462, %r331;
	add.s32 	%r451, %r451, 256;
	add.s32 	%r459, %r459, 1;
	setp.ne.s32 	%p33, %r459, 0;
	@%p33 bra 	$L__BB25_18;
$L__BB25_19:
	setp.lt.u64 	%p34, %rd20, 256;
	@%p34 bra 	$L__BB25_24;
	// begin inline asm
	mov.u32 %r395, %laneid;
	// end inline asm
	mov.b32 	%r398, 1;
	mov.b32 	%r419, 31;
	mov.b32 	%r420, -1;
	// begin inline asm
	shfl.sync.down.b32 %r396, %r462, %r398, %r419, %r420;
	// end inline asm
	setp.gt.s32 	%p50, %r395, 30;
	max.s32 	%r421, %r462, %r396;
	selp.b32 	%r402, %r462, %r421, %p50;
	mov.b32 	%r403, 2;
	// begin inline asm
	shfl.sync.down.b32 %r401, %r402, %r403, %r419, %r420;
	// end inline asm
	setp.gt.s32 	%p51, %r395, 29;
	max.s32 	%r422, %r402, %r401;
	selp.b32 	%r407, %r402, %r422, %p51;
	mov.b32 	%r408, 4;
	// begin inline asm
	shfl.sync.down.b32 %r406, %r407, %r408, %r419, %r420;
	// end inline asm
	setp.gt.s32 	%p52, %r395, 27;
	max.s32 	%r423, %r407, %r406;
	selp.b32 	%r412, %r407, %r423, %p52;
	mov.b32 	%r413, 8;
	// begin inline asm
	shfl.sync.down.b32 %r411, %r412, %r413, %r419, %r420;
	// end inline asm
	setp.gt.s32 	%p53, %r395, 23;
	max.s32 	%r424, %r412, %r411;
	selp.b32 	%r417, %r412, %r424, %p53;
	mov.b32 	%r418, 16;
	// begin inline asm
	shfl.sync.down.b32 %r416, %r417, %r418, %r419, %r420;
	// end inline asm
	setp.gt.s32 	%p54, %r395, 15;
	max.s32 	%r39, %r417, %r416;
	selp.b32 	%r480, %r417, %r39, %p54;
	setp.ne.s32 	%p55, %r395, 0;
	@%p55 bra 	$L__BB25_22;
	shr.u32 	%r425, %r2, 3;
	and.b32  	%r426, %r425, 124;
	mov.u32 	%r427, _ZZN3cub18CUB_300001_SM_10006detail6reduce28DeviceReduceSingleTileKernelINS2_10policy_hubIiyN4cuda3__47maximumIiEEE10Policy1000EN6thrust24THRUST_300001_SM_1000_NS18transform_iteratorI4GetYNSC_6detail15normal_iteratorINSC_10device_ptrI4int3EEEENSC_11use_defaultESL_EEPiyS8_iiNS5_3std3__410__identityEEEvT0_T1_T2_T3_T4_T6_E12temp_storage;
	add.s32 	%r428, %r427, %r426;
	st.shared.u32 	[%r428+8], %r39;
$L__BB25_22:
	bar.sync 	0;
	setp.ne.s32 	%p56, %r2, 0;
	@%p56 bra 	$L__BB25_49;
	ld.shared.u32 	%r429, [_ZZN3cub18CUB_300001_SM_10006detail6reduce28DeviceReduceSingleTileKernelINS2_10policy_hubIiyN4cuda3__47maximumIiEEE10Policy1000EN6thrust24THRUST_300001_SM_1000_NS18transform_iteratorI4GetYNSC_6detail15normal_iteratorINSC_10device_ptrI4int3EEEENSC_11use_defaultESL_EEPiyS8_iiNS5_3std3__410__identityEEEvT0_T1_T2_T3_T4_T6_E12temp_storage+12];
	max.s32 	%r430, %r480, %r429;
	ld.shared.u32 	%r431, [_ZZN3cub18CUB_300001_SM_10006detail6reduce28DeviceReduceSingleTileKernelINS2_10policy_hubIiyN4cuda3__47maximumIiEEE10Policy1000EN6thrust24THRUST_300001_SM_1000_NS18transform_iteratorI4GetYNSC_6detail15normal_iteratorINSC_10device_ptrI4int3EEEENSC_11use_defaultESL_EEPiyS8_iiNS5_3std3__410__identityEEEvT0_T1_T2_T3_T4_T6_E12temp_storage+16];
	max.s32 	%r432, %r430, %r431;
	ld.shared.u32 	%r433, [_ZZN3cub18CUB_300001_SM_10006detail6reduce28DeviceReduceSingleTileKernelINS2_10policy_hubIiyN4cuda3__47maximumIiEEE10Policy1000EN6thrust24THRUST_300001_SM_1000_NS18transform_iteratorI4GetYNSC_6detail15normal_iteratorINSC_10device_ptrI4int3EEEENSC_11use_defaultESL_EEPiyS8_iiNS5_3std3__410__identityEEEvT0_T1_T2_T3_T4_T6_E12temp_storage+20];
	max.s32 	%r434, %r432, %r433;
	ld.shared.u32 	%r435, [_ZZN3cub18CUB_300001_SM_10006detail6reduce28DeviceReduceSingleTileKernelINS2_10policy_hubIiyN4cuda3__47maximumIiEEE10Policy1000EN6thrust24THRUST_300001_SM_1000_NS18transform_iteratorI4GetYNSC_6detail15normal_iteratorINSC_10device_ptrI4int3EEEENSC_11use_defaultESL_EEPiyS8_iiNS5_3std3__410__identityEEEvT0_T1_T2_T3_T4_T6_E12temp_storage+24];
	max.s32 	%r436, %r434, %r435;
	ld.shared.u32 	%r437, [_ZZN3cub18CUB_300001_SM_10006detail6reduce28DeviceReduceSingleTileKernelINS2_10policy_hubIiyN4cuda3__47maximumIiEEE10Policy1000EN6thrust24THRUST_300001_SM_1000_NS18transform_iteratorI4GetYNSC_6detail15normal_iteratorINSC_10device_ptrI4int3EEEENSC_11use_defaultESL_EEPiyS8_iiNS5_3std3__410__identityEEEvT0_T1_T2_T3_T4_T6_E12temp_storage+28];
	max.s32 	%r438, %r436, %r437;
	ld.shared.u32 	%r439, [_ZZN3cub18CUB_300001_SM_10006detail6reduce28DeviceReduceSingleTileKernelINS2_10policy_hubIiyN4cuda3__47maximumIiEEE10Policy1000EN6thrust24THRUST_300001_SM_1000_NS18transform_iteratorI4GetYNSC_6detail15normal_iteratorINSC_10device_ptrI4int3EEEENSC_11use_defaultESL_EEPiyS8_iiNS5_3std3__410__identityEEEvT0_T1_T2_T3_T4_T6_E12temp_storage+32];
	max.s32 	%r440, %r438, %r439;
	ld.shared.u32 	%r441, [_ZZN3cub18CUB_300001_SM_10006detail6reduce28DeviceReduceSingleTileKernelINS2_10policy_hubIiyN4cuda3__47maximumIiEEE10Policy1000EN6thrust24THRUST_300001_SM_1000_NS18transform_iteratorI4GetYNSC_6detail15normal_iteratorINSC_10device_ptrI4int3EEEENSC_11use_defaultESL_EEPiyS8_iiNS5_3std3__410__identityEEEvT0_T1_T2_T3_T4_T6_E12temp_storage+36];
	max.s32 	%r480, %r440, %r441;
	bra.uni 	$L__BB25_49;
$L__BB25_24:
	// begin inline asm
	mov.u32 %r332, %laneid;
	// end inline asm
	and.b32  	%r358, %r2, 992;
	add.s32 	%r359, %r358, 32;
	setp.gt.u32 	%p35, %r359, %r1;
	not.b32 	%r360, %r358;
	add.s32 	%r361, %r1, %r360;
	selp.b32 	%r356, %r361, 31, %p35;
	mov.b32 	%r335, 1;
	mov.b32 	%r357, -1;
	// begin inline asm
	shfl.sync.down.b32 %r333, %r462, %r335, %r356, %r357;
	// end inline asm
	setp.lt.s32 	%p36, %r332, %r356;
	max.s32 	%r362, %r462, %r333;
	selp.b32 	%r339, %r362, %r462, %p36;
	mov.b32 	%r340, 2;
	// begin inline asm
	shfl.sync.down.b32 %r338, %r339, %r340, %r356, %r357;
	// end inline asm
	add.s32 	%r363, %r332, 2;
	setp.gt.s32 	%p37, %r363, %r356;
	max.s32 	%r364, %r339, %r338;
	selp.b32 	%r344, %r339, %r364, %p37;
	mov.b32 	%r345, 4;
	// begin inline asm
	shfl.sync.down.b32 %r343, %r344, %r345, %r356, %r357;
	// end inline asm
	add.s32 	%r365, %r332, 4;
	setp.gt.s32 	%p38, %r365, %r356;
	max.s32 	%r366, %r344, %r343;
	selp.b32 	%r349, %r344, %r366, %p38;
	mov.b32 	%r350, 8;
	// begin inline asm
	shfl.sync.down.b32 %r348, %r349, %r350, %r356, %r357;
	// end inline asm
	add.s32 	%r367, %r332, 8;
	setp.gt.s32 	%p39, %r367, %r356;
	max.s32 	%r368, %r349, %r348;
	selp.b32 	%r354, %r349, %r368, %p39;
	mov.b32 	%r355, 16;
	// begin inline asm
	shfl.sync.down.b32 %r353, %r354, %r355, %r356, %r357;
	// end inline asm
	add.s32 	%r369, %r332, 16;
	setp.gt.s32 	%p40, %r369, %r356;
	max.s32 	%r370, %r354, %r353;
	selp.b32 	%r480, %r354, %r370, %p40;
	setp.ne.s32 	%p41, %r332, 0;
	@%p41 bra 	$L__BB25_26;
	shr.u32 	%r371, %r2, 3;
	and.b32  	%r372, %r371, 124;
	mov.u32 	%r373, _ZZN3cub18CUB_300001_SM_10006detail6reduce28DeviceReduceSingleTileKernelINS2_10policy_hubIiyN4cuda3__47maximumIiEEE10Policy1000EN6thrust24THRUST_300001_SM_1000_NS18transform_iteratorI4GetYNSC_6detail15normal_iteratorINSC_10device_ptrI4int3EEEENSC_11use_defaultESL_EEPiyS8_iiNS5_3std3__410__identityEEEvT0_T1_T2_T3_T4_T6_E12temp_storage;
	add.s32 	%r374, %r373, %r372;
	st.shared.u32 	[%r374+8], %r480;
$L__BB25_26:
	bar.sync 	0;
	setp.ne.s32 	%p42, %r2, 0;
	@%p42 bra 	$L__BB25_49;
	setp.gt.u64 	%p43, %rd20, 32;
	ld.shared.u32 	%r375, [_ZZN3cub18CUB_300001_SM_10006detail6reduce28DeviceReduceSingleTileKernelINS2_10policy_hubIiyN4cuda3__47maximumIiEEE10Policy1000EN6thrust24THRUST_300001_SM_1000_NS18transform_iteratorI4GetYNSC_6detail15normal_iteratorINSC_10device_ptrI4int3EEEENSC_11use_defaultESL_EEPiyS8_iiNS5_3std3__410__identityEEEvT0_T1_T2_T3_T4_T6_E12temp_storage+12];
	max.s32 	%r376, %r480, %r375;
	selp.b32 	%r377, %r376, %r480, %p43;
	setp.gt.u64 	%p44, %rd20, 64;
	ld.shared.u32 	%r378, [_ZZN3cub18CUB_300001_SM_10006detail6reduce28DeviceReduceSingleTileKernelINS2_10policy_hubIiyN4cuda3__47maximumIiEEE10Policy1000EN6thrust24THRUST_300001_SM_1000_NS18transform_iteratorI4GetYNSC_6detail15normal_iteratorINSC_10device_ptrI4int3EEEENSC_11use_defaultESL_EEPiyS8_iiNS5_3std3__410__identityEEEvT0_T1_T2_T3_T4_T6_E12temp_storage+16];
	max.s32 	%r379, %r377, %r378;
	selp.b32 	%r380, %r379, %r377, %p44;
	setp.gt.u64 	%p45, %rd20, 96;
	ld.shared.u32 	%r381, [_ZZN3cub18CUB_300001_SM_10006detail6reduce28DeviceReduceSingleTileKernelINS2_10policy_hubIiyN4cuda3__47maximumIiEEE10Policy1000EN6thrust24THRUST_300001_SM_1000_NS18transform_iteratorI4GetYNSC_6detail15normal_iteratorINSC_10device_ptrI4int3EEEENSC_11use_defaultESL_EEPiyS8_iiNS5_3std3__410__identityEEEvT0_T1_T2_T3_T4_T6_E12temp_storage+20];
	max.s32 	%r382, %r380, %r381;
	selp.b32 	%r383, %r382, %r380, %p45;
	setp.gt.u64 	%p46, %rd20, 128;
	ld.shared.u32 	%r384, [_ZZN3cub18CUB_300001_SM_10006detail6reduce28DeviceReduceSingleTileKernelINS2_10policy_hubIiyN4cuda3__47maximumIiEEE10Policy1000EN6thrust24THRUST_300001_SM_1000_NS18transform_iteratorI4GetYNSC_6detail15normal_iteratorINSC_10device_ptrI4int3EEEENSC_11use_defaultESL_EEPiyS8_iiNS5_3std3__410__identityEEEvT0_T1_T2_T3_T4_T6_E12temp_storage+24];
	max.s32 	%r385, %r383, %r384;
	selp.b32 	%r386, %r385, %r383, %p46;
	setp.gt.u64 	%p47, %rd20, 160;
	ld.shared.u32 	%r387, [_ZZN3cub18CUB_300001_SM_10006detail6reduce28DeviceReduceSingleTileKernelINS2_10policy_hubIiyN4cuda3__47maximumIiEEE10Policy1000EN6thrust24THRUST_300001_SM_1000_NS18transform_iteratorI4GetYNSC_6detail15normal_iteratorINSC_10device_ptrI4int3EEEENSC_11use_defaultESL_EEPiyS8_iiNS5_3std3__410__identityEEEvT0_T1_T2_T3_T4_T6_E12temp_storage+28];
	max.s32 	%r388, %r386, %r387;
	selp.b32 	%r389, %r388, %r386, %p47;
	setp.gt.u64 	%p48, %rd20, 192;
	ld.shared.u32 	%r390, [_ZZN3cub18CUB_300001_SM_10006detail6reduce28DeviceReduceSingleTileKernelINS2_10policy_hubIiyN4cuda3__47maximumIiEEE10Policy1000EN6thrust24THRUST_300001_SM_1000_NS18transform_iteratorI4GetYNSC_6detail15normal_iteratorINSC_10device_ptrI4int3EEEENSC_11use_defaultESL_EEPiyS8_iiNS5_3std3__410__identityEEEvT0_T1_T2_T3_T4_T6_E12temp_storage+32];
	max.s32 	%r391, %r389, %r390;
	selp.b32 	%r392, %r391, %r389, %p48;
	setp.gt.u64 	%p49, %rd20, 224;
	ld.shared.u32 	%r393, [_ZZN3cub18CUB_300001_SM_10006detail6reduce28DeviceReduceSingleTileKernelINS2_10policy_hubIiyN4cuda3__47maximumIiEEE10Policy1000EN6thrust24THRUST_300001_SM_1000_NS18transform_iteratorI4GetYNSC_6detail15normal_iteratorINSC_10device_ptrI4int3EEEENSC_11use_defaultESL_EEPiyS8_iiNS5_3std3__410__identityEEEvT0_T1_T2_T3_T4_T6_E12temp_storage+36];
	max.s32 	%r394, %r392, %r393;
	selp.b32 	%r480, %r394, %r392, %p49;
	bra.uni 	$L__BB25_49;
$L__BB25_28:
	mov.u32 	%r44, %tid.x;
	cvt.u64.u32 	%rd7, %r44;
	mul.wide.u32 	%rd23, %r44, 12;
	add.s64 	%rd24, %rd2, %rd23;
	add.s64 	%rd8, %rd24, 4;
	ld.global.u32 	%r94, [%rd24+4];
	ld.global.u32 	%r95, [%rd24+3076];
	ld.global.u32 	%r96, [%rd24+6148];
	ld.global.u32 	%r97, [%rd24+9220];
	ld.global.u32 	%r98, [%rd24+12292];
	ld.global.u32 	%r99, [%rd24+15364];
	ld.global.u32 	%r100, [%rd24+18436];
	ld.global.u32 	%r101, [%rd24+21508];
	ld.global.u32 	%r102, [%rd24+24580];
	ld.global.u32 	%r103, [%rd24+27652];
	ld.global.u32 	%r104, [%rd24+30724];
	ld.global.u32 	%r105, [%rd24+33796];
	ld.global.u32 	%r106, [%rd24+36868];
	ld.global.u32 	%r107, [%rd24+39940];
	ld.global.u32 	%r108, [%rd24+43012];
	ld.global.u32 	%r109, [%rd24+46084];
	max.s32 	%r110, %r94, %r95;
	max.s32 	%r111, %r110, %r96;
	max.s32 	%r112, %r97, %r98;
	max.s32 	%r113, %r112, %r99;
	max.s32 	%r114, %r100, %r101;
	max.s32 	%r115, %r114, %r102;
	max.s32 	%r116, %r103, %r104;
	max.s32 	%r117, %r116, %r105;
	max.s32 	%r118, %r106, %r107;
	max.s32 	%r119, %r118, %r108;
	max.s32 	%r120, %r111, %r113;
	max.s32 	%r121, %r120, %r115;
	max.s32 	%r122, %r117, %r119;
	max.s32 	%r123, %r122, %r109;
	max.s32 	%r479, %r121, %r123;
	add.s64 	%rd9, %rd20, -4096;
	setp.lt.u64 	%p3, %rd9, 4096;
	mov.b64 	%rd51, 4096;
	@%p3 bra 	$L__BB25_32;
	mov.b64 	%rd51, 4096;
$L__BB25_30:
	mad.lo.s64 	%rd26, %rd51, 12, %rd8;
	ld.global.u32 	%r124, [%rd26];
	ld.global.u32 	%r125, [%rd26+3072];
	ld.global.u32 	%r126, [%rd26+6144];
	ld.global.u32 	%r127, [%rd26+9216];
	ld.global.u32 	%r128, [%rd26+12288];
	ld.global.u32 	%r129, [%rd26+15360];
	ld.global.u32 	%r130, [%rd26+18432];
	ld.global.u32 	%r131, [%rd26+21504];
	ld.global.u32 	%r132, [%rd26+24576];
	ld.global.u32 	%r133, [%rd26+27648];
	ld.global.u32 	%r134, [%rd26+30720];
	ld.global.u32 	%r135, [%rd26+33792];
	ld.global.u32 	%r136, [%rd26+36864];
	ld.global.u32 	%r137, [%rd26+39936];
	ld.global.u32 	%r138, [%rd26+43008];
	ld.global.u32 	%r139, [%rd26+46080];
	max.s32 	%r140, %r479, %r124;
	max.s32 	%r141, %r140, %r125;
	max.s32 	%r142, %r126, %r127;
	max.s32 	%r143, %r142, %r128;
	max.s32 	%r144, %r129, %r130;
	max.s32 	%r145, %r144, %r131;
	max.s32 	%r146, %r132, %r133;
	max.s32 	%r147, %r146, %r134;
	max.s32 	%r148, %r135, %r136;
	max.s32 	%r149, %r148, %r137;
	max.s32 	%r150, %r138, %r139;
	max.s32 	%r151, %r141, %r143;
	max.s32 	%r152, %r151, %r145;
	max.s32 	%r153, %r147, %r149;
	max.s32 	%r154, %r153, %r150;
	max.s32 	%r479, %r152, %r154;
	sub.s64 	%rd27, %rd20, %rd51;
	setp.lt.u64 	%p4, %rd27, 4096;
	@%p4 bra 	$L__BB25_45;
	add.s64 	%rd51, %rd51, 4096;
	setp.le.u64 	%p5, %rd51, %rd9;
	@%p5 bra 	$L__BB25_30;
$L__BB25_32:
	setp.le.u64 	%p6, %rd20, %rd51;
	cvt.u32.u64 	%r155, %rd51;
	cvt.u32.u64 	%r156, %rd20;
	sub.s32 	%r157, %r156, %r155;
	setp.ge.s32 	%p7, %r44, %r157;
	or.pred  	%p8, %p6, %p7;
	@%p8 bra 	$L__BB25_45;
	not.b32 	%r161, %r44;
	add.s32 	%r162, %r161, %r156;
	sub.s32 	%r164, %r162, %r155;
	shr.u32 	%r165, %r164, 8;
	add.s32 	%r49, %r165, 1;
	and.b32  	%r50, %r49, 15;
	setp.lt.u32 	%p9, %r164, 3840;
	mov.u32 	%r469, %r44;
	@%p9 bra 	$L__BB25_36;
	and.b32  	%r166, %r49, 33554416;
	neg.s32 	%r465, %r166;
	add.s64 	%rd28, %rd51, %rd7;
	mad.lo.s64 	%rd29, %rd28, 12, %rd2;
	add.s64 	%rd52, %rd29, 24580;
	mov.u32 	%r469, %r44;
$L__BB25_35:
	.pragma "nounroll";
	ld.global.u32 	%r167, [%rd52+-24576];
	max.s32 	%r168, %r479, %r167;
	ld.global.u32 	%r169, [%rd52+-21504];
	max.s32 	%r170, %r168, %r169;
	ld.global.u32 	%r171, [%rd52+-18432];
	max.s32 	%r172, %r170, %r171;
	ld.global.u32 	%r173, [%rd52+-15360];
	max.s32 	%r174, %r172, %r173;
	ld.global.u32 	%r175, [%rd52+-12288];
	max.s32 	%r176, %r174, %r175;
	ld.global.u32 	%r177, [%rd52+-9216];
	max.s32 	%r178, %r176, %r177;
	ld.global.u32 	%r179, [%rd52+-6144];
	max.s32 	%r180, %r178, %r179;
	ld.global.u32 	%r181, [%rd52+-3072];
	max.s32 	%r182, %r180, %r181;
	ld.global.u32 	%r183, [%rd52];
	max.s32 	%r184, %r182, %r183;
	ld.global.u32 	%r185, [%rd52+3072];
	max.s32 	%r186, %r184, %r185;
	ld.global.u32 	%r187, [%rd52+6144];
	max.s32 	%r188, %r186, %r187;
	ld.global.u32 	%r189, [%rd52+9216];
	max.s32 	%r190, %r188, %r189;
	ld.global.u32 	%r191, [%rd52+12288];
	max.s32 	%r192, %r190, %r191;
	ld.global.u32 	%r193, [%rd52+15360];
	max.s32 	%r194, %r192, %r193;
	ld.global.u32 	%r195, [%rd52+18432];
	max.s32 	%r196, %r194, %r195;
	ld.global.u32 	%r197, [%rd52+21504];
	max.s32 	%r479, %r196, %r197;
	add.s32 	%r469, %r469, 4096;
	add.s32 	%r465, %r465, 16;
	add.s64 	%rd52, %rd52, 49152;
	setp.ne.s32 	%p10, %r465, 0;
	@%p10 bra 	$L__BB25_35;
$L__BB25_36:
	setp.eq.s32 	%p11, %r50, 0;
	@%p11 bra 	$L__BB25_45;
	and.b32  	%r61, %r49, 7;
	setp.lt.u32 	%p12, %r50, 8;
	@%p12 bra 	$L__BB25_39;
	cvt.u64.u32 	%rd30, %r469;
	add.s64 	%rd31, %rd51, %rd30;
	mad.lo.s64 	%rd32, %rd31, 12, %rd2;
	ld.global.u32 	%r199, [%rd32+4];
	max.s32 	%r200, %r479, %r199;
	ld.global.u32 	%r201, [%rd32+3076];
	max.s32 	%r202, %r200, %r201;
	ld.global.u32 	%r203, [%rd32+6148];
	max.s32 	%r204, %r202, %r203;
	ld.global.u32 	%r205, [%rd32+9220];
	max.s32 	%r206, %r204, %r205;
	ld.global.u32 	%r207, [%rd32+12292];
	max.s32 	%r208, %r206, %r207;
	ld.global.u32 	%r209, [%rd32+15364];
	max.s32 	%r210, %r208, %r209;
	ld.global.u32 	%r211, [%rd32+18436];
	max.s32 	%r212, %r210, %r211;
	ld.global.u32 	%r213, [%rd32+21508];
	max.s32 	%r479, %r212, %r213;
	add.s32 	%r469, %r469, 2048;
$L__BB25_39:
	setp.eq.s32 	%p13, %r61, 0;
	@%p13 bra 	$L__BB25_45;
	and.b32  	%r67, %r49, 3;
	setp.lt.u32 	%p14, %r61, 4;
	@%p14 bra 	$L__BB25_42;
	cvt.u64.u32 	%rd33, %r469;
	add.s64 	%rd34, %rd51, %rd33;
	mad.lo.s64 	%rd35, %rd34, 12, %rd2;
	ld.global.u32 	%r215, [%rd35+4];
	max.s32 	%r216, %r479, %r215;
	ld.global.u32 	%r217, [%rd35+3076];
	max.s32 	%r218, %r216, %r217;
	ld.global.u32 	%r219, [%rd35+6148];
	max.s32 	%r220, %r218, %r219;
	ld.global.u32 	%r221, [%rd35+9220];
	max.s32 	%r479, %r220, %r221;
	add.s32 	%r469, %r469, 1024;
$L__BB25_42:
	setp.eq.s32 	%p15, %r67, 0;
	@%p15 bra 	$L__BB25_45;
	cvt.u64.u32 	%rd36, %r469;
	add.s64 	%rd37, %rd51, %rd36;
	mad.lo.s64 	%rd38, %rd37, 12, %rd2;
	add.s64 	%rd53, %rd38, 4;
	neg.s32 	%r477, %r67;
$L__BB25_44:
	.pragma "nounroll";
	ld.global.u32 	%r222, [%rd53];
	max.s32 	%r479, %r479, %r222;
	add.s64 	%rd53, %rd53, 3072;
	add.s32 	%r477, %r477, 1;
	setp.ne.s32 	%p16, %r477, 0;
	@%p16 bra 	$L__BB25_44;
$L__BB25_45:
	// begin inline asm
	mov.u32 %r223, %laneid;
	// end inline asm
	mov.b32 	%r226, 1;
	mov.b32 	%r247, 31;
	mov.b32 	%r248, -1;
	// begin inline asm
	shfl.sync.down.b32 %r224, %r479, %r226, %r247, %r248;
	// end inline asm
	setp.gt.s32 	%p17, %r223, 30;
	max.s32 	%r249, %r479, %r224;
	selp.b32 	%r230, %r479, %r249, %p17;
	mov.b32 	%r231, 2;
	// begin inline asm
	shfl.sync.down.b32 %r229, %r230, %r231, %r247, %r248;
	// end inline asm
	setp.gt.s32 	%p18, %r223, 29;
	max.s32 	%r250, %r230, %r229;
	selp.b32 	%r235, %r230, %r250, %p18;
	mov.b32 	%r236, 4;
	// begin inline asm
	shfl.sync.down.b32 %r234, %r235, %r236, %r247, %r248;
	// end inline asm
	setp.gt.s32 	%p19, %r223, 27;
	max.s32 	%r251, %r235, %r234;
	selp.b32 	%r240, %r235, %r251, %p19;
	mov.b32 	%r241, 8;
	// begin inline asm
	shfl.sync.down.b32 %r239, %r240, %r241, %r247, %r248;
	// end inline asm
	setp.gt.s32 	%p20, %r223, 23;
	max.s32 	%r252, %r240, %r239;
	selp.b32 	%r245, %r240, %r252, %p20;
	mov.b32 	%r246, 16;
	// begin inline asm
	shfl.sync.down.b32 %r244, %r245, %r246, %r247, %r248;
	// end inline asm
	setp.gt.s32 	%p21, %r223, 15;
	max.s32 	%r79, %r245, %r244;
	selp.b32 	%r480, %r245, %r79, %p21;
	setp.ne.s32 	%p22, %r223, 0;
	@%p22 bra 	$L__BB25_47;
	shr.u32 	%r253, %r44, 3;
	and.b32  	%r254, %r253, 124;
	mov.u32 	%r255, _ZZN3cub18CUB_300001_SM_10006detail6reduce28DeviceReduceSingleTileKernelINS2_10policy_hubIiyN4cuda3__47maximumIiEEE10Policy1000EN6thrust24THRUST_300001_SM_1000_NS18transform_iteratorI4GetYNSC_6detail15normal_iteratorINSC_10device_ptrI4int3EEEENSC_11use_defaultESL_EEPiyS8_iiNS5_3std3__410__identityEEEvT0_T1_T2_T3_T4_T6_E12temp_storage;
	add.s32 	%r256, %r255, %r254;
	st.shared.u32 	[%r256+8], %r79;
$L__BB25_47:
	bar.sync 	0;
	setp.ne.s32 	%p23, %r44, 0;
	@%p23 bra 	$L__BB25_49;
	ld.shared.u32 	%r257, [_ZZN3cub18CUB_300001_SM_10006detail6reduce28DeviceReduceSingleTileKernelINS2_10policy_hubIiyN4cuda3__47maximumIiEEE10Policy1000EN6thrust24THRUST_300001_SM_1000_NS18transform_iteratorI4GetYNSC_6detail15normal_iteratorINSC_10device_ptrI4int3EEEENSC_11use_defaultESL_EEPiyS8_iiNS5_3std3__410__identityEEEvT0_T1_T2_T3_T4_T6_E12temp_storage+12];
	max.s32 	%r258, %r480, %r257;
	ld.shared.u32 	%r259, [_ZZN3cub18CUB_300001_SM_10006detail6reduce28DeviceReduceSingleTileKernelINS2_10policy_hubIiyN4cuda3__47maximumIiEEE10Policy1000EN6thrust24THRUST_300001_SM_1000_NS18transform_iteratorI4GetYNSC_6detail15normal_iteratorINSC_10device_ptrI4int3EEEENSC_11use_defaultESL_EEPiyS8_iiNS5_3std3__410__identityEEEvT0_T1_T2_T3_T4_T6_E12temp_storage+16];
	max.s32 	%r260, %r258, %r259;
	ld.shared.u32 	%r261, [_ZZN3cub18CUB_300001_SM_10006detail6reduce28DeviceReduceSingleTileKernelINS2_10policy_hubIiyN4cuda3__47maximumIiEEE10Policy1000EN6thrust24THRUST_300001_SM_1000_NS18transform_iteratorI4GetYNSC_6detail15normal_iteratorINSC_10device_ptrI4int3EEEENSC_11use_defaultESL_EEPiyS8_iiNS5_3std3__410__identityEEEvT0_T1_T2_T3_T4_T6_E12temp_storage+20];
	max.s32 	%r262, %r260, %r261;
	ld.shared.u32 	%r263, [_ZZN3cub18CUB_300001_SM_10006detail6reduce28DeviceReduceSingleTileKernelINS2_10policy_hubIiyN4cuda3__47maximumIiEEE10Policy1000EN6thrust24THRUST_300001_SM_1000_NS18transform_iteratorI4GetYNSC_6detail15normal_iteratorINSC_10device_ptrI4int3EEEENSC_11use_defaultESL_EEPiyS8_iiNS5_3std3__410__identityEEEvT0_T1_T2_T3_T4_T6_E12temp_storage+24];
	max.s32 	%r264, %r262, %r263;
	ld.shared.u32 	%r265, [_ZZN3cub18CUB_300001_SM_10006detail6reduce28DeviceReduceSingleTileKernelINS2_10policy_hubIiyN4cuda3__47maximumIiEEE10Policy1000EN6thrust24THRUST_300001_SM_1000_NS18transform_iteratorI4GetYNSC_6detail15normal_iteratorINSC_10device_ptrI4int3EEEENSC_11use_defaultESL_EEPiyS8_iiNS5_3std3__410__identityEEEvT0_T1_T2_T3_T4_T6_E12temp_storage+28];
	max.s32 	%r266, %r264, %r265;
	ld.shared.u32 	%r267, [_ZZN3cub18CUB_300001_SM_10006detail6reduce28DeviceReduceSingleTileKernelINS2_10policy_hubIiyN4cuda3__47maximumIiEEE10Policy1000EN6thrust24THRUST_300001_SM_1000_NS18transform_iteratorI4GetYNSC_6detail15normal_iteratorINSC_10device_ptrI4int3EEEENSC_11use_defaultESL_EEPiyS8_iiNS5_3std3__410__identityEEEvT0_T1_T2_T3_T4_T6_E12temp_storage+32];
	max.s32 	%r268, %r266, %r267;
	ld.shared.u32 	%r269, [_ZZN3cub18CUB_300001_SM_10006detail6reduce28DeviceReduceSingleTileKernelINS2_10policy_hubIiyN4cuda3__47maximumIiEEE10Policy1000EN6thrust24THRUST_300001_SM_1000_NS18transform_iteratorI4GetYNSC_6detail15normal_iteratorINSC_10device_ptrI4int3EEEENSC_11use_defaultESL_EEPiyS8_iiNS5_3std3__410__identityEEEvT0_T1_T2_T3_T4_T6_E12temp_storage+36];
	max.s32 	%r480, %r268, %r269;
$L__BB25_49:
	mov.u32 	%r442, %tid.x;
	setp.ne.s32 	%p57, %r442, 0;
	@%p57 bra 	$L__BB25_51;
	max.s32 	%r443, %r83, %r480;
	st.global.u32 	[%rd1], %r443;
$L__BB25_51:
	ret;

}
	// .globl	_ZN3cub18CUB_300001_SM_10006detail6reduce18DeviceReduceKernelINS2_10policy_hubIiyN4cuda3__47maximumIiEEE10Policy1000EN6thrust24THRUST_300001_SM_1000_NS18transform_iteratorI4GetYNSC_6detail15normal_iteratorINSC_10device_ptrI4int3EEEENSC_11use_defaultESL_EEyS8_iNS5_3std3__410__identityEEEvT0_PT3_T1_NS0_13GridEvenShareIST_EET2_T4_
.visible .entry _ZN3cub18CUB_300001_SM_10006detail6reduce18DeviceReduceKernelINS2_10policy_hubIiyN4cuda3__47maximumIiEEE10Policy1000EN6thrust24THRUST_300001_SM_1000_NS18transform_iteratorI4GetYNSC_6detail15normal_iteratorINSC_10device_ptrI4int3EEEENSC_11use_defaultESL_EEyS8_iNS5_3std3__410__identityEEEvT0_PT3_T1_NS0_13GridEvenShareIST_EET2_T4_(
	.param .align 8 .b8 _ZN3cub18CUB_300001_SM_10006detail6reduce18DeviceReduceKernelINS2_10policy_hubIiyN4cuda3__47maximumIiEEE10Policy1000EN6thrust24THRUST_300001_SM_1000_NS18transform_iteratorI4GetYNSC_6detail15normal_iteratorINSC_10device_ptrI4int3EEEENSC_11use_defaultESL_EEyS8_iNS5_3std3__410__identityEEEvT0_PT3_T1_NS0_13GridEvenShareIST_EET2_T4__param_0[16],
	.param .u64 .ptr .align 1 _ZN3cub18CUB_300001_SM_10006detail6reduce18DeviceReduceKernelINS2_10policy_hubIiyN4cuda3__47maximumIiEEE10Policy1000EN6thrust24THRUST_300001_SM_1000_NS18transform_iteratorI4GetYNSC_6detail15normal_iteratorINSC_10device_ptrI4int3EEEENSC_11use_defaultESL_EEyS8_iNS5_3std3__410__identityEEEvT0_PT3_T1_NS0_13GridEvenShareIST_EET2_T4__param_1,
	.param .u64 _ZN3cub18CUB_300001_SM_10006detail6reduce18DeviceReduceKernelINS2_10policy_hubIiyN4cuda3__47maximumIiEEE10Policy1000EN6thrust24THRUST_300001_SM_1000_NS18transform_iteratorI4GetYNSC_6detail15normal_iteratorINSC_10device_ptrI4int3EEEENSC_11use_defaultESL_EEyS8_iNS5_3std3__410__identityEEEvT0_PT3_T1_NS0_13GridEvenShareIST_EET2_T4__param_2,
	.param .align 8 .b8 _ZN3cub18CUB_300001_SM_10006detail6reduce18DeviceReduceKernelINS2_10policy_hubIiyN4cuda3__47maximumIiEEE10Policy1000EN6thrust24THRUST_300001_SM_1000_NS18transform_iteratorI4GetYNSC_6detail15normal_iteratorINSC_10device_ptrI4int3EEEENSC_11use_defaultESL_EEyS8_iNS5_3std3__410__identityEEEvT0_PT3_T1_NS0_13GridEvenShareIST_EET2_T4__param_3[72],
	.param .align 1 .b8 _ZN3cub18CUB_300001_SM_10006detail6reduce18DeviceReduceKernelINS2_10policy_hubIiyN4cuda3__47maximumIiEEE10Policy1000EN6thrust24THRUST_300001_SM_1000_NS18transform_iteratorI4GetYNSC_6detail15normal_iteratorINSC_10device_ptrI4int3EEEENSC_11use_defaultESL_EEyS8_iNS5_3std3__410__identityEEEvT0_PT3_T1_NS0_13GridEvenShareIST_EET2_T4__param_4[1],
	.param .align 1 .b8 _ZN3cub18CUB_300001_SM_10006detail6reduce18DeviceReduceKernelINS2_10policy_hubIiyN4cuda3__47maximumIiEEE10Policy1000EN6thrust24THRUST_300001_SM_1000_NS18transform_iteratorI4GetYNSC_6detail15normal_iteratorINSC_10device_ptrI4int3EEEENSC_11use_defaultESL_EEyS8_iNS5_3std3__410__identityEEEvT0_PT3_T1_NS0_13GridEvenShareIST_EET2_T4__param_5[1]
)
.maxntid 256
{
	.reg .pred 	%p<57>;
	.reg .b16 	%rs<12>;
	.reg .b32 	%r<512>;
	.reg .b64 	%rd<74>;
	// demoted variable
	.shared .align 4 .b8 _ZZN3cub18CUB_300001_SM_10006detail6reduce18DeviceReduceKernelINS2_10policy_hubIiyN4cuda3__47maximumIiEEE10Policy1000EN6thrust24THRUST_300001_SM_1000_NS18transform_iteratorI4GetYNSC_6detail15normal_iteratorINSC_10device_ptrI4int3EEEENSC_11use_defaultESL_EEyS8_iNS5_3std3__410__identityEEEvT0_PT3_T1_NS0_13GridEvenShareIST_EET2_T4_E12temp_storage[44];
	ld.param.u64 	%rd1, [_ZN3cub18CUB_300001_SM_10006detail6reduce18DeviceReduceKernelINS2_10policy_hubIiyN4cuda3__47maximumIiEEE10Policy1000EN6thrust24THRUST_300001_SM_1000_NS18transform_iteratorI4GetYNSC_6detail15normal_iteratorINSC_10device_ptrI4int3EEEENSC_11use_defaultESL_EEyS8_iNS5_3std3__410__identityEEEvT0_PT3_T1_NS0_13GridEvenShareIST_EET2_T4__param_3+32];
	ld.param.u32 	%r1, [_ZN3cub18CUB_300001_SM_10006detail6reduce18DeviceReduceKernelINS2_10policy_hubIiyN4cuda3__47maximumIiEEE10Policy1000EN6thrust24THRUST_300001_SM_1000_NS18transform_iteratorI4GetYNSC_6detail15normal_iteratorINSC_10device_ptrI4int3EEEENSC_11use_defaultESL_EEyS8_iNS5_3std3__410__identityEEEvT0_PT3_T1_NS0_13GridEvenShareIST_EET2_T4__param_3+40];
	ld.param.u64 	%rd26, [_ZN3cub18CUB_300001_SM_10006detail6reduce18DeviceReduceKernelINS2_10policy_hubIiyN4cuda3__47maximumIiEEE10Policy1000EN6thrust24THRUST_300001_SM_1000_NS18transform_iteratorI4GetYNSC_6detail15normal_iteratorINSC_10device_ptrI4int3EEEENSC_11use_defaultESL_EEyS8_iNS5_3std3__410__identityEEEvT0_PT3_T1_NS0_13GridEvenShareIST_EET2_T4__param_0];
	cvta.to.global.u64 	%rd2, %rd26;
	mov.u32 	%r2, %ctaid.x;
	shl.b32 	%r100, %r1, 12;
	cvt.s64.s32 	%rd3, %r100;
	shl.b32 	%r101, %r2, 12;
	cvt.u64.u32 	%rd4, %r101;
	sub.s64 	%rd5, %rd1, %rd4;
	setp.gt.u64 	%p1, %rd5, 4095;
	@%p1 bra 	$L__BB26_25;
	cvt.u32.u64 	%r298, %rd4;
	cvt.u32.u64 	%r3, %rd1;
	sub.s32 	%r4, %r3, %r298;
	mov.u32 	%r5, %tid.x;
	setp.ge.s32 	%p23, %r5, %r4;
	mov.b32 	%r492, 0;
	mov.u32 	%r481, %r5;
	@%p23 bra 	$L__BB26_3;
	add.s32 	%r300, %r298, %r5;
	mul.wide.u32 	%rd48, %r300, 12;
	add.s64 	%rd49, %rd2, %rd48;
	ld.global.u32 	%r492, [%rd49+4];
	add.s32 	%r481, %r5, 256;
$L__BB26_3:
	setp.ge.s32 	%p24, %r481, %r4;
	@%p24 bra 	$L__BB26_16;
	not.b32 	%r303, %r481;
	add.s32 	%r304, %r303, %r3;
	sub.s32 	%r305, %r304, %r298;
	shr.u32 	%r306, %r305, 8;
	add.s32 	%r10, %r306, 1;
	and.b32  	%r11, %r10, 15;
	setp.lt.u32 	%p25, %r305, 3840;
	@%p25 bra 	$L__BB26_7;
	and.b32  	%r307, %r10, 33554416;
	neg.s32 	%r477, %r307;
	mul.wide.u32 	%rd50, %r2, 49152;
	mul.wide.u32 	%rd51, %r481, 12;
	add.s64 	%rd52, %rd50, %rd51;
	add.s64 	%rd53, %rd52, %rd2;
	add.s64 	%rd68, %rd53, 24580;
$L__BB26_6:
	.pragma "nounroll";
	ld.global.u32 	%r308, [%rd68+-24576];
	max.s32 	%r309, %r492, %r308;
	ld.global.u32 	%r310, [%rd68+-21504];
	max.s32 	%r311, %r309, %r310;
	ld.global.u32 	%r312, [%rd68+-18432];
	max.s32 	%r313, %r311, %r312;
	ld.global.u32 	%r314, [%rd68+-15360];
	max.s32 	%r315, %r313, %r314;
	ld.global.u32 	%r316, [%rd68+-12288];
	max.s32 	%r317, %r315, %r316;
	ld.global.u32 	%r318, [%rd68+-9216];
	max.s32 	%r319, %r317, %r318;
	ld.global.u32 	%r320, [%rd68+-6144];
	max.s32 	%r321, %r319, %r320;
	ld.global.u32 	%r322, [%rd68+-3072];
	max.s32 	%r323, %r321, %r322;
	ld.global.u32 	%r324, [%rd68];
	max.s32 	%r325, %r323, %r324;
	ld.global.u32 	%r326, [%rd68+3072];
	max.s32 	%r327, %r325, %r326;
	ld.global.u32 	%r328, [%rd68+6144];
	max.s32 	%r329, %r327, %r328;
	ld.global.u32 	%r330, [%rd68+9216];
	max.s32 	%r331, %r329, %r330;
	ld.global.u32 	%r332, [%rd68+12288];
	max.s32 	%r333, %r331, %r332;
	ld.global.u32 	%r334, [%rd68+15360];
	max.s32 	%r335, %r333, %r334;
	ld.global.u32 	%r336, [%rd68+18432];
	max.s32 	%r337, %r335, %r336;
	ld.global.u32 	%r338, [%rd68+21504];
	max.s32 	%r492, %r337, %r338;
	add.s32 	%r481, %r481, 4096;
	add.s32 	%r477, %r477, 16;
	add.s64 	%rd68, %rd68, 49152;
	setp.ne.s32 	%p26, %r477, 0;
	@%p26 bra 	$L__BB26_6;
$L__BB26_7:
	setp.eq.s32 	%p27, %r11, 0;
	@%p27 bra 	$L__BB26_16;
	and.b32  	%r22, %r10, 7;
	setp.lt.u32 	%p28, %r11, 8;
	@%p28 bra 	$L__BB26_10;
	cvt.s64.s32 	%rd54, %r481;
	add.s64 	%rd55, %rd54, %rd4;
	mad.lo.s64 	%rd56, %rd55, 12, %rd2;
	ld.global.u32 	%r340, [%rd56+4];
	max.s32 	%r341, %r492, %r340;
	ld.global.u32 	%r342, [%rd56+3076];
	max.s32 	%r343, %r341, %r342;
	ld.global.u32 	%r344, [%rd56+6148];
	max.s32 	%r345, %r343, %r344;
	ld.global.u32 	%r346, [%rd56+9220];
	max.s32 	%r347, %r345, %r346;
	ld.global.u32 	%r348, [%rd56+12292];
	max.s32 	%r349, %r347, %r348;
	ld.global.u32 	%r350, [%rd56+15364];
	max.s32 	%r351, %r349, %r350;
	ld.global.u32 	%r352, [%rd56+18436];
	max.s32 	%r353, %r351, %r352;
	ld.global.u32 	%r354, [%rd56+21508];
	max.s32 	%r492, %r353, %r354;
	add.s32 	%r481, %r481, 2048;
$L__BB26_10:
	setp.eq.s32 	%p29, %r22, 0;
	@%p29 bra 	$L__BB26_16;
	and.b32  	%r28, %r10, 3;
	setp.lt.u32 	%p30, %r22, 4;
	@%p30 bra 	$L__BB26_13;
	cvt.s64.s32 	%rd57, %r481;
	add.s64 	%rd58, %rd57, %rd4;
	mad.lo.s64 	%rd59, %rd58, 12, %rd2;
	ld.global.u32 	%r356, [%rd59+4];
	max.s32 	%r357, %r492, %r356;
	ld.global.u32 	%r358, [%rd59+3076];
	max.s32 	%r359, %r357, %r358;
	ld.global.u32 	%r360, [%rd59+6148];
	max.s32 	%r361, %r359, %r360;
	ld.global.u32 	%r362, [%rd59+9220];
	max.s32 	%r492, %r361, %r362;
	add.s32 	%r481, %r481, 1024;
$L__BB26_13:
	setp.eq.s32 	%p31, %r28, 0;
	@%p31 bra 	$L__BB26_16;
	mul.wide.u32 	%rd60, %r2, 49152;
	add.s64 	%rd61, %rd60, %rd2;
	add.s64 	%rd9, %rd61, 4;
	neg.s32 	%r489, %r28;
$L__BB26_15:
	.pragma "nounroll";
	mul.wide.s32 	%rd62, %r481, 12;
	add.s64 	%rd63, %rd9, %rd62;
	ld.global.u32 	%r363, [%rd63];
	max.s32 	%r492, %r492, %r363;
	add.s32 	%r481, %r481, 256;
	add.s32 	%r489, %r489, 1;
	setp.ne.s32 	%p32, %r489, 0;
	@%p32 bra 	$L__BB26_15;
$L__BB26_16:
	setp.lt.s32 	%p33, %r4, 256;
	@%p33 bra 	$L__BB26_21;
	// begin inline asm
	mov.u32 %r427, %laneid;
	// end inline asm
	mov.b32 	%r430, 1;
	mov.b32 	%r451, 31;
	mov.b32 	%r452, -1;
	// begin inline asm
	shfl.sync.down.b32 %r428, %r492, %r430, %r451, %r452;
	// end inline asm
	setp.gt.s32 	%p49, %r427, 30;
	max.s32 	%r453, %r492, %r428;
	selp.b32 	%r434, %r492, %r453, %p49;
	mov.b32 	%r435, 2;
	// begin inline asm
	shfl.sync.down.b32 %r433, %r434, %r435, %r451, %r452;
	// end inline asm
	setp.gt.s32 	%p50, %r427, 29;
	max.s32 	%r454, %r434, %r433;
	selp.b32 	%r439, %r434, %r454, %p50;
	mov.b32 	%r440, 4;
	// begin inline asm
	shfl.sync.down.b32 %r438, %r439, %r440, %r451, %r452;
	// end inline asm
	setp.gt.s32 	%p51, %r427, 27;
	max.s32 	%r455, %r439, %r438;
	selp.b32 	%r444, %r439, %r455, %p51;
	mov.b32 	%r445, 8;
	// begin inline asm
	shfl.sync.down.b32 %r443, %r444, %r445, %r451, %r452;
	// end inline asm
	setp.gt.s32 	%p52, %r427, 23;
	max.s32 	%r456, %r444, %r443;
	selp.b32 	%r449, %r444, %r456, %p52;
	mov.b32 	%r450, 16;
	// begin inline asm
	shfl.sync.down.b32 %r448, %r449, %r450, %r451, %r452;
	// end inline asm
	setp.gt.s32 	%p53, %r427, 15;
	max.s32 	%r42, %r449, %r448;
	selp.b32 	%r511, %r449, %r42, %p53;
	setp.ne.s32 	%p54, %r427, 0;
	@%p54 bra 	$L__BB26_19;
	shr.u32 	%r457, %r5, 3;
	and.b32  	%r458, %r457, 124;
	mov.u32 	%r459, _ZZN3cub18CUB_300001_SM_10006detail6reduce18DeviceReduceKernelINS2_10policy_hubIiyN4cuda3__47maximumIiEEE10Policy1000EN6thrust24THRUST_300001_SM_1000_NS18transform_iteratorI4GetYNSC_6detail15normal_iteratorINSC_10device_ptrI4int3EEEENSC_11use_defaultESL_EEyS8_iNS5_3std3__410__identityEEEvT0_PT3_T1_NS0_13GridEvenShareIST_EET2_T4_E12temp_storage;
	add.s32 	%r460, %r459, %r458;
	st.shared.u32 	[%r460+8], %r42;
$L__BB26_19:
	bar.sync 	0;
	setp.ne.s32 	%p55, %r5, 0;
	@%p55 bra 	$L__BB26_46;
	ld.shared.u32 	%r461, [_ZZN3cub18CUB_300001_SM_10006detail6reduce18DeviceReduceKernelINS2_10policy_hubIiyN4cuda3__47maximumIiEEE10Policy1000EN6thrust24THRUST_300001_SM_1000_NS18transform_iteratorI4GetYNSC_6detail15normal_iteratorINSC_10device_ptrI4int3EEEENSC_11use_defaultESL_EEyS8_iNS5_3std3__410__identityEEEvT0_PT3_T1_NS0_13GridEvenShareIST_EET2_T4_E12temp_storage+12];
	max.s32 	%r462, %r511, %r461;
	ld.shared.u32 	%r463, [_ZZN3cub18CUB_300001_SM_10006detail6reduce18DeviceReduceKernelINS2_10policy_hubIiyN4cuda3__47maximumIiEEE10Policy1000EN6thrust24THRUST_300001_SM_1000_NS18transform_iteratorI4GetYNSC_6detail15normal_iteratorINSC_10device_ptrI4int3EEEENSC_11use_defaultESL_EEyS8_iNS5_3std3__410__identityEEEvT0_PT3_T1_NS0_13GridEvenShareIST_EET2_T4_E12temp_storage+16];
	max.s32 	%r464, %r462, %r463;
	ld.shared.u32 	%r465, [_ZZN3cub18CUB_300001_SM_10006detail6reduce18DeviceReduceKernelINS2_10policy_hubIiyN4cuda3__47maximumIiEEE10Policy1000EN6thrust24THRUST_300001_SM_1000_NS18transform_iteratorI4GetYNSC_6detail15normal_iteratorINSC_10device_ptrI4int3EEEENSC_11use_defaultESL_EEyS8_iNS5_3std3__410__identityEEEvT0_PT3_T1_NS0_13GridEvenShareIST_EET2_T4_E12temp_storage+20];
	max.s32 	%r466, %r464, %r465;
	ld.shared.u32 	%r467, [_ZZN3cub18CUB_300001_SM_10006detail6reduce18DeviceReduceKernelINS2_10policy_hubIiyN4cuda3__47maximumIiEEE10Policy1000EN6thrust24THRUST_300001_SM_1000_NS18transform_iteratorI4GetYNSC_6detail15normal_iteratorINSC_10device_ptrI4int3EEEENSC_11use_defaultESL_EEyS8_iNS5_3std3__410__identityEEEvT0_PT3_T1_NS0_13GridEvenShareIST_EET2_T4_E12temp_storage+24];
	max.s32 	%r468, %r466, %r467;
	ld.shared.u32 	%r469, [_ZZN3cub18CUB_300001_SM_10006detail6reduce18DeviceReduceKernelINS2_10policy_hubIiyN4cuda3__47maximumIiEEE10Policy1000EN6thrust24THRUST_300001_SM_1000_NS18transform_iteratorI4GetYNSC_6detail15normal_iteratorINSC_10device_ptrI4int3EEEENSC_11use_defaultESL_EEyS8_iNS5_3std3__410__identityEEEvT0_PT3_T1_NS0_13GridEvenShareIST_EET2_T4_E12temp_storage+28];
	max.s32 	%r470, %r468, %r469;
	ld.shared.u32 	%r471, [_ZZN3cub18CUB_300001_SM_10006detail6reduce18DeviceReduceKernelINS2_10policy_hubIiyN4cuda3__47maximumIiEEE10Policy1000EN6thrust24THRUST_300001_SM_1000_NS18transform_iteratorI4GetYNSC_6detail15normal_iteratorINSC_10device_ptrI4int3EEEENSC_11use_defaultESL_EEyS8_iNS5_3std3__410__identityEEEvT0_PT3_T1_NS0_13GridEvenShareIST_EET2_T4_E12temp_storage+32];
	max.s32 	%r472, %r470, %r471;
	ld.shared.u32 	%r473, [_ZZN3cub18CUB_300001_SM_10006detail6reduce18DeviceReduceKernelINS2_10policy_hubIiyN4cuda3__47maximumIiEEE10Policy1000EN6thrust24THRUST_300001_SM_1000_NS18transform_iteratorI4GetYNSC_6detail15normal_iteratorINSC_10device_ptrI4int3EEEENSC_11use_defaultESL_EEyS8_iNS5_3std3__410__identityEEEvT0_PT3_T1_NS0_13GridEvenShareIST_EET2_T4_E12temp_storage+36];
	max.s32 	%r511, %r472, %r473;
	bra.uni 	$L__BB26_46;
$L__BB26_21:
	// begin inline asm
	mov.u32 %r364, %laneid;
	// end inline asm
	and.b32  	%r390, %r5, 992;
	add.s32 	%r391, %r390, 32;
	setp.gt.s32 	%p34, %r391, %r4;
	not.b32 	%r392, %r390;
	add.s32 	%r393, %r4, %r392;
	selp.b32 	%r388, %r393, 31, %p34;
	mov.b32 	%r367, 1;
	mov.b32 	%r389, -1;
	// begin inline asm
	shfl.sync.down.b32 %r365, %r492, %r367, %r388, %r389;
	// end inline asm
	setp.lt.s32 	%p35, %r364, %r388;
	max.s32 	%r394, %r492, %r365;
	selp.b32 	%r371, %r394, %r492, %p35;
	mov.b32 	%r372, 2;
	// begin inline asm
	shfl.sync.down.b32 %r370, %r371, %r372, %r388, %r389;
	// end inline asm
	add.s32 	%r395, %r364, 2;
	setp.gt.s32 	%p36, %r395, %r388;
	max.s32 	%r396, %r371, %r370;
	selp.b32 	%r376, %r371, %r396, %p36;
	mov.b32 	%r377, 4;
	// begin inline asm
	shfl.sync.down.b32 %r375, %r376, %r377, %r388, %r389;
	// end inline asm
	add.s32 	%r397, %r364, 4;
	setp.gt.s32 	%p37, %r397, %r388;
	max.s32 	%r398, %r376, %r375;
	selp.b32 	%r381, %r376, %r398, %p37;
	mov.b32 	%r382, 8;
	// begin inline asm
	shfl.sync.down.b32 %r380, %r381, %r382, %r388, %r389;
	// end inline asm
	add.s32 	%r399, %r364, 8;
	setp.gt.s32 	%p38, %r399, %r388;
	max.s32 	%r400, %r381, %r380;
	selp.b32 	%r386, %r381, %r400, %p38;
	mov.b32 	%r387, 16;
	// begin inline asm
	shfl.sync.down.b32 %r385, %r386, %r387, %r388, %r389;
	// end inline asm
	add.s32 	%r401, %r364, 16;
	setp.gt.s32 	%p39, %r401, %r388;
	max.s32 	%r402, %r386, %r385;
	selp.b32 	%r511, %r386, %r402, %p39;
	setp.ne.s32 	%p40, %r364, 0;
	@%p40 bra 	$L__BB26_23;
	shr.u32 	%r403, %r5, 3;
	and.b32  	%r404, %r403, 124;
	mov.u32 	%r405, _ZZN3cub18CUB_300001_SM_10006detail6reduce18DeviceReduceKernelINS2_10policy_hubIiyN4cuda3__47maximumIiEEE10Policy1000EN6thrust24THRUST_300001_SM_1000_NS18transform_iteratorI4GetYNSC_6detail15normal_iteratorINSC_10device_ptrI4int3EEEENSC_11use_defaultESL_EEyS8_iNS5_3std3__410__identityEEEvT0_PT3_T1_NS0_13GridEvenShareIST_EET2_T4_E12temp_storage;
	add.s32 	%r406, %r405, %r404;
	st.shared.u32 	[%r406+8], %r511;
$L__BB26_23:
	bar.sync 	0;
	setp.ne.s32 	%p41, %r5, 0;
	@%p41 bra 	$L__BB26_46;
	setp.gt.s32 	%p42, %r4, 32;
	ld.shared.u32 	%r407, [_ZZN3cub18CUB_300001_SM_10006detail6reduce18DeviceReduceKernelINS2_10policy_hubIiyN4cuda3__47maximumIiEEE10Policy1000EN6thrust24THRUST_300001_SM_1000_NS18transform_iteratorI4GetYNSC_6detail15normal_iteratorINSC_10device_ptrI4int3EEEENSC_11use_defaultESL_EEyS8_iNS5_3std3__410__identityEEEvT0_PT3_T1_NS0_13GridEvenShareIST_EET2_T4_E12temp_storage+12];
	max.s32 	%r408, %r511, %r407;
	selp.b32 	%r409, %r408, %r511, %p42;
	setp.gt.s32 	%p43, %r4, 64;
	ld.shared.u32 	%r410, [_ZZN3cub18CUB_300001_SM_10006detail6reduce18DeviceReduceKernelINS2_10policy_hubIiyN4cuda3__47maximumIiEEE10Policy1000EN6thrust24THRUST_300001_SM_1000_NS18transform_iteratorI4GetYNSC_6detail15normal_iteratorINSC_10device_ptrI4int3EEEENSC_11use_defaultESL_EEyS8_iNS5_3std3__410__identityEEEvT0_PT3_T1_NS0_13GridEvenShareIST_EET2_T4_E12temp_storage+16];
	max.s32 	%r411, %r409, %r410;
	selp.b32 	%r412, %r411, %r409, %p43;
	setp.gt.s32 	%p44, %r4, 96;
	ld.shared.u32 	%r413, [_ZZN3cub18CUB_300001_SM_10006detail6reduce18DeviceReduceKernelINS2_10policy_hubIiyN4cuda3__47maximumIiEEE10Policy1000EN6thrust24THRUST_300001_SM_1000_NS18transform_iteratorI4GetYNSC_6detail15normal_iteratorINSC_10device_ptrI4int3EEEENSC_11use_defaultESL_EEyS8_iNS5_3std3__410__identityEEEvT0_PT3_T1_NS0_13GridEvenShareIST_EET2_T4_E12temp_storage+20];
	max.s32 	%r414, %r412, %r413;
	selp.b32 	%r415, %r414, %r412, %p44;
	setp.gt.s32 	%p45, %r4, 128;
	ld.shared.u32 	%r416, [_ZZN3cub18CUB_300001_SM_10006detail6reduce18DeviceReduceKernelINS2_10policy_hubIiyN4cuda3__47maximumIiEEE10Policy1000EN6thrust24THRUST_300001_SM_1000_NS18transform_iteratorI4GetYNSC_6detail15normal_iteratorINSC_10device_ptrI4int3EEEENSC_11use_defaultESL_EEyS8_iNS5_3std3__410__identityEEEvT0_PT3_T1_NS0_13GridEvenShareIST_EET2_T4_E12temp_storage+24];
	max.s32 	%r417, %r415, %r416;
	selp.b32 	%r418, %r417, %r415, %p45;
	setp.gt.s32 	%p46, %r4, 160;
	ld.shared.u32 	%r419, [_ZZN3cub18CUB_300001_SM_10006detail6reduce18DeviceReduceKernelINS2_10policy_hubIiyN4cuda3__47maximumIiEEE10Policy1000EN6thrust24THRUST_300001_SM_1000_NS18transform_iteratorI4GetYNSC_6detail15normal_iteratorINSC_10device_ptrI4int3EEEENSC_11use_defaultESL_EEyS8_iNS5_3std3__410__identityEEEvT0_PT3_T1_NS0_13GridEvenShareIST_EET2_T4_E12temp_storage+28];
	max.s32 	%r420, %r418, %r419;
	selp.b32 	%r421, %r420, %r418, %p46;
	setp.gt.s32 	%p47, %r4, 192;
	ld.shared.u32 	%r422, [_ZZN3cub18CUB_300001_SM_10006detail6reduce18DeviceReduceKernelINS2_10policy_hubIiyN4cuda3__47maximumIiEEE10Policy1000EN6thrust24THRUST_300001_SM_1000_NS18transform_iteratorI4GetYNSC_6detail15normal_iteratorINSC_10device_ptrI4int3EEEENSC_11use_defaultESL_EEyS8_iNS5_3std3__410__identityEEEvT0_PT3_T1_NS0_13GridEvenShareIST_EET2_T4_E12temp_storage+32];
	max.s32 	%r423, %r421, %r422;
	selp.b32 	%r424, %r423, %r421, %p47;
	setp.gt.s32 	%p48, %r4, 224;
	ld.shared.u32 	%r425, [_ZZN3cub18CUB_300001_SM_10006detail6reduce18DeviceReduceKernelINS2_10policy_hubIiyN4cuda3__47maximumIiEEE10Policy1000EN6thrust24THRUST_300001_SM_1000_NS18transform_iteratorI4GetYNSC_6detail15normal_iteratorINSC_10device_ptrI4int3EEEENSC_11use_defaultESL_EEyS8_iNS5_3std3__410__identityEEEvT0_PT3_T1_NS0_13GridEvenShareIST_EET2_T4_E12temp_storage+36];
	max.s32 	%r426, %r424, %r425;
	selp.b32 	%r511, %r426, %r424, %p48;
	bra.uni 	$L__BB26_46;
$L__BB26_25:
	cvt.u32.u64 	%r102, %rd4;
	mov.u32 	%r47, %tid.x;
	add.s32 	%r103, %r47, %r102;
	mul.wide.u32 	%rd28, %r103, 12;
	add.s64 	%rd29, %rd2, %rd28;
	ld.global.u32 	%r104, [%rd29+4];
	ld.global.u32 	%r105, [%rd29+3076];
	ld.global.u32 	%r106, [%rd29+6148];
	ld.global.u32 	%r107, [%rd29+9220];
	ld.global.u32 	%r108, [%rd29+12292];
	ld.global.u32 	%r109, [%rd29+15364];
	ld.global.u32 	%r110, [%rd29+18436];
	ld.global.u32 	%r111, [%rd29+21508];
	ld.global.u32 	%r112, [%rd29+24580];
	ld.global.u32 	%r113, [%rd29+27652];
	ld.global.u32 	%r114, [%rd29+30724];
	ld.global.u32 	%r115, [%rd29+33796];
	ld.global.u32 	%r116, [%rd29+36868];
	ld.global.u32 	%r117, [%rd29+39940];
	ld.global.u32 	%r118, [%rd29+43012];
	ld.global.u32 	%r119, [%rd29+46084];
	max.s32 	%r120, %r104, %r105;
	max.s32 	%r121, %r120, %r106;
	max.s32 	%r122, %r107, %r108;
	max.s32 	%r123, %r122, %r109;
	max.s32 	%r124, %r110, %r111;
	max.s32 	%r125, %r124, %r112;
	max.s32 	%r126, %r113, %r114;
	max.s32 	%r127, %r126, %r115;
	max.s32 	%r128, %r116, %r117;
	max.s32 	%r129, %r128, %r118;
	max.s32 	%r130, %r121, %r123;
	max.s32 	%r131, %r130, %r125;
	max.s32 	%r132, %r127, %r129;
	max.s32 	%r133, %r132, %r119;
	max.s32 	%r510, %r131, %r133;
	setp.lt.u64 	%p2, %rd5, %rd3;
	@%p2 bra 	$L__BB26_42;
	cvt.u32.u64 	%r135, %rd3;
	cvt.u64.u32 	%rd10, %r47;
	add.s64 	%rd70, %rd4, %rd3;
	cvt.u32.u64 	%r49, %rd1;
	not.b32 	%r137, %r47;
	add.s32 	%r138, %r137, %r49;
	sub.s32 	%r139, %r138, %r135;
	sub.s32 	%r493, %r139, %r102;
	add.s64 	%rd30, %rd70, %rd10;
	mad.lo.s64 	%rd31, %rd30, 12, %rd2;
	add.s64 	%rd69, %rd31, 24580;
	mov.b32 	%r494, 0;
	mov.u64 	%rd71, %rd4;
$L__BB26_27:
	cvt.s64.s32 	%rd16, %r100;
	add.s64 	%rd71, %rd71, %rd16;
	add.s64 	%rd32, %rd1, -4096;
	setp.gt.u64 	%p3, %rd71, %rd32;
	@%p3 bra 	$L__BB26_29;
	shl.b32 	%r141, %r1, 12;
	cvt.s64.s32 	%rd33, %r141;
	add.s64 	%rd34, %rd71, %rd10;
	cvta.to.global.u64 	%rd35, %rd26;
	mad.lo.s64 	%rd36, %rd34, 12, %rd35;
	ld.global.u32 	%r142, [%rd36+4];
	ld.global.u32 	%r143, [%rd36+3076];
	ld.global.u32 	%r144, [%rd36+6148];
	ld.global.u32 	%r145, [%rd36+9220];
	ld.global.u32 	%r146, [%rd36+12292];
	ld.global.u32 	%r147, [%rd36+15364];
	ld.global.u32 	%r148, [%rd36+18436];
	ld.global.u32 	%r149, [%rd36+21508];
	ld.global.u32 	%r150, [%rd36+24580];
	ld.global.u32 	%r151, [%rd36+27652];
	ld.global.u32 	%r152, [%rd36+30724];
	ld.global.u32 	%r153, [%rd36+33796];
	ld.global.u32 	%r154, [%rd36+36868];
	ld.global.u32 	%r155, [%rd36+39940];
	ld.global.u32 	%r156, [%rd36+43012];
	ld.global.u32 	%r157, [%rd36+46084];
	max.s32 	%r158, %r510, %r142;
	max.s32 	%r159, %r158, %r143;
	max.s32 	%r160, %r144, %r145;
	max.s32 	%r161, %r160, %r146;
	max.s32 	%r162, %r147, %r148;
	max.s32 	%r163, %r162, %r149;
	max.s32 	%r164, %r150, %r151;
	max.s32 	%r165, %r164, %r152;
	max.s32 	%r166, %r153, %r154;
	max.s32 	%r167, %r166, %r155;
	max.s32 	%r168, %r156, %r157;
	max.s32 	%r169, %r159, %r161;
	max.s32 	%r170, %r169, %r163;
	max.s32 	%r171, %r165, %r167;
	max.s32 	%r172, %r171, %r168;
	max.s32 	%r510, %r170, %r172;
	sub.s64 	%rd37, %rd1, %rd71;
	setp.lt.u64 	%p4, %rd37, %rd33;
	add.s32 	%r494, %r494, 1;
	add.s64 	%rd70, %rd70, %rd33;
	sub.s32 	%r493, %r493, %r141;
	mul.wide.s32 	%rd38, %r141, 12;
	add.s64 	%rd69, %rd69, %rd38;
	@%p4 bra 	$L__BB26_42;
	bra.uni 	$L__BB26_27;
$L__BB26_29:
	setp.le.u64 	%p5, %rd1, %rd71;
	cvt.u32.u64 	%r173, %rd71;
	cvt.u32.u64 	%r174, %rd1;
	sub.s32 	%r175, %r174, %r173;
	setp.ge.s32 	%p6, %r47, %r175;
	or.pred  	%p7, %p5, %p6;
	@%p7 bra 	$L__BB26_42;
	cvt.u32.u64 	%r178, %rd16;
	cvt.u32.u64 	%r179, %rd4;
	not.b32 	%r180, %r47;
	add.s32 	%r181, %r180, %r49;
	add.s32 	%r182, %r178, %r179;
	sub.s32 	%r183, %r181, %r182;
	mul.lo.s32 	%r184, %r1, %r494;
	shl.b32 	%r185, %r184, 12;
	sub.s32 	%r186, %r183, %r185;
	shr.u32 	%r187, %r186, 8;
	add.s32 	%r57, %r187, 1;
	and.b32  	%r58, %r57, 15;
	setp.lt.u32 	%p8, %r186, 3840;
	mov.u32 	%r500, %r47;
	@%p8 bra 	$L__BB26_33;
	shr.u32 	%r188, %r493, 8;
	add.s32 	%r189, %r188, 1;
	and.b32  	%r190, %r189, 33554416;
	neg.s32 	%r496, %r190;
	mov.u32 	%r500, %r47;
$L__BB26_32:
	.pragma "nounroll";
	ld.global.u32 	%r191, [%rd69+-24576];
	max.s32 	%r192, %r510, %r191;
	ld.global.u32 	%r193, [%rd69+-21504];
	max.s32 	%r194, %r192, %r193;
	ld.global.u32 	%r195, [%rd69+-18432];
	max.s32 	%r196, %r194, %r195;
	ld.global.u32 	%r197, [%rd69+-15360];
	max.s32 	%r198, %r196, %r197;
	ld.global.u32 	%r199, [%rd69+-12288];
	max.s32 	%r200, %r198, %r199;
	ld.global.u32 	%r201, [%rd69+-9216];
	max.s32 	%r202, %r200, %r201;
	ld.global.u32 	%r203, [%rd69+-6144];
	max.s32 	%r204, %r202, %r203;
	ld.global.u32 	%r205, [%rd69+-3072];
	max.s32 	%r206, %r204, %r205;
	ld.global.u32 	%r207, [%rd69];
	max.s32 	%r208, %r206, %r207;
	ld.global.u32 	%r209, [%rd69+3072];
	max.s32 	%r210, %r208, %r209;
	ld.global.u32 	%r211, [%rd69+6144];
	max.s32 	%r212, %r210, %r211;
	ld.global.u32 	%r213, [%rd69+9216];
	max.s32 	%r214, %r212, %r213;
	ld.global.u32 	%r215, [%rd69+12288];
	max.s32 	%r216, %r214, %r215;
	ld.global.u32 	%r217, [%rd69+15360];
	max.s32 	%r218, %r216, %r217;
	ld.global.u32 	%r219, [%rd69+18432];
	max.s32 	%r220, %r218, %r219;
	ld.global.u32 	%r221, [%rd69+21504];
	max.s32 	%r510, %r220, %r221;
	add.s32 	%r500, %r500, 4096;
	add.s32 	%r496, %r496, 16;
	add.s64 	%rd69, %rd69, 49152;
	setp.ne.s32 	%p9, %r496, 0;
	@%p9 bra 	$L__BB26_32;
$L__BB26_33:
	setp.eq.s32 	%p10, %r58, 0;
	@%p10 bra 	$L__BB26_42;
	cvta.to.global.u64 	%rd22, %rd26;
	and.b32  	%r69, %r57, 7;
	setp.lt.u32 	%p11, %r58, 8;
	@%p11 bra 	$L__BB26_36;
	cvt.u64.u32 	%rd39, %r500;
	add.s64 	%rd40, %rd71, %rd39;
	mad.lo.s64 	%rd41, %rd40, 12, %rd22;
	ld.global.u32 	%r223, [%rd41+4];
	max.s32 	%r224, %r510, %r223;
	ld.global.u32 	%r225, [%rd41+3076];
	max.s32 	%r226, %r224, %r225;
	ld.global.u32 	%r227, [%rd41+6148];
	max.s32 	%r228, %r226, %r227;
	ld.global.u32 	%r229, [%rd41+9220];
	max.s32 	%r230, %r228, %r229;
	ld.global.u32 	%r231, [%rd41+12292];
	max.s32 	%r232, %r230, %r231;
	ld.global.u32 	%r233, [%rd41+15364];
	max.s32 	%r234, %r232, %r233;
	ld.global.u32 	%r235, [%rd41+18436];
	max.s32 	%r236, %r234, %r235;
	ld.global.u32 	%r237, [%rd41+21508];
	max.s32 	%r510, %r236, %r237;
	add.s32 	%r500, %r500, 2048;
$L__BB26_36:
	setp.eq.s32 	%p12, %r69, 0;
	@%p12 bra 	$L__BB26_42;
	setp.lt.u32 	%p13, %r69, 4;
	@%p13 bra 	$L__BB26_39;
	cvt.u64.u32 	%rd42, %r500;
	add.s64 	%rd43, %rd71, %rd42;
	mad.lo.s64 	%rd44, %rd43, 12, %rd22;
	ld.global.u32 	%r239, [%rd44+4];
	max.s32 	%r240, %r510, %r239;
	ld.global.u32 	%r241, [%rd44+3076];
	max.s32 	%r242, %r240, %r241;
	ld.global.u32 	%r243, [%rd44+6148];
	max.s32 	%r244, %r242, %r243;
	ld.global.u32 	%r245, [%rd44+9220];
	max.s32 	%r510, %r244, %r245;
	add.s32 	%r500, %r500, 1024;
$L__BB26_39:
	and.b32  	%r246, %r57, 3;
	setp.eq.s32 	%p14, %r246, 0;
	@%p14 bra 	$L__BB26_42;
	cvt.u64.u32 	%rd45, %r500;
	add.s64 	%rd46, %rd45, %rd70;
	mad.lo.s64 	%rd47, %rd46, 12, %rd22;
	add.s64 	%rd73, %rd47, 4;
	cvt.u16.u32 	%rs9, %r493;
	shr.u16 	%rs10, %rs9, 8;
	add.s16 	%rs11, %rs10, 1;
	cvt.u32.u16 	%r247, %rs11;
	and.b32  	%r248, %r247, 3;
	neg.s32 	%r508, %r248;
$L__BB26_41:
	.pragma "nounroll";
	ld.global.u32 	%r249, [%rd73];
	max.s32 	%r510, %r510, %r249;
	add.s64 	%rd73, %rd73, 3072;
	add.s32 	%r508, %r508, 1;
	setp.ne.s32 	%p15, %r508, 0;
	@%p15 bra 	$L__BB26_41;
$L__BB26_42:
	// begin inline asm
	mov.u32 %r250, %laneid;
	// end inline asm
	mov.b32 	%r253, 1;
	mov.b32 	%r274, 31;
	mov.b32 	%r275, -1;
	// begin inline asm
	shfl.sync.down.b32 %r251, %r510, %r253, %r274, %r275;
	// end inline asm
	setp.gt.s32 	%p16, %r250, 30;
	max.s32 	%r276, %r510, %r251;
	selp.b32 	%r257, %r510, %r276, %p16;
	mov.b32 	%r258, 2;
	// begin inline asm
	shfl.sync.down.b32 %r256, %r257, %r258, %r274, %r275;
	// end inline asm
	setp.gt.s32 	%p17, %r250, 29;
	max.s32 	%r277, %r257, %r256;
	selp.b32 	%r262, %r257, %r277, %p17;
	mov.b32 	%r263, 4;
	// begin inline asm
	shfl.sync.down.b32 %r261, %r262, %r263, %r274, %r275;
	// end inline asm
	setp.gt.s32 	%p18, %r250, 27;
	max.s32 	%r278, %r262, %r261;
	selp.b32 	%r267, %r262, %r278, %p18;
	mov.b32 	%r268, 8;
	// begin inline asm
	shfl.sync.down.b32 %r266, %r267, %r268, %r274, %r275;
	// end inline asm
	setp.gt.s32 	%p19, %r250, 23;
	max.s32 	%r279, %r267, %r266;
	selp.b32 	%r272, %r267, %r279, %p19;
	mov.b32 	%r273, 16;
	// begin inline asm
	shfl.sync.down.b32 %r271, %r272, %r273, %r274, %r275;
	// end inline asm
	setp.gt.s32 	%p20, %r250, 15;
	max.s32 	%r86, %r272, %r271;
	selp.b32 	%r511, %r272, %r86, %p20;
	setp.ne.s32 	%p21, %r250, 0;
	@%p21 bra 	$L__BB26_44;
	shr.u32 	%r280, %r47, 3;
	and.b32  	%r281, %r280, 124;
	mov.u32 	%r282, _ZZN3cub18CUB_300001_SM_10006detail6reduce18DeviceReduceKernelINS2_10policy_hubIiyN4cuda3__47maximumIiEEE10Policy1000EN6thrust24THRUST_300001_SM_1000_NS18transform_iteratorI4GetYNSC_6detail15normal_iteratorINSC_10device_ptrI4int3EEEENSC_11use_defaultESL_EEyS8_iNS5_3std3__410__identityEEEvT0_PT3_T1_NS0_13GridEvenShareIST_EET2_T4_E12temp_storage;
	add.s32 	%r283, %r282, %r281;
	st.shared.u32 	[%r283+8], %r86;
$L__BB26_44:
	bar.sync 	0;
	setp.ne.s32 	%p22, %r47, 0;
	@%p22 bra 	$L__BB26_46;
	ld.shared.u32 	%r284, [_ZZN3cub18CUB_300001_SM_10006detail6reduce18DeviceReduceKernelINS2_10policy_hubIiyN4cuda3__47maximumIiEEE10Policy1000EN6thrust24THRUST_300001_SM_1000_NS18transform_iteratorI4GetYNSC_6detail15normal_iteratorINSC_10device_ptrI4int3EEEENSC_11use_defaultESL_EEyS8_iNS5_3std3__410__identityEEEvT0_PT3_T1_NS0_13GridEvenShareIST_EET2_T4_E12temp_storage+12];
	max.s32 	%r285, %r511, %r284;
	ld.shared.u32 	%r286, [_ZZN3cub18CUB_300001_SM_10006detail6reduce18DeviceReduceKernelINS2_10policy_hubIiyN4cuda3__47maximumIiEEE10Policy1000EN6thrust24THRUST_300001_SM_1000_NS18transform_iteratorI4GetYNSC_6detail15normal_iteratorINSC_10device_ptrI4int3EEEENSC_11use_defaultESL_EEyS8_iNS5_3std3__410__identityEEEvT0_PT3_T1_NS0_13GridEvenShareIST_EET2_T4_E12temp_storage+16];
	max.s32 	%r287, %r285, %r286;
	ld.shared.u32 	%r288, [_ZZN3cub18CUB_300001_SM_10006detail6reduce18DeviceReduceKernelINS2_10policy_hubIiyN4cuda3__47maximumIiEEE10Policy1000EN6thrust24THRUST_300001_SM_1000_NS18transform_iteratorI4GetYNSC_6detail15normal_iteratorINSC_10device_ptrI4int3EEEENSC_11use_defaultESL_EEyS8_iNS5_3std3__410__identityEEEvT0_PT3_T1_NS0_13GridEvenShareIST_EET2_T4_E12temp_storage+20];
	max.s32 	%r289, %r287, %r288;
	ld.shared.u32 	%r290, [_ZZN3cub18CUB_300001_SM_10006detail6reduce18DeviceReduceKernelINS2_10policy_hubIiyN4cuda3__47maximumIiEEE10Policy1000EN6thrust24THRUST_300001_SM_1000_NS18transform_iteratorI4GetYNSC_6detail15normal_iteratorINSC_10device_ptrI4int3EEEENSC_11use_defaultESL_EEyS8_iNS5_3std3__410__identityEEEvT0_PT3_T1_NS0_13GridEvenShareIST_EET2_T4_E12temp_storage+24];
	max.s32 	%r291, %r289, %r290;
	ld.shared.u32 	%r292, [_ZZN3cub18CUB_300001_SM_10006detail6reduce18DeviceReduceKernelINS2_10policy_hubIiyN4cuda3__47maximumIiEEE10Policy1000EN6thrust24THRUST_300001_SM_1000_NS18transform_iteratorI4GetYNSC_6detail15normal_iteratorINSC_10device_ptrI4int3EEEENSC_11use_defaultESL_EEyS8_iNS5_3std3__410__identityEEEvT0_PT3_T1_NS0_13GridEvenShareIST_EET2_T4_E12temp_storage+28];
	max.s32 	%r293, %r291, %r292;
	ld.shared.u32 	%r294, [_ZZN3cub18CUB_300001_SM_10006detail6reduce18DeviceReduceKernelINS2_10policy_hubIiyN4cuda3__47maximumIiEEE10Policy1000EN6thrust24THRUST_300001_SM_1000_NS18transform_iteratorI4GetYNSC_6detail15normal_iteratorINSC_10device_ptrI4int3EEEENSC_11use_defaultESL_EEyS8_iNS5_3std3__410__identityEEEvT0_PT3_T1_NS0_13GridEvenShareIST_EET2_T4_E12temp_storage+32];
	max.s32 	%r295, %r293, %r294;
	ld.shared.u32 	%r296, [_ZZN3cub18CUB_300001_SM_10006detail6reduce18DeviceReduceKernelINS2_10policy_hubIiyN4cuda3__47maximumIiEEE10Policy1000EN6thrust24THRUST_300001_SM_1000_NS18transform_iteratorI4GetYNSC_6detail15normal_iteratorINSC_10device_ptrI4int3EEEENSC_11use_defaultESL_EEyS8_iNS5_3std3__410__identityEEEvT0_PT3_T1_NS0_13GridEvenShareIST_EET2_T4_E12temp_storage+36];
	max.s32 	%r511, %r295, %r296;
$L__BB26_46:
	mov.u32 	%r474, %tid.x;
	setp.ne.s32 	%p56, %r474, 0;
	@%p56 bra 	$L__BB26_48;
	ld.param.u64 	%rd67, [_ZN3cub18CUB_300001_SM_10006detail6reduce18DeviceReduceKernelINS2_10policy_hubIiyN4cuda3__47maximumIiEEE10Policy1000EN6thrust24THRUST_300001_SM_1000_NS18transform_iteratorI4GetYNSC_6detail15normal_iteratorINSC_10device_ptrI4int3EEEENSC_11use_defaultESL_EEyS8_iNS5_3std3__410__identityEEEvT0_PT3_T1_NS0_13GridEvenShareIST_EET2_T4__param_1];
	cvta.to.global.u64 	%rd64, %rd67;
	mul.wide.u32 	%rd65, %r2, 4;
	add.s64 	%rd66, %rd64, %rd65;
	st.global.u32 	[%rd66], %r511;
$L__BB26_48:
	ret;

}
	// .globl	_ZN3cub18CUB_300001_SM_10006detail6reduce28DeviceReduceSingleTileKernelINS2_10policy_hubIijN4cuda3__47minimumIiEEE10Policy1000EN6thrust24THRUST_300001_SM_1000_NS18transform_iteratorI4GetZNSC_6detail15normal_iteratorINSC_10device_ptrI4int3EEEENSC_11use_defaultESL_EEPijS8_iiNS5_3std3__410__identityEEEvT0_T1_T2_T3_T4_T6_
.visible .entry _ZN3cub18CUB_300001_SM_10006detail6reduce28DeviceReduceSingleTileKernelINS2_10policy_hubIijN4cuda3__47minimumIiEEE10Policy1000EN6thrust24THRUST_300001_SM_1000_NS18transform_iteratorI4GetZNSC_6detail15normal_iteratorINSC_10device_ptrI4int3EEEENSC_11use_defaultESL_EEPijS8_iiNS5_3std3__410__identityEEEvT0_T1_T2_T3_T4_T6_(
	.param .align 8 .b8 _ZN3cub18CUB_300001_SM_10006detail6reduce28DeviceReduceSingleTileKernelINS2_10policy_hubIijN4cuda3__47minimumIiEEE10Policy1000EN6thrust24THRUST_300001_SM_1000_NS18transform_iteratorI4GetZNSC_6detail15normal_iteratorINSC_10device_ptrI4int3EEEENSC_11use_defaultESL_EEPijS8_iiNS5_3std3__410__identityEEEvT0_T1_T2_T3_T4_T6__param_0[16],
	.param .u64 .ptr .align 1 _ZN3cub18CUB_300001_SM_10006detail6reduce28DeviceReduceSingleTileKernelINS2_10policy_hubIijN4cuda3__47minimumIiEEE10Policy1000EN6thrust24THRUST_300001_SM_1000_NS18transform_iteratorI4GetZNSC_6detail15normal_iteratorINSC_10device_ptrI4int3EEEENSC_11use_defaultESL_EEPijS8_iiNS5_3std3__410__identityEEEvT0_T1_T2_T3_T4_T6__param_1,
	.param .u32 _ZN3cub18CUB_300001_SM_10006detail6reduce28DeviceReduceSingleTileKernelINS2_10policy_hubIijN4cuda3__47minimumIiEEE10Policy1000EN6thrust24THRUST_300001_SM_1000_NS18transform_iteratorI4GetZNSC_6detail15normal_iteratorINSC_10device_ptrI4int3EEEENSC_11use_defaultESL_EEPijS8_iiNS5_3std3__410__identityEEEvT0_T1_T2_T3_T4_T6__param_2,
	.param .align 1 .b8 _ZN3cub18CUB_300001_SM_10006detail6reduce28DeviceReduceSingleTileKernelINS2_10policy_hubIijN4cuda3__47minimumIiEEE10Policy1000EN6thrust24THRUST_300001_SM_1000_NS18transform_iteratorI4GetZNSC_6detail15normal_iteratorINSC_10device_ptrI4int3EEEENSC_11use_defaultESL_EEPijS8_iiNS5_3std3__410__identityEEEvT0_T1_T2_T3_T4_T6__param_3[1],
	.param .u32 _ZN3cub18CUB_300001_SM_10006detail6reduce28DeviceReduceSingleTileKernelINS2_10policy_hubIijN4cuda3__47minimumIiEEE10Policy1000EN6thrust24THRUST_300001_SM_1000_NS18transform_iteratorI4GetZNSC_6detail15normal_iteratorINSC_10device_ptrI4int3EEEENSC_11use_defaultESL_EEPijS8_iiNS5_3std3__410__identityEEEvT0_T1_T2_T3_T4_T6__param_4,
	.param .align 1 .b8 _ZN3cub18CUB_300001_SM_10006detail6reduce28DeviceReduceSingleTileKernelINS2_10policy_hubIijN4cuda3__47minimumIiEEE10Policy1000EN6thrust24THRUST_300001_SM_1000_NS18transform_iteratorI4GetZNSC_6detail15normal_iteratorINSC_10device_ptrI4int3EEEENSC_11use_defaultESL_EEPijS8_iiNS5_3std3__410__identityEEEvT0_T1_T2_T3_T4_T6__param_5[1]
)
.maxntid 256
.minnctapersm 1
{
	.reg .pred 	%p<59>;
	.reg .b16 	%rs<9>;
	.reg .b32 	%r<521>;
	.reg .b64 	%rd<85>;
	// demoted variable
	.shared .align 4 .b8 _ZZN3cub18CUB_300001_SM_10006detail6reduce28DeviceReduceSingleTileKernelINS2_10policy_hubIijN4cuda3__47minimumIiEEE10Policy1000EN6thrust24THRUST_300001_SM_1000_NS18transform_iteratorI4GetZNSC_6detail15normal_iteratorINSC_10device_ptrI4int3EEEENSC_11use_defaultESL_EEPijS8_iiNS5_3std3__410__identityEEEvT0_T1_T2_T3_T4_T6_E12temp_storage[44];
	ld.param.u64 	%rd9, [_ZN3cub18CUB_300001_SM_10006detail6reduce28DeviceReduceSingleTileKernelINS2_10policy_hubIijN4cuda3__47minimumIiEEE10Policy1000EN6thrust24THRUST_300001_SM_1000_NS18transform_iteratorI4GetZNSC_6detail15normal_iteratorINSC_10device_ptrI4int3EEEENSC_11use_defaultESL_EEPijS8_iiNS5_3std3__410__identityEEEvT0_T1_T2_T3_T4_T6__param_0];
	ld.param.u64 	%rd10, [_ZN3cub18CUB_300001_SM_10006detail6reduce28DeviceReduceSingleTileKernelINS2_10policy_hubIijN4cuda3__47minimumIiEEE10Policy1000EN6thrust24THRUST_300001_SM_1000_NS18transform_iteratorI4GetZNSC_6detail15normal_iteratorINSC_10device_ptrI4int3EEEENSC_11use_defaultESL_EEPijS8_iiNS5_3std3__410__identityEEEvT0_T1_T2_T3_T4_T6__param_1];
	ld.param.u32 	%r92, [_ZN3cub18CUB_300001_SM_10006detail6reduce28DeviceReduceSingleTileKernelINS2_10policy_hubIijN4cuda3__47minimumIiEEE10Policy1000EN6thrust24THRUST_300001_SM_1000_NS18transform_iteratorI4GetZNSC_6detail15normal_iteratorINSC_10device_ptrI4int3EEEENSC_11use_defaultESL_EEPijS8_iiNS5_3std3__410__identityEEEvT0_T1_T2_T3_T4_T6__param_2];
	ld.param.u32 	%r93, [_ZN3cub18CUB_300001_SM_10006detail6reduce28DeviceReduceSingleTileKernelINS2_10policy_hubIijN4cuda3__47minimumIiEEE10Policy1000EN6thrust24THRUST_300001_SM_1000_NS18transform_iteratorI4GetZNSC_6detail15normal_iteratorINSC_10device_ptrI4int3EEEENSC_11use_defaultESL_EEPijS8_iiNS5_3std3__410__identityEEEvT0_T1_T2_T3_T4_T6__param_4];
	cvta.to.global.u64 	%rd1, %rd10;
	setp.ne.s32 	%p1, %r92, 0;
	@%p1 bra 	$L__BB27_3;
	mov.u32 	%r481, %tid.x;
	setp.ne.s32 	%p58, %r481, 0;
	@%p58 bra 	$L__BB27_52;
	st.global.u32 	[%rd1], %r93;
	bra.uni 	$L__BB27_52;
$L__BB27_3:
	cvta.to.global.u64 	%rd2, %rd9;
	setp.gt.u32 	%p2, %r92, 4095;
	@%p2 bra 	$L__BB27_28;
	mov.u32 	%r1, %tid.x;
	setp.ge.u32 	%p24, %r1, %r92;
	mov.b32 	%r498, 0;
	mov.u32 	%r488, %r1;
	@%p24 bra 	$L__BB27_6;
	mul.wide.u32 	%rd73, %r1, 12;
	add.s64 	%rd74, %rd2, %rd73;
	ld.global.u32 	%r498, [%rd74+8];
	add.s32 	%r488, %r1, 256;
$L__BB27_6:
	setp.ge.u32 	%p25, %r488, %r92;
	@%p25 bra 	$L__BB27_19;
	not.b32 	%r309, %r488;
	add.s32 	%r310, %r92, %r309;
	shr.u32 	%r311, %r310, 8;
	add.s32 	%r6, %r311, 1;
	and.b32  	%r7, %r6, 15;
	setp.lt.u32 	%p26, %r310, 3840;
	@%p26 bra 	$L__BB27_10;
	and.b32  	%r312, %r6, 33554416;
	neg.s32 	%r484, %r312;
	mul.wide.u32 	%rd75, %r488, 12;
	add.s64 	%rd76, %rd75, %rd2;
	add.s64 	%rd83, %rd76, 24584;
$L__BB27_9:
	.pragma "nounroll";
	ld.global.u32 	%r313, [%rd83+-24576];
	min.s32 	%r314, %r498, %r313;
	ld.global.u32 	%r315, [%rd83+-21504];
	min.s32 	%r316, %r314, %r315;
	ld.global.u32 	%r317, [%rd83+-18432];
	min.s32 	%r318, %r316, %r317;
	ld.global.u32 	%r319, [%rd83+-15360];
	min.s32 	%r320, %r318, %r319;
	ld.global.u32 	%r321, [%rd83+-12288];
	min.s32 	%r322, %r320, %r321;
	ld.global.u32 	%r323, [%rd83+-9216];
	min.s32 	%r324, %r322, %r323;
	ld.global.u32 	%r325, [%rd83+-6144];
	min.s32 	%r326, %r324, %r325;
	ld.global.u32 	%r327, [%rd83+-3072];
	min.s32 	%r328, %r326, %r327;
	ld.global.u32 	%r329, [%rd83];
	min.s32 	%r330, %r328, %r329;
	ld.global.u32 	%r331, [%rd83+3072];
	min.s32 	%r332, %r330, %r331;
	ld.global.u32 	%r333, [%rd83+6144];
	min.s32 	%r334, %r332, %r333;
	ld.global.u32 	%r335, [%rd83+9216];
	min.s32 	%r336, %r334, %r335;
	ld.global.u32 	%r337, [%rd83+12288];
	min.s32 	%r338, %r336, %r337;
	ld.global.u32 	%r339, [%rd83+15360];
	min.s32 	%r340, %r338, %r339;
	ld.global.u32 	%r341, [%rd83+18432];
	min.s32 	%r342, %r340, %r341;
	ld.global.u32 	%r343, [%rd83+21504];
	min.s32 	%r498, %r342, %r343;
	add.s32 	%r488, %r488, 4096;
	add.s32 	%r484, %r484, 16;
	add.s64 	%rd83, %rd83, 49152;
	setp.ne.s32 	%p27, %r484, 0;
	@%p27 bra 	$L__BB27_9;
$L__BB27_10:
	setp.eq.s32 	%p28, %r7, 0;
	@%p28 bra 	$L__BB27_19;
	and.b32  	%r18, %r6, 7;
	setp.lt.u32 	%p29, %r7, 8;
	@%p29 bra 	$L__BB27_13;
	mul.wide.u32 	%rd77, %r488, 12;
	add.s64 	%rd78, %rd2, %rd77;
	ld.global.u32 	%r345, [%rd78+8];
	min.s32 	%r346, %r498, %r345;
	ld.global.u32 	%r347, [%rd78+3080];
	min.s32 	%r348, %r346, %r347;
	ld.global.u32 	%r349, [%rd78+6152];
	min.s32 	%r350, %r348, %r349;
	ld.global.u32 	%r351, [%rd78+9224];
	min.s32 	%r352, %r350, %r351;
	ld.global.u32 	%r353, [%rd78+12296];
	min.s32 	%r354, %r352, %r353;
	ld.global.u32 	%r355, [%rd78+15368];
	min.s32 	%r356, %r354, %r355;
	ld.global.u32 	%r357, [%rd78+18440];
	min.s32 	%r358, %r356, %r357;
	ld.global.u32 	%r359, [%rd78+21512];
	min.s32 	%r498, %r358, %r359;
	add.s32 	%r488, %r488, 2048;
$L__BB27_13:
	setp.eq.s32 	%p30, %r18, 0;
	@%p30 bra 	$L__BB27_19;
	and.b32  	%r24, %r6, 3;
	setp.lt.u32 	%p31, %r18, 4;
	@%p31 bra 	$L__BB27_16;
	mul.wide.u32 	%rd79, %r488, 12;
	add.s64 	%rd80, %rd2, %rd79;
	ld.global.u32 	%r361, [%rd80+8];
	min.s32 	%r362, %r498, %r361;
	ld.global.u32 	%r363, [%rd80+3080];
	min.s32 	%r364, %r362, %r363;
	ld.global.u32 	%r365, [%rd80+6152];
	min.s32 	%r366, %r364, %r365;
	ld.global.u32 	%r367, [%rd80+9224];
	min.s32 	%r498, %r366, %r367;
	add.s32 	%r488, %r488, 1024;
$L__BB27_16:
	setp.eq.s32 	%p32, %r24, 0;
	@%p32 bra 	$L__BB27_19;
	mul.wide.u32 	%rd81, %r488, 12;
	add.s64 	%rd82, %rd81, %rd2;
	add.s64 	%rd84, %rd82, 8;
	neg.s32 	%r496, %r24;
$L__BB27_18:
	.pragma "nounroll";
	ld.global.u32 	%r368, [%rd84];
	min.s32 	%r498, %r498, %r368;
	add.s64 	%rd84, %rd84, 3072;
	add.s32 	%r496, %r496, 1;
	setp.ne.s32 	%p33, %r496, 0;
	@%p33 bra 	$L__BB27_18;
$L__BB27_19:
	setp.lt.u32 	%p34, %r92, 256;
	@%p34 bra 	$L__BB27_24;
	// begin inline asm
	mov.u32 %r432, %laneid;
	// end inline asm
	mov.b32 	%r435, 1;
	mov.b32 	%r456, 31;
	mov.b32 	%r457, -1;
	// begin inline asm
	shfl.sync.down.b32 %r433, %r498, %r435, %r456, %r457;
	// end inline asm
	setp.gt.s32 	%p50, %r432, 30;
	min.s32 	%r458, %r498, %r433;
	selp.b32 	%r439, %r498, %r458, %p50;
	mov.b32 	%r440, 2;
	// begin inline asm
	shfl.sync.down.b32 %r438, %r439, %r440, %r456, %r457;
	// end inline asm
	setp.gt.s32 	%p51, %r432, 29;
	min.s32 	%r459, %r439, %r438;
	selp.b32 	%r444, %r439, %r459, %p51;
	mov.b32 	%r445, 4;
	// begin inline asm
	shfl.sync.down.b32 %r443, %r444, %r445, %r456, %r457;
	// end inline asm
	setp.gt.s32 	%p52, %r432, 27;
	min.s32 	%r460, %r444, %r443;
	selp.b32 	%r449, %r444, %r460, %p52;
	mov.b32 	%r450, 8;
	// begin inline asm
	shfl.sync.down.b32 %r448, %r449, %r450, %r456, %r457;
	// end inline asm
	setp.gt.s32 	%p53, %r432, 23;
	min.s32 	%r461, %r449, %r448;
	selp.b32 	%r454, %r449, %r461, %p53;
	mov.b32 	%r455, 16;
	// begin inline asm
	shfl.sync.down.b32 %r453, %r454, %r455, %r456, %r457;
	// end inline asm
	setp.gt.s32 	%p54, %r432, 15;
	min.s32 	%r36, %r454, %r453;
	selp.b32 	%r520, %r454, %r36, %p54;
	setp.ne.s32 	%p55, %r432, 0;
	@%p55 bra 	$L__BB27_22;
	shr.u32 	%r462, %r1, 3;
	and.b32  	%r463, %r462, 124;
	mov.u32 	%r464, _ZZN3cub18CUB_300001_SM_10006detail6reduce28DeviceReduceSingleTileKernelINS2_10policy_hubIijN4cuda3__47minimumIiEEE10Policy1000EN6thrust24THRUST_300001_SM_1000_NS18transform_iteratorI4GetZNSC_6detail15normal_iteratorINSC_10device_ptrI4int3EEEENSC_11use_defaultESL_EEPijS8_iiNS5_3std3__410__identityEEEvT0_T1_T2_T3_T4_T6_E12temp_storage;
	add.s32 	%r465, %r464, %r463;
	st.shared.u32 	[%r465+8], %r36;
$L__BB27_22:
	bar.sync 	0;
	setp.ne.s32 	%p56, %r1, 0;
	@%p56 bra 	$L__BB27_50;
	ld.shared.u32 	%r466, [_ZZN3cub18CUB_300001_SM_10006detail6reduce28DeviceReduceSingleTileKernelINS2_10policy_hubIijN4cuda3__47minimumIiEEE10Policy1000EN6thrust24THRUST_300001_SM_1000_NS18transform_iteratorI4GetZNSC_6detail15normal_iteratorINSC_10device_ptrI4int3EEEENSC_11use_defaultESL_EEPijS8_iiNS5_3std3__410__identityEEEvT0_T1_T2_T3_T4_T6_E12temp_storage+12];
	min.s32 	%r467, %r520, %r466;
	ld.shared.u32 	%r468, [_ZZN3cub18CUB_300001_SM_10006detail6reduce28DeviceReduceSingleTileKernelINS2_10policy_hubIijN4cuda3__47minimumIiEEE10Policy1000EN6thrust24THRUST_300001_SM_1000_NS18transform_iteratorI4GetZNSC_6detail15normal_iteratorINSC_10device_ptrI4int3EEEENSC_11use_defaultESL_EEPijS8_iiNS5_3std3__410__identityEEEvT0_T1_T2_T3_T4_T6_E12temp_storage+16];
	min.s32 	%r469, %r467, %r468;
	ld.shared.u32 	%r470, [_ZZN3cub18CUB_300001_SM_10006detail6reduce28DeviceReduceSingleTileKernelINS2_10policy_hubIijN4cuda3__47minimumIiEEE10Policy1000EN6thrust24THRUST_300001_SM_1000_NS18transform_iteratorI4GetZNSC_6detail15normal_iteratorINSC_10device_ptrI4int3EEEENSC_11use_defaultESL_EEPijS8_iiNS5_3std3__410__identityEEEvT0_T1_T2_T3_T4_T6_E12temp_storage+20];
	min.s32 	%r471, %r469, %r470;
	ld.shared.u32 	%r472, [_ZZN3cub18CUB_300001_SM_10006detail6reduce28DeviceReduceSingleTileKernelINS2_10policy_hubIijN4cuda3__47minimumIiEEE10Policy1000EN6thrust24THRUST_300001_SM_1000_NS18transform_iteratorI4GetZNSC_6detail15normal_iteratorINSC_10device_ptrI4int3EEEENSC_11use_defaultESL_EEPijS8_iiNS5_3std3__410__identityEEEvT0_T1_T2_T3_T4_T6_E12temp_storage+24];
	min.s32 	%r473, %r471, %r472;
	ld.shared.u32 	%r474, [_ZZN3cub18CUB_300001_SM_10006detail6reduce28DeviceReduceSingleTileKernelINS2_10policy_hubIijN4cuda3__47minimumIiEEE10Policy1000EN6thrust24THRUST_300001_SM_1000_NS18transform_iteratorI4GetZNSC_6detail15normal_iteratorINSC_10device_ptrI4int3EEEENSC_11use_defaultESL_EEPijS8_iiNS5_3std3__410__identityEEEvT0_T1_T2_T3_T4_T6_E12temp_storage+28];
	min.s32 	%r475, %r473, %r474;
	ld.shared.u32 	%r476, [_ZZN3cub18CUB_300001_SM_10006detail6reduce28DeviceReduceSingleTileKernelINS2_10policy_hubIijN4cuda3__47minimumIiEEE10Policy1000EN6thrust24THRUST_300001_SM_1000_NS18transform_iteratorI4GetZNSC_6detail15normal_iteratorINSC_10device_ptrI4int3EEEENSC_11use_defaultESL_EEPijS8_iiNS5_3std3__410__identityEEEvT0_T1_T2_T3_T4_T6_E12temp_storage+32];
	min.s32 	%r477, %r475, %r476;
	ld.shared.u32 	%r478, [_ZZN3cub18CUB_300001_SM_10006detail6reduce28DeviceReduceSingleTileKernelINS2_10policy_hubIijN4cuda3__47minimumIiEEE10Policy1000EN6thrust24THRUST_300001_SM_1000_NS18transform_iteratorI4GetZNSC_6detail15normal_iteratorINSC_10device_ptrI4int3EEEENSC_11use_defaultESL_EEPijS8_iiNS5_3std3__410__identityEEEvT0_T1_T2_T3_T4_T6_E12temp_storage+36];
	min.s32 	%r520, %r477, %r478;
	bra.uni 	$L__BB27_50;
$L__BB27_24:
	// begin inline asm
	mov.u32 %r369, %laneid;
	// end inline asm
	and.b32  	%r395, %r1, 992;
	add.s32 	%r396, %r395, 32;
	setp.gt.u32 	%p35, %r396, %r92;
	not.b32 	%r397, %r395;
	add.s32 	%r398, %r92, %r397;
	selp.b32 	%r393, %r398, 31, %p35;
	mov.b32 	%r372, 1;
	mov.b32 	%r394, -1;
	// begin inline asm
	shfl.sync.down.b32 %r370, %r498, %r372, %r393, %r394;
	// end inline asm
	setp.lt.s32 	%p36, %r369, %r393;
	min.s32 	%r399, %r498, %r370;
	selp.b32 	%r376, %r399, %r498, %p36;
	mov.b32 	%r377, 2;
	// begin inline asm
	shfl.sync.down.b32 %r375, %r376, %r377, %r393, %r394;
	// end inline asm
	add.s32 	%r400, %r369, 2;
	setp.gt.s32 	%p37, %r400, %r393;
	min.s32 	%r401, %r376, %r375;
	selp.b32 	%r381, %r376, %r401, %p37;
	mov.b32 	%r382, 4;
	// begin inline asm
	shfl.sync.down.b32 %r380, %r381, %r382, %r393, %r394;
	// end inline asm
	add.s32 	%r402, %r369, 4;
	setp.gt.s32 	%p38, %r402, %r393;
	min.s32 	%r403, %r381, %r380;
	selp.b32 	%r386, %r381, %r403, %p38;
	mov.b32 	%r387, 8;
	// begin inline asm
	shfl.sync.down.b32 %r385, %r386, %r387, %r393, %r394;
	// end inline asm
	add.s32 	%r404, %r369, 8;
	setp.gt.s32 	%p39, %r404, %r393;
	min.s32 	%r405, %r386, %r385;
	selp.b32 	%r391, %r386, %r405, %p39;
	mov.b32 	%r392, 16;
	// begin inline asm
	shfl.sync.down.b32 %r390, %r391, %r392, %r393, %r394;
	// end inline asm
	add.s32 	%r406, %r369, 16;
	setp.gt.s32 	%p40, %r406, %r393;
	min.s32 	%r407, %r391, %r390;
	selp.b32 	%r520, %r391, %r407, %p40;
	setp.ne.s32 	%p41, %r369, 0;
	@%p41 bra 	$L__BB27_26;
	shr.u32 	%r408, %r1, 3;
	and.b32  	%r409, %r408, 124;
	mov.u32 	%r410, _ZZN3cub18CUB_300001_SM_10006detail6reduce28DeviceReduceSingleTileKernelINS2_10policy_hubIijN4cuda3__47minimumIiEEE10Policy1000EN6thrust24THRUST_300001_SM_1000_NS18transform_iteratorI4GetZNSC_6detail15normal_iteratorINSC_10device_ptrI4int3EEEENSC_11use_defaultESL_EEPijS8_iiNS5_3std3__410__identityEEEvT0_T1_T2_T3_T4_T6_E12temp_storage;
	add.s32 	%r411, %r410, %r409;
	st.shared.u32 	[%r411+8], %r520;
$L__BB27_26:
	bar.sync 	0;
	setp.ne.s32 	%p42, %r1, 0;
	@%p42 bra 	$L__BB27_50;
	setp.gt.u32 	%p43, %r92, 32;
	ld.shared.u32 	%r412, [_ZZN3cub18CUB_300001_SM_10006detail6reduce28DeviceReduceSingleTileKernelINS2_10policy_hubIijN4cuda3__47minimumIiEEE10Policy1000EN6thrust24THRUST_300001_SM_1000_NS18transform_iteratorI4GetZNSC_6detail15normal_iteratorINSC_10device_ptrI4int3EEEENSC_11use_defaultESL_EEPijS8_iiNS5_3std3__410__identityEEEvT0_T1_T2_T3_T4_T6_E12temp_storage+12];
	min.s32 	%r413, %r520, %r412;
	selp.b32 	%r414, %r413, %r520, %p43;
	setp.gt.u32 	%p44, %r92, 64;
	ld.shared.u32 	%r415, [_ZZN3cub18CUB_300001_SM_10006detail6reduce28DeviceReduceSingleTileKernelINS2_10policy_hubIijN4cuda3__47minimumIiEEE10Policy1000EN6thrust24THRUST_300001_SM_1000_NS18transform_iteratorI4GetZNSC_6detail15normal_iteratorINSC_10device_ptrI4int3EEEENSC_11use_defaultESL_EEPijS8_iiNS5_3std3__410__identityEEEvT0_T1_T2_T3_T4_T6_E12temp_storage+16];
	min.s32 	%r416, %r414, %r415;
	selp.b32 	%r417, %r416, %r414, %p44;
	setp.gt.u32 	%p45, %r92, 96;
	ld.shared.u32 	%r418, [_ZZN3cub18CUB_300001_SM_10006detail6reduce28DeviceReduceSingleTileKernelINS2_10policy_hubIijN4cuda3__47minimumIiEEE10Policy1000EN6thrust24THRUST_300001_SM_1000_NS18transform_iteratorI4GetZNSC_6detail15normal_iteratorINSC_10device_ptrI4int3EEEENSC_11use_defaultESL_EEPijS8_iiNS5_3std3__410__identityEEEvT0_T1_T2_T3_T4_T6_E12temp_storage+20];
	min.s32 	%r419, %r417, %r418;
	selp.b32 	%r420, %r419, %r417, %p45;
	setp.gt.u32 	%p46, %r92, 128;
	ld.shared.u32 	%r421, [_ZZN3cub18CUB_300001_SM_10006detail6reduce28DeviceReduceSingleTileKernelINS2_10policy_hubIijN4cuda3__47minimumIiEEE10Policy1000EN6thrust24THRUST_300001_SM_1000_NS18transform_iteratorI4GetZNSC_6detail15normal_iteratorINSC_10device_ptrI4int3EEEENSC_11use_defaultESL_EEPijS8_iiNS5_3std3__410__identityEEEvT0_T1_T2_T3_T4_T6_E12temp_storage+24];
	min.s32 	%r422, %r420, %r421;
	selp.b32 	%r423, %r422, %r420, %p46;
	setp.gt.u32 	%p47, %r92, 160;
	ld.shared.u32 	%r424, [_ZZN3cub18CUB_300001_SM_10006detail6reduce28DeviceReduceSingleTileKernelINS2_10policy_hubIijN4cuda3__47minimumIiEEE10Policy1000EN6thrust24THRUST_300001_SM_1000_NS18transform_iteratorI4GetZNSC_6detail15normal_iteratorINSC_10device_ptrI4int3EEEENSC_11use_defaultESL_EEPijS8_iiNS5_3std3__410__identityEEEvT0_T1_T2_T3_T4_T6_E12temp_storage+28];
	min.s32 	%r425, %r423, %r424;
	selp.b32 	%r426, %r425, %r423, %p47;
	setp.gt.u32 	%p48, %r92, 192;
	ld.shared.u32 	%r427, [_ZZN3cub18CUB_300001_SM_10006detail6reduce28DeviceReduceSingleTileKernelINS2_10policy_hubIijN4cuda3__47minimumIiEEE10Policy1000EN6thrust24THRUST_300001_SM_1000_NS18transform_iteratorI4GetZNSC_6detail15normal_iteratorINSC_10device_ptrI4int3EEEENSC_11use_defaultESL_EEPijS8_iiNS5_3std3__410__identityEEEvT0_T1_T2_T3_T4_T6_E12temp_storage+32];
	min.s32 	%r428, %r426, %r427;
	selp.b32 	%r429, %r428, %r426, %p48;
	setp.gt.u32 	%p49, %r92, 224;
	ld.shared.u32 	%r430, [_ZZN3cub18CUB_300001_SM_10006detail6reduce28DeviceReduceSingleTileKernelINS2_10policy_hubIijN4cuda3__47minimumIiEEE10Policy1000EN6thrust24THRUST_300001_SM_1000_NS18transform_iteratorI4GetZNSC_6detail15normal_iteratorINSC_10device_ptrI4int3EEEENSC_11use_defaultESL_EEPijS8_iiNS5_3std3__410__identityEEEvT0_T1_T2_T3_T4_T6_E12temp_storage+36];
	min.s32 	%r431, %r429, %r430;
	selp.b32 	%r520, %r431, %r429, %p49;
	bra.uni 	$L__BB27_50;
$L__BB27_28:
	mov.u32 	%r41, %tid.x;
	mul.wide.u32 	%rd11, %r41, 12;
	add.s64 	%rd12, %rd2, %rd11;
	ld.global.u32 	%r105, [%rd12+8];
	ld.global.u32 	%r106, [%rd12+3080];
	ld.global.u32 	%r107, [%rd12+6152];
	ld.global.u32 	%r108, [%rd12+9224];
	ld.global.u32 	%r109, [%rd12+12296];
	ld.global.u32 	%r110, [%rd12+15368];
	ld.global.u32 	%r111, [%rd12+18440];
	ld.global.u32 	%r112, [%rd12+21512];
	ld.global.u32 	%r113, [%rd12+24584];
	ld.global.u32 	%r114, [%rd12+27656];
	ld.global.u32 	%r115, [%rd12+30728];
	ld.global.u32 	%r116, [%rd12+33800];
	ld.global.u32 	%r117, [%rd12+36872];
	ld.global.u32 	%r118, [%rd12+39944];
	ld.global.u32 	%r119, [%rd12+43016];
	ld.global.u32 	%r120, [%rd12+46088];
	min.s32 	%r121, %r105, %r106;
	min.s32 	%r122, %r121, %r107;
	min.s32 	%r123, %r108, %r109;
	min.s32 	%r124, %r123, %r110;
	min.s32 	%r125, %r111, %r112;
	min.s32 	%r126, %r125, %r113;
	min.s32 	%r127, %r114, %r115;
	min.s32 	%r128, %r127, %r116;
	min.s32 	%r129, %r117, %r118;
	min.s32 	%r130, %r129, %r119;
	min.s32 	%r131, %r122, %r124;
	min.s32 	%r132, %r131, %r126;
	min.s32 	%r133, %r128, %r130;
	min.s32 	%r134, %r133, %r120;
	min.s32 	%r519, %r132, %r134;
	add.s32 	%r43, %r92, -4096;
	setp.lt.u32 	%p3, %r43, 4096;
	mov.b32 	%r502, 4096;
	@%p3 bra 	$L__BB27_32;
	mov.b32 	%r502, 4096;
$L__BB27_30:
	add.s32 	%r136, %r41, %r502;
	mul.wide.u32 	%rd13, %r136, 12;
	add.s64 	%rd14, %rd2, %rd13;
	ld.global.u32 	%r137, [%rd14+8];
	ld.global.u32 	%r138, [%rd14+3080];
	ld.global.u32 	%r139, [%rd14+6152];
	ld.global.u32 	%r140, [%rd14+9224];
	ld.global.u32 	%r141, [%rd14+12296];
	ld.global.u32 	%r142, [%rd14+15368];
	ld.global.u32 	%r143, [%rd14+18440];
	ld.global.u32 	%r144, [%rd14+21512];
	ld.global.u32 	%r145, [%rd14+24584];
	ld.global.u32 	%r146, [%rd14+27656];
	ld.global.u32 	%r147, [%rd14+30728];
	ld.global.u32 	%r148, [%rd14+33800];
	ld.global.u32 	%r149, [%rd14+36872];
	ld.global.u32 	%r150, [%rd14+39944];
	ld.global.u32 	%r151, [%rd14+43016];
	ld.global.u32 	%r152, [%rd14+46088];
	min.s32 	%r153, %r519, %r137;
	min.s32 	%r154, %r153, %r138;
	min.s32 	%r155, %r139, %r140;
	min.s32 	%r156, %r155, %r141;
	min.s32 	%r157, %r142, %r143;
	min.s32 	%r158, %r157, %r144;
	min.s32 	%r159, %r145, %r146;
	min.s32 	%r160, %r159, %r147;
	min.s32 	%r161, %r148, %r149;
	min.s32 	%r162, %r161, %r150;
	min.s32 	%r163, %r151, %r152;
	min.s32 	%r164, %r154, %r156;
	min.s32 	%r165, %r164, %r158;
	min.s32 	%r166, %r160, %r162;
	min.s32 	%r167, %r166, %r163;
	min.s32 	%r519, %r165, %r167;
	sub.s32 	%r168, %r92, %r502;
	setp.lt.u32 	%p4, %r168, 4096;
	@%p4 bra 	$L__BB27_46;
	add.s32 	%r502, %r502, 4096;
	setp.le.u32 	%p5, %r502, %r43;
	@%p5 bra 	$L__BB27_30;
$L__BB27_32:
	setp.le.u32 	%p6, %r92, %r502;
	sub.s32 	%r169, %r92, %r502;
	setp.ge.s32 	%p7, %r41, %r169;
	or.pred  	%p8, %p6, %p7;
	@%p8 bra 	$L__BB27_46;
	not.b32 	%r172, %r41;
	add.s32 	%r173, %r92, %r172;
	sub.s32 	%r174, %r173, %r502;
	shr.u32 	%r175, %r174, 8;
	add.s32 	%r50, %r175, 1;
	and.b32  	%r51, %r50, 15;
	setp.lt.u32 	%p9, %r174, 3840;
	mov.u32 	%r511, %r41;
	@%p9 bra 	$L__BB27_37;
	or.b32  	%r505, %r41, 2048;
	add.s32 	%r504, %r41, %r502;
	and.b32  	%r176, %r50, 33554416;
	neg.s32 	%r503, %r176;
$L__BB27_35:
	.pragma "nounroll";
	mul.wide.u32 	%rd15, %r504, 12;
	add.s64 	%rd16, %rd2, %rd15;
	ld.global.u32 	%r177, [%rd16+8];
	min.s32 	%r178, %r519, %r177;
	add.s32 	%r179, %r504, 256;
	mul.wide.u32 	%rd17, %r179, 12;
	add.s64 	%rd18, %rd2, %rd17;
	ld.global.u32 	%r180, [%rd18+8];
	min.s32 	%r181, %r178, %r180;
	add.s32 	%r182, %r504, 512;
	mul.wide.u32 	%rd19, %r182, 12;
	add.s64 	%rd20, %rd2, %rd19;
	ld.global.u32 	%r183, [%rd20+8];
	min.s32 	%r184, %r181, %r183;
	add.s32 	%r185, %r504, 768;
	mul.wide.u32 	%rd21, %r185, 12;
	add.s64 	%rd22, %rd2, %rd21;
	ld.global.u32 	%r186, [%rd22+8];
	min.s32 	%r187, %r184, %r186;
	add.s32 	%r188, %r504, 1024;
	mul.wide.u32 	%rd23, %r188, 12;
	add.s64 	%rd24, %rd2, %rd23;
	ld.global.u32 	%r189, [%rd24+8];
	min.s32 	%r190, %r187, %r189;
	add.s32 	%r191, %r504, 1280;
	mul.wide.u32 	%rd25, %r191, 12;
	add.s64 	%rd26, %rd2, %rd25;
	ld.global.u32 	%r192, [%rd26+8];
	min.s32 	%r193, %r190, %r192;
	add.s32 	%r194, %r504, 1536;
	mul.wide.u32 	%rd27, %r194, 12;
	add.s64 	%rd28, %rd2, %rd27;
	ld.global.u32 	%r195, [%rd28+8];
	min.s32 	%r196, %r193, %r195;
	add.s32 	%r197, %r504, 1792;
	mul.wide.u32 	%rd29, %r197, 12;
	add.s64 	%rd30, %rd2, %rd29;
	ld.global.u32 	%r198, [%rd30+8];
	min.s32 	%r199, %r196, %r198;
	add.s32 	%r200, %r504, 2048;
	mul.wide.u32 	%rd31, %r200, 12;
	add.s64 	%rd32, %rd2, %rd31;
	ld.global.u32 	%r201, [%rd32+8];
	min.s32 	%r202, %r199, %r201;
	add.s32 	%r203, %r504, 2304;
	mul.wide.u32 	%rd33, %r203, 12;
	add.s64 	%rd34, %rd2, %rd33;
	ld.global.u32 	%r204, [%rd34+8];
	min.s32 	%r205, %r202, %r204;
	add.s32 	%r206, %r504, 2560;
	mul.wide.u32 	%rd35, %r206, 12;
	add.s64 	%rd36, %rd2, %rd35;
	ld.global.u32 	%r207, [%rd36+8];
	min.s32 	%r208, %r205, %r207;
	add.s32 	%r209, %r504, 2816;
	mul.wide.u32 	%rd37, %r209, 12;
	add.s64 	%rd38, %rd2, %rd37;
	ld.global.u32 	%r210, [%rd38+8];
	min.s32 	%r211, %r208, %r210;
	add.s32 	%r212, %r504, 3072;
	mul.wide.u32 	%rd39, %r212, 12;
	add.s64 	%rd40, %rd2, %rd39;
	ld.global.u32 	%r213, [%rd40+8];
	min.s32 	%r214, %r211, %r213;
	add.s32 	%r215, %r504, 3328;
	mul.wide.u32 	%rd41, %r215, 12;
	add.s64 	%rd42, %rd2, %rd41;
	ld.global.u32 	%r216, [%rd42+8];
	min.s32 	%r217, %r214, %r216;
	add.s32 	%r218, %r504, 3584;
	mul.wide.u32 	%rd43, %r218, 12;
	add.s64 	%rd44, %rd2, %rd43;
	ld.global.u32 	%r219, [%rd44+8];
	min.s32 	%r220, %r217, %r219;
	add.s32 	%r221, %r504, 3840;
	mul.wide.u32 	%rd45, %r221, 12;
	add.s64 	%rd46, %rd2, %rd45;
	ld.global.u32 	%r222, [%rd46+8];
	min.s32 	%r519, %r220, %r222;
	add.s32 	%r505, %r505, 4096;
	add.s32 	%r504, %r504, 4096;
	add.s32 	%r503, %r503, 16;
	setp.ne.s32 	%p10, %r503, 0;
	@%p10 bra 	$L__BB27_35;
	add.s32 	%r511, %r505, -2048;
$L__BB27_37:
	setp.eq.s32 	%p11, %r51, 0;
	@%p11 bra 	$L__BB27_46;
	and.b32  	%r67, %r50, 7;
	setp.lt.u32 	%p12, %r51, 8;
	@%p12 bra 	$L__BB27_40;
	add.s32 	%r224, %r511, %r502;
	mul.wide.u32 	%rd47, %r224, 12;
	add.s64 	%rd48, %rd2, %rd47;
	ld.global.u32 	%r225, [%rd48+8];
	min.s32 	%r226, %r519, %r225;
	add.s32 	%r227, %r224, 256;
	mul.wide.u32 	%rd49, %r227, 12;
	add.s64 	%rd50, %rd2, %rd49;
	ld.global.u32 	%r228, [%rd50+8];
	min.s32 	%r229, %r226, %r228;
	add.s32 	%r230, %r224, 512;
	mul.wide.u32 	%rd51, %r230, 12;
	add.s64 	%rd52, %rd2, %rd51;
	ld.global.u32 	%r231, [%rd52+8];
	min.s32 	%r232, %r229, %r231;
	add.s32 	%r233, %r224, 768;
	mul.wide.u32 	%rd53, %r233, 12;
	add.s64 	%rd54, %rd2, %rd53;
	ld.global.u32 	%r234, [%rd54+8];
	min.s32 	%r235, %r232, %r234;
	add.s32 	%r236, %r224, 1024;
	mul.wide.u32 	%rd55, %r236, 12;
	add.s64 	%rd56, %rd2, %rd55;
	ld.global.u32 	%r237, [%rd56+8];
	min.s32 	%r238, %r235, %r237;
	add.s32 	%r239, %r224, 1280;
	mul.wide.u32 	%rd57, %r239, 12;
	add.s64 	%rd58, %rd2, %rd57;
	ld.global.u32 	%r240, [%rd58+8];
	min.s32 	%r241, %r238, %r240;
	add.s32 	%r242, %r224, 1536;
	mul.wide.u32 	%rd59, %r242, 12;
	add.s64 	%rd60, %rd2, %rd59;
	ld.global.u32 	%r243, [%rd60+8];
	min.s32 	%r244, %r241, %r243;
	add.s32 	%r245, %r224, 1792;
	mul.wide.u32 	%rd61, %r245, 12;
	add.s64 	%rd62, %rd2, %rd61;
	ld.global.u32 	%r246, [%rd62+8];
	min.s32 	%r519, %r244, %r246;
	add.s32 	%r511, %r511, 2048;
$L__BB27_40:
	setp.eq.s32 	%p13, %r67, 0;
	@%p13 bra 	$L__BB27_46;
	and.b32  	%r73, %r50, 3;
	setp.lt.u32 	%p14, %r67, 4;
	@%p14 bra 	$L__BB27_43;
	add.s32 	%r248, %r511, %r502;
	mul.wide.u32 	%rd63, %r248, 12;
	add.s64 	%rd64, %rd2, %rd63;
	ld.global.u32 	%r249, [%rd64+8];
	min.s32 	%r250, %r519, %r249;
	add.s32 	%r251, %r248, 256;
	mul.wide.u32 	%rd65, %r251, 12;
	add.s64 	%rd66, %rd2, %rd65;
	ld.global.u32 	%r252, [%rd66+8];
	min.s32 	%r253, %r250, %r252;
	add.s32 	%r254, %r248, 512;
	mul.wide.u32 	%rd67, %r254, 12;
	add.s64 	%rd68, %rd2, %rd67;
	ld.global.u32 	%r255, [%rd68+8];
	min.s32 	%r256, %r253, %r255;
	add.s32 	%r257, %r248, 768;
	mul.wide.u32 	%rd69, %r257, 12;
	add.s64 	%rd70, %rd2, %rd69;
	ld.global.u32 	%r258, [%rd70+8];
	min.s32 	%r519, %r256, %r258;
	add.s32 	%r511, %r511, 1024;
$L__BB27_43:
	setp.eq.s32 	%p15, %r73, 0;
	@%p15 bra 	$L__BB27_46;
	add.s32 	%r517, %r511, %r502;
	neg.s32 	%r516, %r73;
$L__BB27_45:
	.pragma "nounroll";
	mul.wide.u32 	%rd71, %r517, 12;
	add.s64 	%rd72, %rd2, %rd71;
	ld.global.u32 	%r259, [%rd72+8];
	min.s32 	%r519, %r519, %r259;
	add.s32 	%r517, %r517, 256;
	add.s32 	%r516, %r516, 1;
	setp.ne.s32 	%p16, %r516, 0;
	@%p16 bra 	$L__BB27_45;
$L__BB27_46:
	// begin inline asm
	mov.u32 %r260, %laneid;
	// end inline asm
	mov.b32 	%r263, 1;
	mov.b32 	%r284, 31;
	mov.b32 	%r285, -1;
	// begin inline asm
	shfl.sync.down.b32 %r261, %r519, %r263, %r284, %r285;
	// end inline asm
	setp.gt.s32 	%p17, %r260, 30;
	min.s32 	%r286, %r519, %r261;
	selp.b32 	%r267, %r519, %r286, %p17;
	mov.b32 	%r268, 2;
	// begin inline asm
	shfl.sync.down.b32 %r266, %r267, %r268, %r284, %r285;
	// end inline asm
	setp.gt.s32 	%p18, %r260, 29;
	min.s32 	%r287, %r267, %r266;
	selp.b32 	%r272, %r267, %r287, %p18;
	mov.b32 	%r273, 4;
	// begin inline asm
	shfl.sync.down.b32 %r271, %r272, %r273, %r284, %r285;
	// end inline asm
	setp.gt.s32 	%p19, %r260, 27;
	min.s32 	%r288, %r272, %r271;
	selp.b32 	%r277, %r272, %r288, %p19;
	mov.b32 	%r278, 8;
	// begin inline asm
	shfl.sync.down.b32 %r276, %r277, %r278, %r284, %r285;
	// end inline asm
	setp.gt.s32 	%p20, %r260, 23;
	min.s32 	%r289, %r277, %r276;
	selp.b32 	%r282, %r277, %r289, %p20;
	mov.b32 	%r283, 16;
	// begin inline asm
	shfl.sync.down.b32 %r281, %r282, %r283, %r284, %r285;
	// end inline asm
	setp.gt.s32 	%p21, %r260, 15;
	min.s32 	%r88, %r282, %r281;
	selp.b32 	%r520, %r282, %r88, %p21;
	setp.ne.s32 	%p22, %r260, 0;
	@%p22 bra 	$L__BB27_48;
	shr.u32 	%r290, %r41, 3;
	and.b32  	%r291, %r290, 124;
	mov.u32 	%r292, _ZZN3cub18CUB_300001_SM_10006detail6reduce28DeviceReduceSingleTileKernelINS2_10policy_hubIijN4cuda3__47minimumIiEEE10Policy1000EN6thrust24THRUST_300001_SM_1000_NS18transform_iteratorI4GetZNSC_6detail15normal_iteratorINSC_10device_ptrI4int3EEEENSC_11use_defaultESL_EEPijS8_iiNS5_3std3__410__identityEEEvT0_T1_T2_T3_T4_T6_E12temp_storage;
	add.s32 	%r293, %r292, %r291;
	st.shared.u32 	[%r293+8], %r88;
$L__BB27_48:
	bar.sync 	0;
	setp.ne.s32 	%p23, %r41, 0;
	@%p23 bra 	$L__BB27_50;
	ld.shared.u32 	%r294, [_ZZN3cub18CUB_300001_SM_10006detail6reduce28DeviceReduceSingleTileKernelINS2_10policy_hubIijN4cuda3__47minimumIiEEE10Policy1000EN6thrust24THRUST_300001_SM_1000_NS18transform_iteratorI4GetZNSC_6detail15normal_iteratorINSC_10device_ptrI4int3EEEENSC_11use_defaultESL_EEPijS8_iiNS5_3std3__410__identityEEEvT0_T1_T2_T3_T4_T6_E12temp_storage+12];
	min.s32 	%r295, %r520, %r294;
	ld.shared.u32 	%r296, [_ZZN3cub18CUB_300001_SM_10006detail6reduce28DeviceReduceSingleTileKernelINS2_10policy_hubIijN4cuda3__47minimumIiEEE10Policy1000EN6thrust24THRUST_300001_SM_1000_NS18transform_iteratorI4GetZNSC_6detail15normal_iteratorINSC_10device_ptrI4int3EEEENSC_11use_defaultESL_EEPijS8_iiNS5_3std3__410__identityEEEvT0_T1_T2_T3_T4_T6_E12temp_storage+16];
	min.s32 	%r297, %r295, %r296;
	ld.shared.u32 	%r298, [_ZZN3cub18CUB_300001_SM_10006detail6reduce28DeviceReduceSingleTileKernelINS2_10policy_hubIijN4cuda3__47minimumIiEEE10Policy1000EN6thrust24THRUST_300001_SM_1000_NS18transform_iteratorI4GetZNSC_6detail15normal_iteratorINSC_10device_ptrI4int3EEEENSC_11use_defaultESL_EEPijS8_iiNS5_3std3__410__identityEEEvT0_T1_T2_T3_T4_T6_E12temp_storage+20];
	min.s32 	%r299, %r297, %r298;
	ld.shared.u32 	%r300, [_ZZN3cub18CUB_300001_SM_10006detail6reduce28DeviceReduceSingleTileKernelINS2_10policy_hubIijN4cuda3__47minimumIiEEE10Policy1000EN6thrust24THRUST_300001_SM_1000_NS18transform_iteratorI4GetZNSC_6detail15normal_iteratorINSC_10device_ptrI4int3EEEENSC_11use_defaultESL_EEPijS8_iiNS5_3std3__410__identityEEEvT0_T1_T2_T3_T4_T6_E12temp_storage+24];
	min.s32 	%r301, %r299, %r300;
	ld.shared.u32 	%r302, [_ZZN3cub18CUB_300001_SM_10006detail6reduce28DeviceReduceSingleTileKernelINS2_10policy_hubIijN4cuda3__47minimumIiEEE10Policy1000EN6thrust24THRUST_300001_SM_1000_NS18transform_iteratorI4GetZNSC_6detail15normal_iteratorINSC_10device_ptrI4int3EEEENSC_11use_defaultESL_EEPijS8_iiNS5_3std3__410__identityEEEvT0_T1_T2_T3_T4_T6_E12temp_storage+28];
	min.s32 	%r303, %r301, %r302;
	ld.shared.u32 	%r304, [_ZZN3cub18CUB_300001_SM_10006detail6reduce28DeviceReduceSingleTileKernelINS2_10policy_hubIijN4cuda3__47minimumIiEEE10Policy1000EN6thrust24THRUST_300001_SM_1000_NS18transform_iteratorI4GetZNSC_6detail15normal_iteratorINSC_10device_ptrI4int3EEEENSC_11use_defaultESL_EEPijS8_iiNS5_3std3__410__identityEEEvT0_T1_T2_T3_T4_T6_E12temp_storage+32];
	min.s32 	%r305, %r303, %r304;
	ld.shared.u32 	%r306, [_ZZN3cub18CUB_300001_SM_10006detail6reduce28DeviceReduceSingleTileKernelINS2_10policy_hubIijN4cuda3__47minimumIiEEE10Policy1000EN6thrust24THRUST_300001_SM_1000_NS18transform_iteratorI4GetZNSC_6detail15normal_iteratorINSC_10device_ptrI4int3EEEENSC_11use_defaultESL_EEPijS8_iiNS5_3std3__410__identityEEEvT0_T1_T2_T3_T4_T6_E12temp_storage+36];
	min.s32 	%r520, %r305, %r306;
$L__BB27_50:
	mov.u32 	%r479, %tid.x;
	setp.ne.s32 	%p57, %r479, 0;
	@%p57 bra 	$L__BB27_52;
	min.s32 	%r480, %r93, %r520;
	st.global.u32 	[%rd1], %r480;
$L__BB27_52:
	ret;

}
	// .globl	_ZN3cub18CUB_300001_SM_10006detail6reduce18DeviceReduceKernelINS2_10policy_hubIijN4cuda3__47minimumIiEEE10Policy1000EN6thrust24THRUST_300001_SM_1000_NS18transform_iteratorI4GetZNSC_6detail15normal_iteratorINSC_10device_ptrI4int3EEEENSC_11use_defaultESL_EEjS8_iNS5_3std3__410__identityEEEvT0_PT3_T1_NS0_13GridEvenShareIST_EET2_T4_
.visible .entry _ZN3cub18CUB_300001_SM_10006detail6reduce18DeviceReduceKernelINS2_10policy_hubIijN4cuda3__47minimumIiEEE10Policy1000EN6thrust24THRUST_300001_SM_1000_NS18transform_iteratorI4GetZNSC_6detail15normal_iteratorINSC_10device_ptrI4int3EEEENSC_11use_defaultESL_EEjS8_iNS5_3std3__410__identityEEEvT0_PT3_T1_NS0_13GridEvenShareIST_EET2_T4_(
	.param .align 8 .b8 _ZN3cub18CUB_300001_SM_10006detail6reduce18DeviceReduceKernelINS2_10policy_hubIijN4cuda3__47minimumIiEEE10Policy1000EN6thrust24THRUST_300001_SM_1000_NS18transform_iteratorI4GetZNSC_6detail15normal_iteratorINSC_10device_ptrI4int3EEEENSC_11use_defaultESL_EEjS8_iNS5_3std3__410__identityEEEvT0_PT3_T1_NS0_13GridEvenShareIST_EET2_T4__param_0[16],
	.param .u64 .ptr .align 1 _ZN3cub18CUB_300001_SM_10006detail6reduce18DeviceReduceKernelINS2_10policy_hubIijN4cuda3__47minimumIiEEE10Policy1000EN6thrust24THRUST_300001_SM_1000_NS18transform_iteratorI4GetZNSC_6detail15normal_iteratorINSC_10device_ptrI4int3EEEENSC_11use_defaultESL_EEjS8_iNS5_3std3__410__identityEEEvT0_PT3_T1_NS0_13GridEvenShareIST_EET2_T4__param_1,
	.param .u32 _ZN3cub18CUB_300001_SM_10006detail6reduce18DeviceReduceKernelINS2_10policy_hubIijN4cuda3__47minimumIiEEE10Policy1000EN6thrust24THRUST_300001_SM_1000_NS18transform_iteratorI4GetZNSC_6detail15normal_iteratorINSC_10device_ptrI4int3EEEENSC_11use_defaultESL_EEjS8_iNS5_3std3__410__identityEEEvT0_PT3_T1_NS0_13GridEvenShareIST_EET2_T4__param_2,
	.param .align 4 .b8 _ZN3cub18CUB_300001_SM_10006detail6reduce18DeviceReduceKernelINS2_10policy_hubIijN4cuda3__47minimumIiEEE10Policy1000EN6thrust24THRUST_300001_SM_1000_NS18transform_iteratorI4GetZNSC_6detail15normal_iteratorINSC_10device_ptrI4int3EEEENSC_11use_defaultESL_EEjS8_iNS5_3std3__410__identityEEEvT0_PT3_T1_NS0_13GridEvenShareIST_EET2_T4__param_3[40],
	.param .align 1 .b8 _ZN3cub18CUB_300001_SM_10006detail6reduce18DeviceReduceKernelINS2_10policy_hubIijN4cuda3__47minimumIiEEE10Policy1000EN6thrust24THRUST_300001_SM_1000_NS18transform_iteratorI4GetZNSC_6detail15normal_iteratorINSC_10device_ptrI4int3EEEENSC_11use_defaultESL_EEjS8_iNS5_3std3__410__identityEEEvT0_PT3_T1_NS0_13GridEvenShareIST_EET2_T4__param_4[1],
	.param .align 1 .b8 _ZN3cub18CUB_300001_SM_10006detail6reduce18DeviceReduceKernelINS2_10policy_hubIijN4cuda3__47minimumIiEEE10Policy1000EN6thrust24THRUST_300001_SM_1000_NS18transform_iteratorI4GetZNSC_6detail15normal_iteratorINSC_10device_ptrI4int3EEEENSC_11use_defaultESL_EEjS8_iNS5_3std3__410__identityEEEvT0_PT3_T1_NS0_13GridEvenShareIST_EET2_T4__param_5[1]
)
.maxntid 256
{
	.reg .pred 	%p<57>;
	.reg .b16 	%rs<4>;
	.reg .b32 	%r<575>;
	.reg .b64 	%rd<130>;
	// demoted variable
	.shared .align 4 .b8 _ZZN3cub18CUB_300001_SM_10006detail6reduce18DeviceReduceKernelINS2_10policy_hubIijN4cuda3__47minimumIiEEE10Policy1000EN6thrust24THRUST_300001_SM_1000_NS18transform_iteratorI4GetZNSC_6detail15normal_iteratorINSC_10device_ptrI4int3EEEENSC_11use_defaultESL_EEjS8_iNS5_3std3__410__identityEEEvT0_PT3_T1_NS0_13GridEvenShareIST_EET2_T4_E12temp_storage[44];
	ld.param.u32 	%r1, [_ZN3cub18CUB_300001_SM_10006detail6reduce18DeviceReduceKernelINS2_10policy_hubIijN4cuda3__47minimumIiEEE10Policy1000EN6thrust24THRUST_300001_SM_1000_NS18transform_iteratorI4GetZNSC_6detail15normal_iteratorINSC_10device_ptrI4int3EEEENSC_11use_defaultESL_EEjS8_iNS5_3std3__410__identityEEEvT0_PT3_T1_NS0_13GridEvenShareIST_EET2_T4__param_3+20];
	ld.param.u32 	%r2, [_ZN3cub18CUB_300001_SM_10006detail6reduce18DeviceReduceKernelINS2_10policy_hubIijN4cuda3__47minimumIiEEE10Policy1000EN6thrust24THRUST_300001_SM_1000_NS18transform_iteratorI4GetZNSC_6detail15normal_iteratorINSC_10device_ptrI4int3EEEENSC_11use_defaultESL_EEjS8_iNS5_3std3__410__identityEEEvT0_PT3_T1_NS0_13GridEvenShareIST_EET2_T4__param_3+24];
	ld.param.u64 	%rd3, [_ZN3cub18CUB_300001_SM_10006detail6reduce18DeviceReduceKernelINS2_10policy_hubIijN4cuda3__47minimumIiEEE10Policy1000EN6thrust24THRUST_300001_SM_1000_NS18transform_iteratorI4GetZNSC_6detail15normal_iteratorINSC_10device_ptrI4int3EEEENSC_11use_defaultESL_EEjS8_iNS5_3std3__410__identityEEEvT0_PT3_T1_NS0_13GridEvenShareIST_EET2_T4__param_0];
	cvta.to.global.u64 	%rd1, %rd3;
	mov.u32 	%r3, %ctaid.x;
	shl.b32 	%r4, %r2, 12;
	shl.b32 	%r556, %r3, 12;
	sub.s32 	%r6, %r1, %r556;
	setp.gt.u32 	%p1, %r6, 4095;
	@%p1 bra 	$L__BB28_26;
	mov.u32 	%r7, %tid.x;
	setp.ge.u32 	%p23, %r7, %r6;
	mov.b32 	%r550, 0;
	mov.u32 	%r539, %r7;
	@%p23 bra 	$L__BB28_3;
	add.s32 	%r331, %r556, %r7;
	mul.wide.u32 	%rd66, %r331, 12;
	add.s64 	%rd67, %rd1, %rd66;
	ld.global.u32 	%r550, [%rd67+8];
	add.s32 	%r539, %r7, 256;
$L__BB28_3:
	setp.ge.u32 	%p24, %r539, %r6;
	@%p24 bra 	$L__BB28_17;
	not.b32 	%r333, %r539;
	add.s32 	%r334, %r1, %r333;
	sub.s32 	%r335, %r334, %r556;
	shr.u32 	%r336, %r335, 8;
	add.s32 	%r12, %r336, 1;
	and.b32  	%r13, %r12, 15;
	setp.lt.u32 	%p25, %r335, 3840;
	@%p25 bra 	$L__BB28_8;
	or.b32  	%r536, %r539, 2048;
	add.s32 	%r535, %r539, %r556;
	and.b32  	%r337, %r12, 33554416;
	neg.s32 	%r534, %r337;
$L__BB28_6:
	.pragma "nounroll";
	mul.wide.u32 	%rd68, %r535, 12;
	add.s64 	%rd69, %rd1, %rd68;
	ld.global.u32 	%r338, [%rd69+8];
	min.s32 	%r339, %r550, %r338;
	add.s32 	%r340, %r535, 256;
	mul.wide.u32 	%rd70, %r340, 12;
	add.s64 	%rd71, %rd1, %rd70;
	ld.global.u32 	%r341, [%rd71+8];
	min.s32 	%r342, %r339, %r341;
	add.s32 	%r343, %r535, 512;
	mul.wide.u32 	%rd72, %r343, 12;
	add.s64 	%rd73, %rd1, %rd72;
	ld.global.u32 	%r344, [%rd73+8];
	min.s32 	%r345, %r342, %r344;
	add.s32 	%r346, %r535, 768;
	mul.wide.u32 	%rd74, %r346, 12;
	add.s64 	%rd75, %rd1, %rd74;
	ld.global.u32 	%r347, [%rd75+8];
	min.s32 	%r348, %r345, %r347;
	add.s32 	%r349, %r535, 1024;
	mul.wide.u32 	%rd76, %r349, 12;
	add.s64 	%rd77, %rd1, %rd76;
	ld.global.u32 	%r350, [%rd77+8];
	min.s32 	%r351, %r348, %r350;
	add.s32 	%r352, %r535, 1280;
	mul.wide.u32 	%rd78, %r352, 12;
	add.s64 	%rd79, %rd1, %rd78;
	ld.global.u32 	%r353, [%rd79+8];
	min.s32 	%r354, %r351, %r353;
	add.s32 	%r355, %r535, 1536;
	mul.wide.u32 	%rd80, %r355, 12;
	add.s64 	%rd81, %rd1, %rd80;
	ld.global.u32 	%r356, [%rd81+8];
	min.s32 	%r357, %r354, %r356;
	add.s32 	%r358, %r535, 1792;
	mul.wide.u32 	%rd82, %r358, 12;
	add.s64 	%rd83, %rd1, %rd82;
	ld.global.u32 	%r359, [%rd83+8];
	min.s32 	%r360, %r357, %r359;
	add.s32 	%r361, %r535, 2048;
	mul.wide.u32 	%rd84, %r361, 12;
	add.s64 	%rd85, %rd1, %rd84;
	ld.global.u32 	%r362, [%rd85+8];
	min.s32 	%r363, %r360, %r362;
	add.s32 	%r364, %r535, 2304;
	mul.wide.u32 	%rd86, %r364, 12;
	add.s64 	%rd87, %rd1, %rd86;
	ld.global.u32 	%r365, [%rd87+8];
	min.s32 	%r366, %r363, %r365;
	add.s32 	%r367, %r535, 2560;
	mul.wide.u32 	%rd88, %r367, 12;
	add.s64 	%rd89, %rd1, %rd88;
	ld.global.u32 	%r368, [%rd89+8];
	min.s32 	%r369, %r366, %r368;
	add.s32 	%r370, %r535, 2816;
	mul.wide.u32 	%rd90, %r370, 12;
	add.s64 	%rd91, %rd1, %rd90;
	ld.global.u32 	%r371, [%rd91+8];
	min.s32 	%r372, %r369, %r371;
	add.s32 	%r373, %r535, 3072;
	mul.wide.u32 	%rd92, %r373, 12;
	add.s64 	%rd93, %rd1, %rd92;
	ld.global.u32 	%r374, [%rd93+8];
	min.s32 	%r375, %r372, %r374;
	add.s32 	%r376, %r535, 3328;
	mul.wide.u32 	%rd94, %r376, 12;
	add.s64 	%rd95, %rd1, %rd94;
	ld.global.u32 	%r377, [%rd95+8];
	min.s32 	%r378, %r375, %r377;
	add.s32 	%r379, %r535, 3584;
	mul.wide.u32 	%rd96, %r379, 12;
	add.s64 	%rd97, %rd1, %rd96;
	ld.global.u32 	%r380, [%rd97+8];
	min.s32 	%r381, %r378, %r380;
	add.s32 	%r382, %r535, 3840;
	mul.wide.u32 	%rd98, %r382, 12;
	add.s64 	%rd99, %rd1, %rd98;
	ld.global.u32 	%r383, [%rd99+8];
	min.s32 	%r550, %r381, %r383;
	add.s32 	%r536, %r536, 4096;
	add.s32 	%r535, %r535, 4096;
	add.s32 	%r534, %r534, 16;
	setp.ne.s32 	%p26, %r534, 0;
	@%p26 bra 	$L__BB28_6;
	add.s32 	%r539, %r536, -2048;
$L__BB28_8:
	setp.eq.s32 	%p27, %r13, 0;
	@%p27 bra 	$L__BB28_17;
	and.b32  	%r29, %r12, 7;
	setp.lt.u32 	%p28, %r13, 8;
	@%p28 bra 	$L__BB28_11;
	add.s32 	%r385, %r556, %r539;
	mul.wide.u32 	%rd100, %r385, 12;
	add.s64 	%rd101, %rd1, %rd100;
	ld.global.u32 	%r386, [%rd101+8];
	min.s32 	%r387, %r550, %r386;
	add.s32 	%r388, %r385, 256;
	mul.wide.u32 	%rd102, %r388, 12;
	add.s64 	%rd103, %rd1, %rd102;
	ld.global.u32 	%r389, [%rd103+8];
	min.s32 	%r390, %r387, %r389;
	add.s32 	%r391, %r385, 512;
	mul.wide.u32 	%rd104, %r391, 12;
	add.s64 	%rd105, %rd1, %rd104;
	ld.global.u32 	%r392, [%rd105+8];
	min.s32 	%r393, %r390, %r392;
	add.s32 	%r394, %r385, 768;
	mul.wide.u32 	%rd106, %r394, 12;
	add.s64 	%rd107, %rd1, %rd106;
	ld.global.u32 	%r395, [%rd107+8];
	min.s32 	%r396, %r393, %r395;
	add.s32 	%r397, %r385, 1024;
	mul.wide.u32 	%rd108, %r397, 12;
	add.s64 	%rd109, %rd1, %rd108;
	ld.global.u32 	%r398, [%rd109+8];
	min.s32 	%r399, %r396, %r398;
	add.s32 	%r400, %r385, 1280;
	mul.wide.u32 	%rd110, %r400, 12;
	add.s64 	%rd111, %rd1, %rd110;
	ld.global.u32 	%r401, [%rd111+8];
	min.s32 	%r402, %r399, %r401;
	add.s32 	%r403, %r385, 1536;
	mul.wide.u32 	%rd112, %r403, 12;
	add.s64 	%rd113, %rd1, %rd112;
	ld.global.u32 	%r404, [%rd113+8];
	min.s32 	%r405, %r402, %r404;
	add.s32 	%r406, %r385, 1792;
	mul.wide.u32 	%rd114, %r406, 12;
	add.s64 	%rd115, %rd1, %rd114;
	ld.global.u32 	%r407, [%rd115+8];
	min.s32 	%r550, %r405, %r407;
	add.s32 	%r539, %r539, 2048;
$L__BB28_11:
	setp.eq.s32 	%p29, %r29, 0;
	@%p29 bra 	$L__BB28_17;
	and.b32  	%r35, %r12, 3;
	setp.lt.u32 	%p30, %r29, 4;
	@%p30 bra 	$L__BB28_14;
	add.s32 	%r409, %r556, %r539;
	mul.wide.u32 	%rd116, %r409, 12;
	add.s64 	%rd117, %rd1, %rd116;
	ld.global.u32 	%r410, [%rd117+8];
	min.s32 	%r411, %r550, %r410;
	add.s32 	%r412, %r409, 256;
	mul.wide.u32 	%rd118, %r412, 12;
	add.s64 	%rd119, %rd1, %rd118;
	ld.global.u32 	%r413, [%rd119+8];
	min.s32 	%r414, %r411, %r413;
	add.s32 	%r415, %r409, 512;
	mul.wide.u32 	%rd120, %r415, 12;
	add.s64 	%rd121, %rd1, %rd120;
	ld.global.u32 	%r416, [%rd121+8];
	min.s32 	%r417, %r414, %r416;
	add.s32 	%r418, %r409, 768;
	mul.wide.u32 	%rd122, %r418, 12;
	add.s64 	%rd123, %rd1, %rd122;
	ld.global.u32 	%r419, [%rd123+8];
	min.s32 	%r550, %r417, %r419;
	add.s32 	%r539, %r539, 1024;
$L__BB28_14:
	setp.eq.s32 	%p31, %r35, 0;
	@%p31 bra 	$L__BB28_17;
	add.s32 	%r548, %r539, %r556;
	neg.s32 	%r547, %r35;
$L__BB28_16:
	.pragma "nounroll";
	mul.wide.u32 	%rd124, %r548, 12;
	add.s64 	%rd125, %rd1, %rd124;
	ld.global.u32 	%r420, [%rd125+8];
	min.s32 	%r550, %r550, %r420;
	add.s32 	%r548, %r548, 256;
	add.s32 	%r547, %r547, 1;
	setp.ne.s32 	%p32, %r547, 0;
	@%p32 bra 	$L__BB28_16;
$L__BB28_17:
	setp.lt.u32 	%p33, %r6, 256;
	@%p33 bra 	$L__BB28_22;
	// begin inline asm
	mov.u32 %r484, %laneid;
	// end inline asm
	mov.b32 	%r487, 1;
	mov.b32 	%r508, 31;
	mov.b32 	%r509, -1;
	// begin inline asm
	shfl.sync.down.b32 %r485, %r550, %r487, %r508, %r509;
	// end inline asm
	setp.gt.s32 	%p49, %r484, 30;
	min.s32 	%r510, %r550, %r485;
	selp.b32 	%r491, %r550, %r510, %p49;
	mov.b32 	%r492, 2;
	// begin inline asm
	shfl.sync.down.b32 %r490, %r491, %r492, %r508, %r509;
	// end inline asm
	setp.gt.s32 	%p50, %r484, 29;
	min.s32 	%r511, %r491, %r490;
	selp.b32 	%r496, %r491, %r511, %p50;
	mov.b32 	%r497, 4;
	// begin inline asm
	shfl.sync.down.b32 %r495, %r496, %r497, %r508, %r509;
	// end inline asm
	setp.gt.s32 	%p51, %r484, 27;
	min.s32 	%r512, %r496, %r495;
	selp.b32 	%r501, %r496, %r512, %p51;
	mov.b32 	%r502, 8;
	// begin inline asm
	shfl.sync.down.b32 %r500, %r501, %r502, %r508, %r509;
	// end inline asm
	setp.gt.s32 	%p52, %r484, 23;
	min.s32 	%r513, %r501, %r500;
	selp.b32 	%r506, %r501, %r513, %p52;
	mov.b32 	%r507, 16;
	// begin inline asm
	shfl.sync.down.b32 %r505, %r506, %r507, %r508, %r509;
	// end inline asm
	setp.gt.s32 	%p53, %r484, 15;
	min.s32 	%r50, %r506, %r505;
	selp.b32 	%r574, %r506, %r50, %p53;
	setp.ne.s32 	%p54, %r484, 0;
	@%p54 bra 	$L__BB28_20;
	shr.u32 	%r514, %r7, 3;
	and.b32  	%r515, %r514, 124;
	mov.u32 	%r516, _ZZN3cub18CUB_300001_SM_10006detail6reduce18DeviceReduceKernelINS2_10policy_hubIijN4cuda3__47minimumIiEEE10Policy1000EN6thrust24THRUST_300001_SM_1000_NS18transform_iteratorI4GetZNSC_6detail15normal_iteratorINSC_10device_ptrI4int3EEEENSC_11use_defaultESL_EEjS8_iNS5_3std3__410__identityEEEvT0_PT3_T1_NS0_13GridEvenShareIST_EET2_T4_E12temp_storage;
	add.s32 	%r517, %r516, %r515;
	st.shared.u32 	[%r517+8], %r50;
$L__BB28_20:
	bar.sync 	0;
	setp.ne.s32 	%p55, %r7, 0;
	@%p55 bra 	$L__BB28_48;
	ld.shared.u32 	%r518, [_ZZN3cub18CUB_300001_SM_10006detail6reduce18DeviceReduceKernelINS2_10policy_hubIijN4cuda3__47minimumIiEEE10Policy1000EN6thrust24THRUST_300001_SM_1000_NS18transform_iteratorI4GetZNSC_6detail15normal_iteratorINSC_10device_ptrI4int3EEEENSC_11use_defaultESL_EEjS8_iNS5_3std3__410__identityEEEvT0_PT3_T1_NS0_13GridEvenShareIST_EET2_T4_E12temp_storage+12];
	min.s32 	%r519, %r574, %r518;
	ld.shared.u32 	%r520, [_ZZN3cub18CUB_300001_SM_10006detail6reduce18DeviceReduceKernelINS2_10policy_hubIijN4cuda3__47minimumIiEEE10Policy1000EN6thrust24THRUST_300001_SM_1000_NS18transform_iteratorI4GetZNSC_6detail15normal_iteratorINSC_10device_ptrI4int3EEEENSC_11use_defaultESL_EEjS8_iNS5_3std3__410__identityEEEvT0_PT3_T1_NS0_13GridEvenShareIST_EET2_T4_E12temp_storage+16];
	min.s32 	%r521, %r519, %r520;
	ld.shared.u32 	%r522, [_ZZN3cub18CUB_300001_SM_10006detail6reduce18DeviceReduceKernelINS2_10policy_hubIijN4cuda3__47minimumIiEEE10Policy1000EN6thrust24THRUST_300001_SM_1000_NS18transform_iteratorI4GetZNSC_6detail15normal_iteratorINSC_10device_ptrI4int3EEEENSC_11use_defaultESL_EEjS8_iNS5_3std3__410__identityEEEvT0_PT3_T1_NS0_13GridEvenShareIST_EET2_T4_E12temp_storage+20];
	min.s32 	%r523, %r521, %r522;
	ld.shared.u32 	%r524, [_ZZN3cub18CUB_300001_SM_10006detail6reduce18DeviceReduceKernelINS2_10policy_hubIijN4cuda3__47minimumIiEEE10Policy1000EN6thrust24THRUST_300001_SM_1000_NS18transform_iteratorI4GetZNSC_6detail15normal_iteratorINSC_10device_ptrI4int3EEEENSC_11use_defaultESL_EEjS8_iNS5_3std3__410__identityEEEvT0_PT3_T1_NS0_13GridEvenShareIST_EET2_T4_E12temp_storage+24];
	min.s32 	%r525, %r523, %r524;
	ld.shared.u32 	%r526, [_ZZN3cub18CUB_300001_SM_10006detail6reduce18DeviceReduceKernelINS2_10policy_hubIijN4cuda3__47minimumIiEEE10Policy1000EN6thrust24THRUST_300001_SM_1000_NS18transform_iteratorI4GetZNSC_6detail15normal_iteratorINSC_10device_ptrI4int3EEEENSC_11use_defaultESL_EEjS8_iNS5_3std3__410__identityEEEvT0_PT3_T1_NS0_13GridEvenShareIST_EET2_T4_E12temp_storage+28];
	min.s32 	%r527, %r525, %r526;
	ld.shared.u32 	%r528, [_ZZN3cub18CUB_300001_SM_10006detail6reduce18DeviceReduceKernelINS2_10policy_hubIijN4cuda3__47minimumIiEEE10Policy1000EN6thrust24THRUST_300001_SM_1000_NS18transform_iteratorI4GetZNSC_6detail15normal_iteratorINSC_10device_ptrI4int3EEEENSC_11use_defaultESL_EEjS8_iNS5_3std3__410__identityEEEvT0_PT3_T1_NS0_13GridEvenShareIST_EET2_T4_E12temp_storage+32];
	min.s32 	%r529, %r527, %r528;
	ld.shared.u32 	%r530, [_ZZN3cub18CUB_300001_SM_10006detail6reduce18DeviceReduceKernelINS2_10policy_hubIijN4cuda3__47minimumIiEEE10Policy1000EN6thrust24THRUST_300001_SM_1000_NS18transform_iteratorI4GetZNSC_6detail15normal_iteratorINSC_10device_ptrI4int3EEEENSC_11use_defaultESL_EEjS8_iNS5_3std3__410__identityEEEvT0_PT3_T1_NS0_13GridEvenShareIST_EET2_T4_E12temp_storage+36];
	min.s32 	%r574, %r529, %r530;
	bra.uni 	$L__BB28_48;
$L__BB28_22:
	// begin inline asm
	mov.u32 %r421, %laneid;
	// end inline asm
	and.b32  	%r447, %r7, 992;
	add.s32 	%r448, %r447, 32;
	setp.gt.u32 	%p34, %r448, %r6;
	not.b32 	%r449, %r447;
	add.s32 	%r450, %r6, %r449;
	selp.b32 	%r445, %r450, 31, %p34;
	mov.b32 	%r424, 1;
	mov.b32 	%r446, -1;
	// begin inline asm
	shfl.sync.down.b32 %r422, %r550, %r424, %r445, %r446;
	// end inline asm
	setp.lt.s32 	%p35, %r421, %r445;
	min.s32 	%r451, %r550, %r422;
	selp.b32 	%r428, %r451, %r550, %p35;
	mov.b32 	%r429, 2;
	// begin inline asm
	shfl.sync.down.b32 %r427, %r428, %r429, %r445, %r446;
	// end inline asm
	add.s32 	%r452, %r421, 2;
	setp.gt.s32 	%p36, %r452, %r445;
	min.s32 	%r453, %r428, %r427;
	selp.b32 	%r433, %r428, %r453, %p36;
	mov.b32 	%r434, 4;
	// begin inline asm
	shfl.sync.down.b32 %r432, %r433, %r434, %r445, %r446;
	// end inline asm
	add.s32 	%r454, %r421, 4;
	setp.gt.s32 	%p37, %r454, %r445;
	min.s32 	%r455, %r433, %r432;
	selp.b32 	%r438, %r433, %r455, %p37;
	mov.b32 	%r439, 8;
	// begin inline asm
	shfl.sync.down.b32 %r437, %r438, %r439, %r445, %r446;
	// end inline asm
	add.s32 	%r456, %r421, 8;
	setp.gt.s32 	%p38, %r456, %r445;
	min.s32 	%r457, %r438, %r437;
	selp.b32 	%r443, %r438, %r457, %p38;
	mov.b32 	%r444, 16;
	// begin inline asm
	shfl.sync.down.b32 %r442, %r443, %r444, %r445, %r446;
	// end inline asm
	add.s32 	%r458, %r421, 16;
	setp.gt.s32 	%p39, %r458, %r445;
	min.s32 	%r459, %r443, %r442;
	selp.b32 	%r574, %r443, %r459, %p39;
	setp.ne.s32 	%p40, %r421, 0;
	@%p40 bra 	$L__BB28_24;
	shr.u32 	%r460, %r7, 3;
	and.b32  	%r461, %r460, 124;
	mov.u32 	%r462, _ZZN3cub18CUB_300001_SM_10006detail6reduce18DeviceReduceKernelINS2_10policy_hubIijN4cuda3__47minimumIiEEE10Policy1000EN6thrust24THRUST_300001_SM_1000_NS18transform_iteratorI4GetZNSC_6detail15normal_iteratorINSC_10device_ptrI4int3EEEENSC_11use_defaultESL_EEjS8_iNS5_3std3__410__identityEEEvT0_PT3_T1_NS0_13GridEvenShareIST_EET2_T4_E12temp_storage;
	add.s32 	%r463, %r462, %r461;
	st.shared.u32 	[%r463+8], %r574;
$L__BB28_24:
	bar.sync 	0;
	setp.ne.s32 	%p41, %r7, 0;
	@%p41 bra 	$L__BB28_48;
	setp.gt.u32 	%p42, %r6, 32;
	ld.shared.u32 	%r464, [_ZZN3cub18CUB_300001_SM_10006detail6reduce18DeviceReduceKernelINS2_10policy_hubIijN4cuda3__47minimumIiEEE10Policy1000EN6thrust24THRUST_300001_SM_1000_NS18transform_iteratorI4GetZNSC_6detail15normal_iteratorINSC_10device_ptrI4int3EEEENSC_11use_defaultESL_EEjS8_iNS5_3std3__410__identityEEEvT0_PT3_T1_NS0_13GridEvenShareIST_EET2_T4_E12temp_storage+12];
	min.s32 	%r465, %r574, %r464;
	selp.b32 	%r466, %r465, %r574, %p42;
	setp.gt.u32 	%p43, %r6, 64;
	ld.shared.u32 	%r467, [_ZZN3cub18CUB_300001_SM_10006detail6reduce18DeviceReduceKernelINS2_10policy_hubIijN4cuda3__47minimumIiEEE10Policy1000EN6thrust24THRUST_300001_SM_1000_NS18transform_iteratorI4GetZNSC_6detail15normal_iteratorINSC_10device_ptrI4int3EEEENSC_11use_defaultESL_EEjS8_iNS5_3std3__410__identityEEEvT0_PT3_T1_NS0_13GridEvenShareIST_EET2_T4_E12temp_storage+16];
	min.s32 	%r468, %r466, %r467;
	selp.b32 	%r469, %r468, %r466, %p43;
	setp.gt.u32 	%p44, %r6, 96;
	ld.shared.u32 	%r470, [_ZZN3cub18CUB_300001_SM_10006detail6reduce18DeviceReduceKernelINS2_10policy_hubIijN4cuda3__47minimumIiEEE10Policy1000EN6thrust24THRUST_300001_SM_1000_NS18transform_iteratorI4GetZNSC_6detail15normal_iteratorINSC_10device_ptrI4int3EEEENSC_11use_defaultESL_EEjS8_iNS5_3std3__410__identityEEEvT0_PT3_T1_NS0_13GridEvenShareIST_EET2_T4_E12temp_storage+20];
	min.s32 	%r471, %r469, %r470;
	selp.b32 	%r472, %r471, %r469, %p44;
	setp.gt.u32 	%p45, %r6, 128;
	ld.shared.u32 	%r473, [_ZZN3cub18CUB_300001_SM_10006detail6reduce18DeviceReduceKernelINS2_10policy_hubIijN4cuda3__47minimumIiEEE10Policy1000EN6thrust24THRUST_300001_SM_1000_NS18transform_iteratorI4GetZNSC_6detail15normal_iteratorINSC_10device_ptrI4int3EEEENSC_11use_defaultESL_EEjS8_iNS5_3std3__410__identityEEEvT0_PT3_T1_NS0_13GridEvenShareIST_EET2_T4_E12temp_storage+24];
	min.s32 	%r474, %r472, %r473;
	selp.b32 	%r475, %r474, %r472, %p45;
	setp.gt.u32 	%p46, %r6, 160;
	ld.shared.u32 	%r476, [_ZZN3cub18CUB_300001_SM_10006detail6reduce18DeviceReduceKernelINS2_10policy_hubIijN4cuda3__47minimumIiEEE10Policy1000EN6thrust24THRUST_300001_SM_1000_NS18transform_iteratorI4GetZNSC_6detail15normal_iteratorINSC_10device_ptrI4int3EEEENSC_11use_defaultESL_EEjS8_iNS5_3std3__410__identityEEEvT0_PT3_T1_NS0_13GridEvenShareIST_EET2_T4_E12temp_storage+28];
	min.s32 	%r477, %r475, %r476;
	selp.b32 	%r478, %r477, %r475, %p46;
	setp.gt.u32 	%p47, %r6, 192;
	ld.shared.u32 	%r479, [_ZZN3cub18CUB_300001_SM_10006detail6reduce18DeviceReduceKernelINS2_10policy_hubIijN4cuda3__47minimumIiEEE10Policy1000EN6thrust24THRUST_300001_SM_1000_NS18transform_iteratorI4GetZNSC_6detail15normal_iteratorINSC_10device_ptrI4int3EEEENSC_11use_defaultESL_EEjS8_iNS5_3std3__410__identityEEEvT0_PT3_T1_NS0_13GridEvenShareIST_EET2_T4_E12temp_storage+32];
	min.s32 	%r480, %r478, %r479;
	selp.b32 	%r481, %r480, %r478, %p47;
	setp.gt.u32 	%p48, %r6, 224;
	ld.shared.u32 	%r482, [_ZZN3cub18CUB_300001_SM_10006detail6reduce18DeviceReduceKernelINS2_10policy_hubIijN4cuda3__47minimumIiEEE10Policy1000EN6thrust24THRUST_300001_SM_1000_NS18transform_iteratorI4GetZNSC_6detail15normal_iteratorINSC_10device_ptrI4int3EEEENSC_11use_defaultESL_EEjS8_iNS5_3std3__410__identityEEEvT0_PT3_T1_NS0_13GridEvenShareIST_EET2_T4_E12temp_storage+36];
	min.s32 	%r483, %r481, %r482;
	selp.b32 	%r574, %r483, %r481, %p48;
	bra.uni 	$L__BB28_48;
$L__BB28_26:
	mov.u32 	%r55, %tid.x;
	add.s32 	%r112, %r55, %r556;
	mul.wide.u32 	%rd4, %r112, 12;
	add.s64 	%rd5, %rd1, %rd4;
	ld.global.u32 	%r113, [%rd5+8];
	ld.global.u32 	%r114, [%rd5+3080];
	ld.global.u32 	%r115, [%rd5+6152];
	ld.global.u32 	%r116, [%rd5+9224];
	ld.global.u32 	%r117, [%rd5+12296];
	ld.global.u32 	%r118, [%rd5+15368];
	ld.global.u32 	%r119, [%rd5+18440];
	ld.global.u32 	%r120, [%rd5+21512];
	ld.global.u32 	%r121, [%rd5+24584];
	ld.global.u32 	%r122, [%rd5+27656];
	ld.global.u32 	%r123, [%rd5+30728];
	ld.global.u32 	%r124, [%rd5+33800];
	ld.global.u32 	%r125, [%rd5+36872];
	ld.global.u32 	%r126, [%rd5+39944];
	ld.global.u32 	%r127, [%rd5+43016];
	ld.global.u32 	%r128, [%rd5+46088];
	min.s32 	%r129, %r113, %r114;
	min.s32 	%r130, %r129, %r115;
	min.s32 	%r131, %r116, %r117;
	min.s32 	%r132, %r131, %r118;
	min.s32 	%r133, %r119, %r120;
	min.s32 	%r134, %r133, %r121;
	min.s32 	%r135, %r122, %r123;
	min.s32 	%r136, %r135, %r124;
	min.s32 	%r137, %r125, %r126;
	min.s32 	%r138, %r137, %r127;
	min.s32 	%r139, %r130, %r132;
	min.s32 	%r140, %r139, %r134;
	min.s32 	%r141, %r136, %r138;
	min.s32 	%r142, %r141, %r128;
	min.s32 	%r573, %r140, %r142;
	setp.lt.u32 	%p2, %r6, %r4;
	@%p2 bra 	$L__BB28_44;
	add.s32 	%r57, %r4, %r556;
	not.b32 	%r144, %r55;
	add.s32 	%r145, %r144, %r1;
	sub.s32 	%r146, %r145, %r4;
	sub.s32 	%r552, %r146, %r556;
	add.s32 	%r147, %r57, %r55;
	add.s32 	%r551, %r147, 2048;
	mov.b32 	%r554, 0;
	mov.u32 	%r553, %r57;
$L__BB28_28:
	add.s32 	%r556, %r556, %r4;
	add.s32 	%r149, %r1, -4096;
	setp.gt.u32 	%p3, %r556, %r149;
	@%p3 bra 	$L__BB28_30;
	add.s32 	%r150, %r55, %r556;
	mul.wide.u32 	%rd6, %r150, 12;
	add.s64 	%rd7, %rd1, %rd6;
	ld.global.u32 	%r151, [%rd7+8];
	ld.global.u32 	%r152, [%rd7+3080];
	ld.global.u32 	%r153, [%rd7+6152];
	ld.global.u32 	%r154, [%rd7+9224];
	ld.global.u32 	%r155, [%rd7+12296];
	ld.global.u32 	%r156, [%rd7+15368];
	ld.global.u32 	%r157, [%rd7+18440];
	ld.global.u32 	%r158, [%rd7+21512];
	ld.global.u32 	%r159, [%rd7+24584];
	ld.global.u32 	%r160, [%rd7+27656];
	ld.global.u32 	%r161, [%rd7+30728];
	ld.global.u32 	%r162, [%rd7+33800];
	ld.global.u32 	%r163, [%rd7+36872];
	ld.global.u32 	%r164, [%rd7+39944];
	ld.global.u32 	%r165, [%rd7+43016];
	ld.global.u32 	%r166, [%rd7+46088];
	min.s32 	%r167, %r573, %r151;
	min.s32 	%r168, %r167, %r152;
	min.s32 	%r169, %r153, %r154;
	min.s32 	%r170, %r169, %r155;
	min.s32 	%r171, %r156, %r157;
	min.s32 	%r172, %r171, %r158;
	min.s32 	%r173, %r159, %r160;
	min.s32 	%r174, %r173, %r161;
	min.s32 	%r175, %r162, %r163;
	min.s32 	%r176, %r175, %r164;
	min.s32 	%r177, %r165, %r166;
	min.s32 	%r178, %r168, %r170;
	min.s32 	%r179, %r178, %r172;
	min.s32 	%r180, %r174, %r176;
	min.s32 	%r181, %r180, %r177;
	min.s32 	%r573, %r179, %r181;
	sub.s32 	%r182, %r1, %r556;
	setp.lt.u32 	%p4, %r182, %r4;
	add.s32 	%r554, %r554, 1;
	add.s32 	%r553, %r553, %r4;
	sub.s32 	%r552, %r552, %r4;
	add.s32 	%r551, %r551, %r4;
	@%p4 bra 	$L__BB28_44;
	bra.uni 	$L__BB28_28;
$L__BB28_30:
	setp.le.u32 	%p5, %r1, %r556;
	sub.s32 	%r184, %r1, %r556;
	setp.ge.s32 	%p6, %r55, %r184;
	or.pred  	%p7, %p5, %p6;
	@%p7 bra 	$L__BB28_44;
	not.b32 	%r187, %r55;
	add.s32 	%r188, %r1, %r187;
	sub.s32 	%r189, %r188, %r57;
	mul.lo.s32 	%r190, %r2, %r554;
	shl.b32 	%r191, %r190, 12;
	sub.s32 	%r192, %r189, %r191;
	shr.u32 	%r193, %r192, 8;
	add.s32 	%r72, %r193, 1;
	and.b32  	%r73, %r72, 15;
	setp.lt.u32 	%p8, %r192, 3840;
	mov.u32 	%r565, %r55;
	@%p8 bra 	$L__BB28_35;
	or.b32  	%r559, %r55, 2048;
	shr.u32 	%r194, %r552, 8;
	add.s32 	%r195, %r194, 1;
	and.b32  	%r196, %r195, 33554416;
	neg.s32 	%r557, %r196;
$L__BB28_33:
	.pragma "nounroll";
	add.s32 	%r197, %r551, -2048;
	mul.wide.u32 	%rd8, %r197, 12;
	add.s64 	%rd9, %rd1, %rd8;
	ld.global.u32 	%r198, [%rd9+8];
	min.s32 	%r199, %r573, %r198;
	add.s32 	%r200, %r551, -1792;
	mul.wide.u32 	%rd10, %r200, 12;
	add.s64 	%rd11, %rd1, %rd10;
	ld.global.u32 	%r201, [%rd11+8];
	min.s32 	%r202, %r199, %r201;
	add.s32 	%r203, %r551, -1536;
	mul.wide.u32 	%rd12, %r203, 12;
	add.s64 	%rd13, %rd1, %rd12;
	ld.global.u32 	%r204, [%rd13+8];
	min.s32 	%r205, %r202, %r204;
	add.s32 	%r206, %r551, -1280;
	mul.wide.u32 	%rd14, %r206, 12;
	add.s64 	%rd15, %rd1, %rd14;
	ld.global.u32 	%r207, [%rd15+8];
	min.s32 	%r208, %r205, %r207;
	add.s32 	%r209, %r551, -1024;
	mul.wide.u32 	%rd16, %r209, 12;
	add.s64 	%rd17, %rd1, %rd16;
	ld.global.u32 	%r210, [%rd17+8];
	min.s32 	%r211, %r208, %r210;
	add.s32 	%r212, %r551, -768;
	mul.wide.u32 	%rd18, %r212, 12;
	add.s64 	%rd19, %rd1, %rd18;
	ld.global.u32 	%r213, [%rd19+8];
	min.s32 	%r214, %r211, %r213;
	add.s32 	%r215, %r551, -512;
	mul.wide.u32 	%rd20, %r215, 12;
	add.s64 	%rd21, %rd1, %rd20;
	ld.global.u32 	%r216, [%rd21+8];
	min.s32 	%r217, %r214, %r216;
	add.s32 	%r218, %r551, 1792;
	add.s32 	%r219, %r551, -256;
	mul.wide.u32 	%rd22, %r219, 12;
	add.s64 	%rd23, %rd1, %rd22;
	ld.global.u32 	%r220, [%rd23+8];
	min.s32 	%r221, %r217, %r220;
	mul.wide.u32 	%rd24, %r551, 12;
	add.s64 	%rd25, %rd1, %rd24;
	ld.global.u32 	%r222, [%rd25+8];
	min.s32 	%r223, %r221, %r222;
	add.s32 	%r224, %r551, 256;
	mul.wide.u32 	%rd26, %r224, 12;
	add.s64 	%rd27, %rd1, %rd26;
	ld.global.u32 	%r225, [%rd27+8];
	min.s32 	%r226, %r223, %r225;
	add.s32 	%r227, %r551, 512;
	mul.wide.u32 	%rd28, %r227, 12;
	add.s64 	%rd29, %rd1, %rd28;
	ld.global.u32 	%r228, [%rd29+8];
	min.s32 	%r229, %r226, %r228;
	add.s32 	%r230, %r551, 768;
	mul.wide.u32 	%rd30, %r230, 12;
	add.s64 	%rd31, %rd1, %rd30;
	ld.global.u32 	%r231, [%rd31+8];
	min.s32 	%r232, %r229, %r231;
	add.s32 	%r233, %r551, 1024;
	mul.wide.u32 	%rd32, %r233, 12;
	add.s64 	%rd33, %rd1, %rd32;
	ld.global.u32 	%r234, [%rd33+8];
	min.s32 	%r235, %r232, %r234;
	add.s32 	%r236, %r551, 1280;
	mul.wide.u32 	%rd34, %r236, 12;
	add.s64 	%rd35, %rd1, %rd34;
	ld.global.u32 	%r237, [%rd35+8];
	min.s32 	%r238, %r235, %r237;
	add.s32 	%r239, %r551, 1536;
	mul.wide.u32 	%rd36, %r239, 12;
	add.s64 	%rd37, %rd1, %rd36;
	ld.global.u32 	%r240, [%rd37+8];
	min.s32 	%r241, %r238, %r240;
	mul.wide.u32 	%rd38, %r218, 12;
	add.s64 	%rd39, %rd1, %rd38;
	ld.global.u32 	%r242, [%rd39+8];
	min.s32 	%r573, %r241, %r242;
	add.s32 	%r559, %r559, 4096;
	add.s32 	%r551, %r551, 4096;
	add.s32 	%r557, %r557, 16;
	setp.ne.s32 	%p9, %r557, 0;
	@%p9 bra 	$L__BB28_33;
	add.s32 	%r565, %r559, -2048;
$L__BB28_35:
	setp.eq.s32 	%p10, %r73, 0;
	@%p10 bra 	$L__BB28_44;
	and.b32  	%r88, %r72, 7;
	setp.lt.u32 	%p11, %r73, 8;
	@%p11 bra 	$L__BB28_38;
	add.s32 	%r244, %r565, %r556;
	mul.wide.u32 	%rd40, %r244, 12;
	add.s64 	%rd41, %rd1, %rd40;
	ld.global.u32 	%r245, [%rd41+8];
	min.s32 	%r246, %r573, %r245;
	add.s32 	%r247, %r244, 256;
	mul.wide.u32 	%rd42, %r247, 12;
	add.s64 	%rd43, %rd1, %rd42;
	ld.global.u32 	%r248, [%rd43+8];
	min.s32 	%r249, %r246, %r248;
	add.s32 	%r250, %r244, 512;
	mul.wide.u32 	%rd44, %r250, 12;
	add.s64 	%rd45, %rd1, %rd44;
	ld.global.u32 	%r251, [%rd45+8];
	min.s32 	%r252, %r249, %r251;
	add.s32 	%r253, %r244, 768;
	mul.wide.u32 	%rd46, %r253, 12;
	add.s64 	%rd47, %rd1, %rd46;
	ld.global.u32 	%r254, [%rd47+8];
	min.s32 	%r255, %r252, %r254;
	add.s32 	%r256, %r244, 1024;
	mul.wide.u32 	%rd48, %r256, 12;
	add.s64 	%rd49, %rd1, %rd48;
	ld.global.u32 	%r257, [%rd49+8];
	min.s32 	%r258, %r255, %r257;
	add.s32 	%r259, %r244, 1280;
	mul.wide.u32 	%rd50, %r259, 12;
	add.s64 	%rd51, %rd1, %rd50;
	ld.global.u32 	%r260, [%rd51+8];
	min.s32 	%r261, %r258, %r260;
	add.s32 	%r262, %r244, 1536;
	mul.wide.u32 	%rd52, %r262, 12;
	add.s64 	%rd53, %rd1, %rd52;
	ld.global.u32 	%r263, [%rd53+8];
	min.s32 	%r264, %r261, %r263;
	add.s32 	%r265, %r244, 1792;
	mul.wide.u32 	%rd54, %r265, 12;
	add.s64 	%rd55, %rd1, %rd54;
	ld.global.u32 	%r266, [%rd55+8];
	min.s32 	%r573, %r264, %r266;
	add.s32 	%r565, %r565, 2048;
$L__BB28_38:
	setp.eq.s32 	%p12, %r88, 0;
	@%p12 bra 	$L__BB28_44;
	setp.lt.u32 	%p13, %r88, 4;
	@%p13 bra 	$L__BB28_41;
	add.s32 	%r268, %r565, %r556;
	mul.wide.u32 	%rd56, %r268, 12;
	add.s64 	%rd57, %rd1, %rd56;
	ld.global.u32 	%r269, [%rd57+8];
	min.s32 	%r270, %r573, %r269;
	add.s32 	%r271, %r268, 256;
	mul.wide.u32 	%rd58, %r271, 12;
	add.s64 	%rd59, %rd1, %rd58;
	ld.global.u32 	%r272, [%rd59+8];
	min.s32 	%r273, %r270, %r272;
	add.s32 	%r274, %r268, 512;
	mul.wide.u32 	%rd60, %r274, 12;
	add.s64 	%rd61, %rd1, %rd60;
	ld.global.u32 	%r275, [%rd61+8];
	min.s32 	%r276, %r273, %r275;
	add.s32 	%r277, %r268, 768;
	mul.wide.u32 	%rd62, %r277, 12;
	add.s64 	%rd63, %rd1, %rd62;
	ld.global.u32 	%r278, [%rd63+8];
	min.s32 	%r573, %r276, %r278;
	add.s32 	%r565, %r565, 1024;
$L__BB28_41:
	and.b32  	%r279, %r72, 3;
	setp.eq.s32 	%p14, %r279, 0;
	@%p14 bra 	$L__BB28_44;
	add.s32 	%r571, %r565, %r553;
	cvt.u16.u32 	%rs1, %r552;
	shr.u16 	%rs2, %rs1, 8;
	add.s16 	%rs3, %rs2, 1;
	cvt.u32.u16 	%r280, %rs3;
	and.b32  	%r281, %r280, 3;
	neg.s32 	%r570, %r281;
$L__BB28_43:
	.pragma "nounroll";
	mul.wide.u32 	%rd64, %r571, 12;
	add.s64 	%rd65, %rd1, %rd64;
	ld.global.u32 	%r282, [%rd65+8];
	min.s32 	%r573, %r573, %r282;
	add.s32 	%r571, %r571, 256;
	add.s32 	%r570, %r570, 1;
	setp.ne.s32 	%p15, %r570, 0;
	@%p15 bra 	$L__BB28_43;
$L__BB28_44:
	// begin inline asm
	mov.u32 %r283, %laneid;
	// end inline asm
	mov.b32 	%r286, 1;
	mov.b32 	%r307, 31;
	mov.b32 	%r308, -1;
	// begin inline asm
	shfl.sync.down.b32 %r284, %r573, %r286, %r307, %r308;
	// end inline asm
	setp.gt.s32 	%p16, %r283, 30;
	min.s32 	%r309, %r573, %r284;
	selp.b32 	%r290, %r573, %r309, %p16;
	mov.b32 	%r291, 2;
	// begin inline asm
	shfl.sync.down.b32 %r289, %r290, %r291, %r307, %r308;
	// end inline asm
	setp.gt.s32 	%p17, %r283, 29;
	min.s32 	%r310, %r290, %r289;
	selp.b32 	%r295, %r290, %r310, %p17;
	mov.b32 	%r296, 4;
	// begin inline asm
	shfl.sync.down.b32 %r294, %r295, %r296, %r307, %r308;
	// end inline asm
	setp.gt.s32 	%p18, %r283, 27;
	min.s32 	%r311, %r295, %r294;
	selp.b32 	%r300, %r295, %r311, %p18;
	mov.b32 	%r301, 8;
	// begin inline asm
	shfl.sync.down.b32 %r299, %r300, %r301, %r307, %r308;
	// end inline asm
	setp.gt.s32 	%p19, %r283, 23;
	min.s32 	%r312, %r300, %r299;
	selp.b32 	%r305, %r300, %r312, %p19;
	mov.b32 	%r306, 16;
	// begin inline asm
	shfl.sync.down.b32 %r304, %r305, %r306, %r307, %r308;
	// end inline asm
	setp.gt.s32 	%p20, %r283, 15;
	min.s32 	%r108, %r305, %r304;
	selp.b32 	%r574, %r305, %r108, %p20;
	setp.ne.s32 	%p21, %r283, 0;
	@%p21 bra 	$L__BB28_46;
	shr.u32 	%r313, %r55, 3;
	and.b32  	%r314, %r313, 124;
	mov.u32 	%r315, _ZZN3cub18CUB_300001_SM_10006detail6reduce18DeviceReduceKernelINS2_10policy_hubIijN4cuda3__47minimumIiEEE10Policy1000EN6thrust24THRUST_300001_SM_1000_NS18transform_iteratorI4GetZNSC_6detail15normal_iteratorINSC_10device_ptrI4int3EEEENSC_11use_defaultESL_EEjS8_iNS5_3std3__410__identityEEEvT0_PT3_T1_NS0_13GridEvenShareIST_EET2_T4_E12temp_storage;
	add.s32 	%r316, %r315, %r314;
	st.shared.u32 	[%r316+8], %r108;
$L__BB28_46:
	bar.sync 	0;
	setp.ne.s32 	%p22, %r55, 0;
	@%p22 bra 	$L__BB28_48;
	ld.shared.u32 	%r317, [_ZZN3cub18CUB_300001_SM_10006detail6reduce18DeviceReduceKernelINS2_10policy_hubIijN4cuda3__47minimumIiEEE10Policy1000EN6thrust24THRUST_300001_SM_1000_NS18transform_iteratorI4GetZNSC_6detail15normal_iteratorINSC_10device_ptrI4int3EEEENSC_11use_defaultESL_EEjS8_iNS5_3std3__410__identityEEEvT0_PT3_T1_NS0_13GridEvenShareIST_EET2_T4_E12temp_storage+12];
	min.s32 	%r318, %r574, %r317;
	ld.shared.u32 	%r319, [_ZZN3cub18CUB_300001_SM_10006detail6reduce18DeviceReduceKernelINS2_10policy_hubIijN4cuda3__47minimumIiEEE10Policy1000EN6thrust24THRUST_300001_SM_1000_NS18transform_iteratorI4GetZNSC_6detail15normal_iteratorINSC_10device_ptrI4int3EEEENSC_11use_defaultESL_EEjS8_iNS5_3std3__410__identityEEEvT0_PT3_T1_NS0_13GridEvenShareIST_EET2_T4_E12temp_storage+16];
	min.s32 	%r320, %r318, %r319;
	ld.shared.u32 	%r321, [_ZZN3cub18CUB_300001_SM_10006detail6reduce18DeviceReduceKernelINS2_10policy_hubIijN4cuda3__47minimumIiEEE10Policy1000EN6thrust24THRUST_300001_SM_1000_NS18transform_iteratorI4GetZNSC_6detail15normal_iteratorINSC_10device_ptrI4int3EEEENSC_11use_defaultESL_EEjS8_iNS5_3std3__410__identityEEEvT0_PT3_T1_NS0_13GridEvenShareIST_EET2_T4_E12temp_storage+20];
	min.s32 	%r322, %r320, %r321;
	ld.shared.u32 	%r323, [_ZZN3cub18CUB_300001_SM_10006detail6reduce18DeviceReduceKernelINS2_10policy_hubIijN4cuda3__47minimumIiEEE10Policy1000EN6thrust24THRUST_300001_SM_1000_NS18transform_iteratorI4GetZNSC_6detail15normal_iteratorINSC_10device_ptrI4int3EEEENSC_11use_defaultESL_EEjS8_iNS5_3std3__410__identityEEEvT0_PT3_T1_NS0_13GridEvenShareIST_EET2_T4_E12temp_storage+24];
	min.s32 	%r324, %r322, %r323;
	ld.shared.u32 	%r325, [_ZZN3cub18CUB_300001_SM_10006detail6reduce18DeviceReduceKernelINS2_10policy_hubIijN4cuda3__47minimumIiEEE10Policy1000EN6thrust24THRUST_300001_SM_1000_NS18transform_iteratorI4GetZNSC_6detail15normal_iteratorINSC_10device_ptrI4int3EEEENSC_11use_defaultESL_EEjS8_iNS5_3std3__410__identityEEEvT0_PT3_T1_NS0_13GridEvenShareIST_EET2_T4_E12temp_storage+28];
	min.s32 	%r326, %r324, %r325;
	ld.shared.u32 	%r327, [_ZZN3cub18CUB_300001_SM_10006detail6reduce18DeviceReduceKernelINS2_10policy_hubIijN4cuda3__47minimumIiEEE10Policy1000EN6thrust24THRUST_300001_SM_1000_NS18transform_iteratorI4GetZNSC_6detail15normal_iteratorINSC_10device_ptrI4int3EEEENSC_11use_defaultESL_EEjS8_iNS5_3std3__410__identityEEEvT0_PT3_T1_NS0_13GridEvenShareIST_EET2_T4_E12temp_storage+32];
	min.s32 	%r328, %r326, %r327;
	ld.shared.u32 	%r329, [_ZZN3cub18CUB_300001_SM_10006detail6reduce18DeviceReduceKernelINS2_10policy_hubIijN4cuda3__47minimumIiEEE10Policy1000EN6thrust24THRUST_300001_SM_1000_NS18transform_iteratorI4GetZNSC_6detail15normal_iteratorINSC_10device_ptrI4int3EEEENSC_11use_defaultESL_EEjS8_iNS5_3std3__410__identityEEEvT0_PT3_T1_NS0_13GridEvenShareIST_EET2_T4_E12temp_storage+36];
	min.s32 	%r574, %r328, %r329;
$L__BB28_48:
	mov.u32 	%r531, %tid.x;
	setp.ne.s32 	%p56, %r531, 0;
	@%p56 bra 	$L__BB28_50;
	ld.param.u64 	%rd129, [_ZN3cub18CUB_300001_SM_10006detail6reduce18DeviceReduceKernelINS2_10policy_hubIijN4cuda3__47minimumIiEEE10Policy1000EN6thrust24THRUST_300001_SM_1000_NS18transform_iteratorI4GetZNSC_6detail15normal_iteratorINSC_10device_ptrI4int3EEEENSC_11use_defaultESL_EEjS8_iNS5_3std3__410__identityEEEvT0_PT3_T1_NS0_13GridEvenShareIST_EET2_T4__param_1];
	cvta.to.global.u64 	%rd126, %rd129;
	mul.wide.u32 	%rd127, %r3, 4;
	add.s64 	%rd128, %rd126, %rd127;
	st.global.u32 	[%rd128], %r574;
$L__BB28_50:
	ret;

}
	// .globl	_ZN3cub18CUB_300001_SM_10006detail6reduce28DeviceReduceSingleTileKernelINS2_10policy_hubIiyN4cuda3__47minimumIiEEE10Policy1000EN6thrust24THRUST_300001_SM_1000_NS18transform_iteratorI4GetZNSC_6detail15normal_iteratorINSC_10device_ptrI4int3EEEENSC_11use_defaultESL_EEPiyS8_iiNS5_3std3__410__identityEEEvT0_T1_T2_T3_T4_T6_
.visible .entry _ZN3cub18CUB_300001_SM_10006detail6reduce28DeviceReduceSingleTileKernelINS2_10policy_hubIiyN4cuda3__47minimumIiEEE10Policy1000EN6thrust24THRUST_300001_SM_1000_NS18transform_iteratorI4GetZNSC_6detail15normal_iteratorINSC_10device_ptrI4int3EEEENSC_11use_defaultESL_EEPiyS8_iiNS5_3std3__410__identityEEEvT0_T1_T2_T3_T4_T6_(
	.param .align 8 .b8 _ZN3cub18CUB_300001_SM_10006detail6reduce28DeviceReduceSingleTileKernelINS2_10policy_hubIiyN4cuda3__47minimumIiEEE10Policy1000EN6thrust24THRUST_300001_SM_1000_NS18transform_iteratorI4GetZNSC_6detail15normal_iteratorINSC_10device_ptrI4int3EEEENSC_11use_defaultESL_EEPiyS8_iiNS5_3std3__410__identityEEEvT0_T1_T2_T3_T4_T6__param_0[16],
	.param .u64 .ptr .align 1 _ZN3cub18CUB_300001_SM_10006detail6reduce28DeviceReduceSingleTileKernelINS2_10policy_hubIiyN4cuda3__47minimumIiEEE10Policy1000EN6thrust24THRUST_300001_SM_1000_NS18transform_iteratorI4GetZNSC_6detail15normal_iteratorINSC_10device_ptrI4int3EEEENSC_11use_defaultESL_EEPiyS8_iiNS5_3std3__410__identityEEEvT0_T1_T2_T3_T4_T6__param_1,
	.param .u64 _ZN3cub18CUB_300001_SM_10006detail6reduce28DeviceReduceSingleTileKernelINS2_10policy_hubIiyN4cuda3__47minimumIiEEE10Policy1000EN6thrust24THRUST_300001_SM_1000_NS18transform_iteratorI4GetZNSC_6detail15normal_iteratorINSC_10device_ptrI4int3EEEENSC_11use_defaultESL_EEPiyS8_iiNS5_3std3__410__identityEEEvT0_T1_T2_T3_T4_T6__param_2,
	.param .align 1 .b8 _ZN3cub18CUB_300001_SM_10006detail6reduce28DeviceReduceSingleTileKernelINS2_10policy_hubIiyN4cuda3__47minimumIiEEE10Policy1000EN6thrust24THRUST_300001_SM_1000_NS18transform_iteratorI4GetZNSC_6detail15normal_iteratorINSC_10device_ptrI4int3EEEENSC_11use_defaultESL_EEPiyS8_iiNS5_3std3__410__identityEEEvT0_T1_T2_T3_T4_T6__param_3[1],
	.param .u32 _ZN3cub18CUB_300001_SM_10006detail6reduce28DeviceReduceSingleTileKernelINS2_10policy_hubIiyN4cuda3__47minimumIiEEE10Policy1000EN6thrust24THRUST_300001_SM_1000_NS18transform_iteratorI4GetZNSC_6detail15normal_iteratorINSC_10device_ptrI4int3EEEENSC_11use_defaultESL_EEPiyS8_iiNS5_3std3__410__identityEEEvT0_T1_T2_T3_T4_T6__param_4,
	.param .align 1 .b8 _ZN3cub18CUB_300001_SM_10006detail6reduce28DeviceReduceSingleTileKernelINS2_10policy_hubIiyN4cuda3__47minimumIiEEE10Policy1000EN6thrust24THRUST_300001_SM_1000_NS18transform_iteratorI4GetZNSC_6detail15normal_iteratorINSC_10device_ptrI4int3EEEENSC_11use_defaultESL_EEPiyS8_iiNS5_3std3__410__identityEEEvT0_T1_T2_T3_T4_T6__param_5[1]
)
.maxntid 256
.minnctapersm 1
{
	.reg .pred 	%p<59>;
	.reg .b16 	%rs<9>;
	.reg .b32 	%r<481>;
	.reg .b64 	%rd<54>;
	// demoted variable
	.shared .align 4 .b8 _ZZN3cub18CUB_300001_SM_10006detail6reduce28DeviceReduceSingleTileKernelINS2_10policy_hubIiyN4cuda3__47minimumIiEEE10Policy1000EN6thrust24THRUST_300001_SM_1000_NS18transform_iteratorI4GetZNSC_6detail15normal_iteratorINSC_10device_ptrI4int3EEEENSC_11use_defaultESL_EEPiyS8_iiNS5_3std3__410__identityEEEvT0_T1_T2_T3_T4_T6_E12temp_storage[44];
	ld.param.u64 	%rd19, [_ZN3cub18CUB_300001_SM_10006detail6reduce28DeviceReduceSingleTileKernelINS2_10policy_hubIiyN4cuda3__47minimumIiEEE10Policy1000EN6thrust24THRUST_300001_SM_1000_NS18transform_iteratorI4GetZNSC_6detail15normal_iteratorINSC_10device_ptrI4int3EEEENSC_11use_defaultESL_EEPiyS8_iiNS5_3std3__410__identityEEEvT0_T1_T2_T3_T4_T6__param_0];
	ld.param.u64 	%rd21, [_ZN3cub18CUB_300001_SM_10006detail6reduce28DeviceReduceSingleTileKernelINS2_10policy_hubIiyN4cuda3__47minimumIiEEE10Policy1000EN6thrust24THRUST_300001_SM_1000_NS18transform_iteratorI4GetZNSC_6detail15normal_iteratorINSC_10device_ptrI4int3EEEENSC_11use_defaultESL_EEPiyS8_iiNS5_3std3__410__identityEEEvT0_T1_T2_T3_T4_T6__param_1];
	ld.param.u64 	%rd20, [_ZN3cub18CUB_300001_SM_10006detail6reduce28DeviceReduceSingleTileKernelINS2_10policy_hubIiyN4cuda3__47minimumIiEEE10Policy1000EN6thrust24THRUST_300001_SM_1000_NS18transform_iteratorI4GetZNSC_6detail15normal_iteratorINSC_10device_ptrI4int3EEEENSC_11use_defaultESL_EEPiyS8_iiNS5_3std3__410__identityEEEvT0_T1_T2_T3_T4_T6__param_2];
	ld.param.u32 	%r83, [_ZN3cub18CUB_300001_SM_10006detail6reduce28DeviceReduceSingleTileKernelINS2_10policy_hubIiyN4cuda3__47minimumIiEEE10Policy1000EN6thrust24THRUST_300001_SM_1000_NS18transform_iteratorI4GetZNSC_6detail15normal_iteratorINSC_10device_ptrI4int3EEEENSC_11use_defaultESL_EEPiyS8_iiNS5_3std3__410__identityEEEvT0_T1_T2_T3_T4_T6__param_4];
	cvta.to.global.u64 	%rd1, %rd21;
	setp.ne.s64 	%p1, %rd20, 0;
	@%p1 bra 	$L__BB29_3;
	mov.u32 	%r444, %tid.x;
	setp.ne.s32 	%p58, %r444, 0;
	@%p58 bra 	$L__BB29_51;
	st.global.u32 	[%rd1], %r83;
	bra.uni 	$L__BB29_51;
$L__BB29_3:
	cvta.to.global.u64 	%rd2, %rd19;
	setp.gt.u64 	%p2, %rd20, 4095;
	@%p2 bra 	$L__BB29_28;
	cvt.u32.u64 	%r1, %rd20;
	mov.u32 	%r2, %tid.x;
	setp.ge.u32 	%p24, %r2, %r1;
	mov.b32 	%r462, 0;
	mov.u32 	%r451, %r2;
	@%p24 bra 	$L__BB29_6;
	mul.wide.u32 	%rd39, %r2, 12;
	add.s64 	%rd40, %rd2, %rd39;
	ld.global.u32 	%r462, [%rd40+8];
	add.s32 	%r451, %r2, 256;
$L__BB29_6:
	setp.ge.u32 	%p25, %r451, %r1;
	@%p25 bra 	$L__BB29_19;
	not.b32 	%r272, %r451;
	add.s32 	%r273, %r272, %r1;
	shr.u32 	%r274, %r273, 8;
	add.s32 	%r7, %r274, 1;
	and.b32  	%r8, %r7, 15;
	setp.lt.u32 	%p26, %r273, 3840;
	@%p26 bra 	$L__BB29_10;
	and.b32  	%r275, %r7, 33554416;
	neg.s32 	%r447, %r275;
	mul.wide.u32 	%rd41, %r451, 12;
	add.s64 	%rd42, %rd41, %rd2;
	add.s64 	%rd49, %rd42, 24584;
$L__BB29_9:
	.pragma "nounroll";
	ld.global.u32 	%r276, [%rd49+-24576];
	min.s32 	%r277, %r462, %r276;
	ld.global.u32 	%r278, [%rd49+-21504];
	min.s32 	%r279, %r277, %r278;
	ld.global.u32 	%r280, [%rd49+-18432];
	min.s32 	%r281, %r279, %r280;
	ld.global.u32 	%r282, [%rd49+-15360];
	min.s32 	%r283, %r281, %r282;
	ld.global.u32 	%r284, [%rd49+-12288];
	min.s32 	%r285, %r283, %r284;
	ld.global.u32 	%r286, [%rd49+-9216];
	min.s32 	%r287, %r285, %r286;
	ld.global.u32 	%r288, [%rd49+-6144];
	min.s32 	%r289, %r287, %r288;
	ld.global.u32 	%r290, [%rd49+-3072];
	min.s32 	%r291, %r289, %r290;
	ld.global.u32 	%r292, [%rd49];
	min.s32 	%r293, %r291, %r292;
	ld.global.u32 	%r294, [%rd49+3072];
	min.s32 	%r295, %r293, %r294;
	ld.global.u32 	%r296, [%rd49+6144];
	min.s32 	%r297, %r295, %r296;
	ld.global.u32 	%r298, [%rd49+9216];
	min.s32 	%r299, %r297, %r298;
	ld.global.u32 	%r300, [%rd49+12288];
	min.s32 	%r301, %r299, %r300;
	ld.global.u32 	%r302, [%rd49+15360];
	min.s32 	%r303, %r301, %r302;
	ld.global.u32 	%r304, [%rd49+18432];
	min.s32 	%r305, %r303, %r304;
	ld.global.u32 	%r306, [%rd49+21504];
	min.s32 	%r462, %r305, %r306;
	add.s32 	%r451, %r451, 4096;
	add.s32 	%r447, %r447, 16;
	add.s64 	%rd49, %rd49, 49152;
	setp.ne.s32 	%p27, %r447, 0;
	@%p27 bra 	$L__BB29_9;
$L__BB29_10:
	setp.eq.s32 	%p28, %r8, 0;
	@%p28 bra 	$L__BB29_19;
	and.b32  	%r19, %r7, 7;
	setp.lt.u32 	%p29, %r8, 8;
	@%p29 bra 	$L__BB29_13;
	mul.wide.s32 	%rd43, %r451, 12;
	add.s64 	%rd44, %rd2, %rd43;
	ld.global.u32 	%r308, [%rd44+8];
	min.s32 	%r309, %r462, %r308;
	ld.global.u32 	%r310, [%rd44+3080];
	min.s32 	%r311, %r309, %r310;
	ld.global.u32 	%r312, [%rd44+6152];
	min.s32 	%r313, %r311, %r312;
	ld.global.u32 	%r314, [%rd44+9224];
	min.s32 	%r315, %r313, %r314;
	ld.global.u32 	%r316, [%rd44+12296];
	min.s32 	%r317, %r315, %r316;
	ld.global.u32 	%r318, [%rd44+15368];
	min.s32 	%r319, %r317, %r318;
	ld.global.u32 	%r320, [%rd44+18440];
	min.s32 	%r321, %r319, %r320;
	ld.global.u32 	%r322, [%rd44+21512];
	min.s32 	%r462, %r321, %r322;
	add.s32 	%r451, %r451, 2048;
$L__BB29_13:
	setp.eq.s32 	%p30, %r19, 0;
	@%p30 bra 	$L__BB29_19;
	and.b32  	%r25, %r7, 3;
	setp.lt.u32 	%p31, %r19, 4;
	@%p31 bra 	$L__BB29_16;
	mul.wide.s32 	%rd45, %r451, 12;
	add.s64 	%rd46, %rd2, %rd45;
	ld.global.u32 	%r324, [%rd46+8];
	min.s32 	%r325, %r462, %r324;
	ld.global.u32 	%r326, [%rd46+3080];
	min.s32 	%r327, %r325, %r326;
	ld.global.u32 	%r328, [%rd46+6152];
	min.s32 	%r329, %r327, %r328;
	ld.global.u32 	%r330, [%rd46+9224];
	min.s32 	%r462, %r329, %r330;
	add.s32 	%r451, %r451, 1024;
$L__BB29_16:
	setp.eq.s32 	%p32, %r25, 0;
	@%p32 bra 	$L__BB29_19;
	add.s64 	%rd6, %rd2, 8;
	neg.s32 	%r459, %r25;
$L__BB29_18:
	.pragma "nounroll";
	mul.wide.s32 	%rd47, %r451, 12;
	add.s64 	%rd48, %rd6, %rd47;
	ld.global.u32 	%r331, [%rd48];
	min.s32 	%r462, %r462, %r331;
	add.s32 	%r451, %r451, 256;
	add.s32 	%r459, %r459, 1;
	setp.ne.s32 	%p33, %r459, 0;
	@%p33 bra 	$L__BB29_18;
$L__BB29_19:
	setp.lt.u64 	%p34, %rd20, 256;
	@%p34 bra 	$L__BB29_24;
	// begin inline asm
	mov.u32 %r395, %laneid;
	// end inline asm
	mov.b32 	%r398, 1;
	mov.b32 	%r419, 31;
	mov.b32 	%r420, -1;
	// begin inline asm
	shfl.sync.down.b32 %r396, %r462, %r398, %r419, %r420;
	// end inline asm
	setp.gt.s32 	%p50, %r395, 30;
	min.s32 	%r421, %r462, %r396;
	selp.b32 	%r402, %r462, %r421, %p50;
	mov.b32 	%r403, 2;
	// begin inline asm
	shfl.sync.down.b32 %r401, %r402, %r403, %r419, %r420;
	// end inline asm
	setp.gt.s32 	%p51, %r395, 29;
	min.s32 	%r422, %r402, %r401;
	selp.b32 	%r407, %r402, %r422, %p51;
	mov.b32 	%r408, 4;
	// begin inline asm
	shfl.sync.down.b32 %r406, %r407, %r408, %r419, %r420;
	// end inline asm
	setp.gt.s32 	%p52, %r395, 27;
	min.s32 	%r423, %r407, %r406;
	selp.b32 	%r412, %r407, %r423, %p52;
	mov.b32 	%r413, 8;
	// begin inline asm
	shfl.sync.down.b32 %r411, %r412, %r413, %r419, %r420;
	// end inline asm
	setp.gt.s32 	%p53, %r395, 23;
	min.s32 	%r424, %r412, %r411;
	selp.b32 	%r417, %r412, %r424, %p53;
	mov.b32 	%r418, 16;
	// begin inline asm
	shfl.sync.down.b32 %r416, %r417, %r418, %r419, %r420;
	// end inline asm
	setp.gt.s32 	%p54, %r395, 15;
	min.s32 	%r39, %r417, %r416;
	selp.b32 	%r480, %r417, %r39, %p54;
	setp.ne.s32 	%p55, %r395, 0;
	@%p55 bra 	$L__BB29_22;
	shr.u32 	%r425, %r2, 3;
	and.b32  	%r426, %r425, 124;
	mov.u32 	%r427, _ZZN3cub18CUB_300001_SM_10006detail6reduce28DeviceReduceSingleTileKernelINS2_10policy_hubIiyN4cuda3__47minimumIiEEE10Policy1000EN6thrust24THRUST_300001_SM_1000_NS18transform_iteratorI4GetZNSC_6detail15normal_iteratorINSC_10device_ptrI4int3EEEENSC_11use_defaultESL_EEPiyS8_iiNS5_3std3__410__identityEEEvT0_T1_T2_T3_T4_T6_E12temp_storage;
	add.s32 	%r428, %r427, %r426;
	st.shared.u32 	[%r428+8], %r39;
$L__BB29_22:
	bar.sync 	0;
	setp.ne.s32 	%p56, %r2, 0;
	@%p56 bra 	$L__BB29_49;
	ld.shared.u32 	%r429, [_ZZN3cub18CUB_300001_SM_10006detail6reduce28DeviceReduceSingleTileKernelINS2_10policy_hubIiyN4cuda3__47minimumIiEEE10Policy1000EN6thrust24THRUST_300001_SM_1000_NS18transform_iteratorI4GetZNSC_6detail15normal_iteratorINSC_10device_ptrI4int3EEEENSC_11use_defaultESL_EEPiyS8_iiNS5_3std3__410__identityEEEvT0_T1_T2_T3_T4_T6_E12temp_storage+12];
	min.s32 	%r430, %r480, %r429;
	ld.shared.u32 	%r431, [_ZZN3cub18CUB_300001_SM_10006detail6reduce28DeviceReduceSingleTileKernelINS2_10policy_hubIiyN4cuda3__47minimumIiEEE10Policy1000EN6thrust24THRUST_300001_SM_1000_NS18transform_iteratorI4GetZNSC_6detail15normal_iteratorINSC_10device_ptrI4int3EEEENSC_11use_defaultESL_EEPiyS8_iiNS5_3std3__410__identityEEEvT0_T1_T2_T3_T4_T6_E12temp_storage+16];
	min.s32 	%r432, %r430, %r431;
	ld.shared.u32 	%r433, [_ZZN3cub18CUB_300001_SM_10006detail6reduce28DeviceReduceSingleTileKernelINS2_10policy_hubIiyN4cuda3__47minimumIiEEE10Policy1000EN6thrust24THRUST_300001_SM_1000_NS18transform_iteratorI4GetZNSC_6detail15normal_iteratorINSC_10device_ptrI4int3EEEENSC_11use_defaultESL_EEPiyS8_iiNS5_3std3__410__identityEEEvT0_T1_T2_T3_T4_T6_E12temp_storage+20];
	min.s32 	%r434, %r432, %r433;
	ld.shared.u32 	%r435, [_ZZN3cub18CUB_300001_SM_10006detail6reduce28DeviceReduceSingleTileKernelINS2_10policy_hubIiyN4cuda3__47minimumIiEEE10Policy1000EN6thrust24THRUST_300001_SM_1000_NS18transform_iteratorI4GetZNSC_6detail15normal_iteratorINSC_10device_ptrI4int3EEEENSC_11use_defaultESL_EEPiyS8_iiNS5_3std3__410__identityEEEvT0_T1_T2_T3_T4_T6_E12temp_storage+24];
	min.s32 	%r436, %r434, %r435;
	ld.shared.u32 	%r437, [_ZZN3cub18CUB_300001_SM_10006detail6reduce28DeviceReduceSingleTileKernelINS2_10policy_hubIiyN4cuda3__47minimumIiEEE10Policy1000EN6thrust24THRUST_300001_SM_1000_NS18transform_iteratorI4GetZNSC_6detail15normal_iteratorINSC_10device_ptrI4int3EEEENSC_11use_defaultESL_EEPiyS8_iiNS5_3std3__410__identityEEEvT0_T1_T2_T3_T4_T6_E12temp_storage+28];
	min.s32 	%r438, %r436, %r437;
	ld.shared.u32 	%r439, [_ZZN3cub18CUB_300001_SM_10006detail6reduce28DeviceReduceSingleTileKernelINS2_10policy_hubIiyN4cuda3__47minimumIiEEE10Policy1000EN6thrust24THRUST_300001_SM_1000_NS18transform_iteratorI4GetZNSC_6detail15normal_iteratorINSC_10device_ptrI4int3EEEENSC_11use_defaultESL_EEPiyS8_iiNS5_3std3__410__identityEEEvT0_T1_T2_T3_T4_T6_E12temp_storage+32];
	min.s32 	%r440, %r438, %r439;
	ld.shared.u32 	%r441, [_ZZN3cub18CUB_300001_SM_10006detail6reduce28DeviceReduceSingleTileKernelINS2_10policy_hubIiyN4cuda3__47minimumIiEEE10Policy1000EN6thrust24THRUST_300001_SM_1000_NS18transform_iteratorI4GetZNSC_6detail15normal_iteratorINSC_10device_ptrI4int3EEEENSC_11use_defaultESL_EEPiyS8_iiNS5_3std3__410__identityEEEvT0_T1_T2_T3_T4_T6_E12temp_storage+36];
	min.s32 	%r480, %r440, %r441;
	bra.uni 	$L__BB29_49;
$L__BB29_24:
	// begin inline asm
	mov.u32 %r332, %laneid;
	// end inline asm
	and.b32  	%r358, %r2, 992;
	add.s32 	%r359, %r358, 32;
	setp.gt.u32 	%p35, %r359, %r1;
	not.b32 	%r360, %r358;
	add.s32 	%r361, %r1, %r360;
	selp.b32 	%r356, %r361, 31, %p35;
	mov.b32 	%r335, 1;
	mov.b32 	%r357, -1;
	// begin inline asm
	shfl.sync.down.b32 %r333, %r462, %r335, %r356, %r357;
	// end inline asm
	setp.lt.s32 	%p36, %r332, %r356;
	min.s32 	%r362, %r462, %r333;
	selp.b32 	%r339, %r362, %r462, %p36;
	mov.b32 	%r340, 2;
	// begin inline asm
	shfl.sync.down.b32 %r338, %r339, %r340, %r356, %r357;
	// end inline asm
	add.s32 	%r363, %r332, 2;
	setp.gt.s32 	%p37, %r363, %r356;
	min.s32 	%r364, %r339, %r338;
	selp.b32 	%r344, %r339, %r364, %p37;
	mov.b32 	%r345, 4;
	// begin inline asm
	shfl.sync.down.b32 %r343, %r344, %r345, %r356, %r357;
	// end inline asm
	add.s32 	%r365, %r332, 4;
	setp.gt.s32 	%p38, %r365, %r356;
	min.s32 	%r366, %r344, %r343;
	selp.b32 	%r349, %r344, %r366, %p38;
	mov.b32 	%r350, 8;
	// begin inline asm
	shfl.sync.down.b32 %r348, %r349, %r350, %r356, %r357;
	// end inline asm
	add.s32 	%r367, %r332, 8;
	setp.gt.s32 	%p39, %r367, %r356;
	min.s32 	%r368, %r349, %r348;
	selp.b32 	%r354, %r349, %r368, %p39;
	mov.b32 	%r355, 16;
	// begin inline asm
	shfl.sync.down.b32 %r353, %r354, %r355, %r356, %r357;
	// end inline asm
	add.s32 	%r369, %r332, 16;
	setp.gt.s32 	%p40, %r369, %r356;
	min.s32 	%r370, %r354, %r353;
	selp.b32 	%r480, %r354, %r370, %p40;
	setp.ne.s32 	%p41, %r332, 0;
	@%p41 bra 	$L__BB29_26;
	shr.u32 	%r371, %r2, 3;
	and.b32  	%r372, %r371, 124;
	mov.u32 	%r373, _ZZN3cub18CUB_300001_SM_10006detail6reduce28DeviceReduceSingleTileKernelINS2_10policy_hubIiyN4cuda3__47minimumIiEEE10Policy1000EN6thrust24THRUST_300001_SM_1000_NS18transform_iteratorI4GetZNSC_6detail15normal_iteratorINSC_10device_ptrI4int3EEEENSC_11use_defaultESL_EEPiyS8_iiNS5_3std3__410__identityEEEvT0_T1_T2_T3_T4_T6_E12temp_storage;
	add.s32 	%r374, %r373, %r372;
	st.shared.u32 	[%r374+8], %r480;
$L__BB29_26:
	bar.sync 	0;
	setp.ne.s32 	%p42, %r2, 0;
	@%p42 bra 	$L__BB29_49;
	setp.gt.u64 	%p43, %rd20, 32;
	ld.shared.u32 	%r375, [_ZZN3cub18CUB_300001_SM_10006detail6reduce28DeviceReduceSingleTileKernelINS2_10policy_hubIiyN4cuda3__47minimumIiEEE10Policy1000EN6thrust24THRUST_300001_SM_1000_NS18transform_iteratorI4GetZNSC_6detail15normal_iteratorINSC_10device_ptrI4int3EEEENSC_11use_defaultESL_EEPiyS8_iiNS5_3std3__410__identityEEEvT0_T1_T2_T3_T4_T6_E12temp_storage+12];
	min.s32 	%r376, %r480, %r375;
	selp.b32 	%r377, %r376, %r480, %p43;
	setp.gt.u64 	%p44, %rd20, 64;
	ld.shared.u32 	%r378, [_ZZN3cub18CUB_300001_SM_10006detail6reduce28DeviceReduceSingleTileKernelINS2_10policy_hubIiyN4cuda3__47minimumIiEEE10Policy1000EN6thrust24THRUST_300001_SM_1000_NS18transform_iteratorI4GetZNSC_6detail15normal_iteratorINSC_10device_ptrI4int3EEEENSC_11use_defaultESL_EEPiyS8_iiNS5_3std3__410__identityEEEvT0_T1_T2_T3_T4_T6_E12temp_storage+16];
	min.s32 	%r379, %r377, %r378;
	selp.b32 	%r380, %r379, %r377, %p44;
	setp.gt.u64 	%p45, %rd20, 96;
	ld.shared.u32 	%r381, [_ZZN3cub18CUB_300001_SM_10006detail6reduce28DeviceReduceSingleTileKernelINS2_10policy_hubIiyN4cuda3__47minimumIiEEE10Policy1000EN6thrust24THRUST_300001_SM_1000_NS18transform_iteratorI4GetZNSC_6detail15normal_iteratorINSC_10device_ptrI4int3EEEENSC_11use_defaultESL_EEPiyS8_iiNS5_3std3__410__identityEEEvT0_T1_T2_T3_T4_T6_E12temp_storage+20];
	min.s32 	%r382, %r380, %r381;
	selp.b32 	%r383, %r382, %r380, %p45;
	setp.gt.u64 	%p46, %rd20, 128;
	ld.shared.u32 	%r384, [_ZZN3cub18CUB_300001_SM_10006detail6reduce28DeviceReduceSingleTileKernelINS2_10policy_hubIiyN4cuda3__47minimumIiEEE10Policy1000EN6thrust24THRUST_300001_SM_1000_NS18transform_iteratorI4GetZNSC_6detail15normal_iteratorINSC_10device_ptrI4int3EEEENSC_11use_defaultESL_EEPiyS8_iiNS5_3std3__410__identityEEEvT0_T1_T2_T3_T4_T6_E12temp_storage+24];
	min.s32 	%r385, %r383, %r384;
	selp.b32 	%r386, %r385, %r383, %p46;
	setp.gt.u64 	%p47, %rd20, 160;
	ld.shared.u32 	%r387, [_ZZN3cub18CUB_300001_SM_10006detail6reduce28DeviceReduceSingleTileKernelINS2_10policy_hubIiyN4cuda3__47minimumIiEEE10Policy1000EN6thrust24THRUST_300001_SM_1000_NS18transform_iteratorI4GetZNSC_6detail15normal_iteratorINSC_10device_ptrI4int3EEEENSC_11use_defaultESL_EEPiyS8_iiNS5_3std3__410__identityEEEvT0_T1_T2_T3_T4_T6_E12temp_storage+28];
	min.s32 	%r388, %r386, %r387;
	selp.b32 	%r389, %r388, %r386, %p47;
	setp.gt.u64 	%p48, %rd20, 192;
	ld.shared.u32 	%r390, [_ZZN3cub18CUB_300001_SM_10006detail6reduce28DeviceReduceSingleTileKernelINS2_10policy_hubIiyN4cuda3__47minimumIiEEE10Policy1000EN6thrust24THRUST_300001_SM_1000_NS18transform_iteratorI4GetZNSC_6detail15normal_iteratorINSC_10device_ptrI4int3EEEENSC_11use_defaultESL_EEPiyS8_iiNS5_3std3__410__identityEEEvT0_T1_T2_T3_T4_T6_E12temp_storage+32];
	min.s32 	%r391, %r389, %r390;
	selp.b32 	%r392, %r391, %r389, %p48;
	setp.gt.u64 	%p49, %rd20, 224;
	ld.shared.u32 	%r393, [_ZZN3cub18CUB_300001_SM_10006detail6reduce28DeviceReduceSingleTileKernelINS2_10policy_hubIiyN4cuda3__47minimumIiEEE10Policy1000EN6thrust24THRUST_300001_SM_1000_NS18transform_iteratorI4GetZNSC_6detail15normal_iteratorINSC_10device_ptrI4int3EEEENSC_11use_defaultESL_EEPiyS8_iiNS5_3std3__410__identityEEEvT0_T1_T2_T3_T4_T6_E12temp_storage+36];
	min.s32 	%r394, %r392, %r393;
	selp.b32 	%r480, %r394, %r392, %p49;
	bra.uni 	$L__BB29_49;
$L__BB29_28:
	mov.u32 	%r44, %tid.x;
	cvt.u64.u32 	%rd7, %r44;
	mul.wide.u32 	%rd23, %r44, 12;
	add.s64 	%rd24, %rd2, %rd23;
	add.s64 	%rd8, %rd24, 8;
	ld.global.u32 	%r94, [%rd24+8];
	ld.global.u32 	%r95, [%rd24+3080];
	ld.global.u32 	%r96, [%rd24+6152];
	ld.global.u32 	%r97, [%rd24+9224];
	ld.global.u32 	%r98, [%rd24+12296];
	ld.global.u32 	%r99, [%rd24+15368];
	ld.global.u32 	%r100, [%rd24+18440];
	ld.global.u32 	%r101, [%rd24+21512];
	ld.global.u32 	%r102, [%rd24+24584];
	ld.global.u32 	%r103, [%rd24+27656];
	ld.global.u32 	%r104, [%rd24+30728];
	ld.global.u32 	%r105, [%rd24+33800];
	ld.global.u32 	%r106, [%rd24+36872];
	ld.global.u32 	%r107, [%rd24+39944];
	ld.global.u32 	%r108, [%rd24+43016];
	ld.global.u32 	%r109, [%rd24+46088];
	min.s32 	%r110, %r94, %r95;
	min.s32 	%r111, %r110, %r96;
	min.s32 	%r112, %r97, %r98;
	min.s32 	%r113, %r112, %r99;
	min.s32 	%r114, %r100, %r101;
	min.s32 	%r115, %r114, %r102;
	min.s32 	%r116, %r103, %r104;
	min.s32 	%r117, %r116, %r105;
	min.s32 	%r118, %r106, %r107;
	min.s32 	%r119, %r118, %r108;
	min.s32 	%r120, %r111, %r113;
	min.s32 	%r121, %r120, %r115;
	min.s32 	%r122, %r117, %r119;
	min.s32 	%r123, %r122, %r109;
	min.s32 	%r479, %r121, %r123;
	add.s64 	%rd9, %rd20, -4096;
	setp.lt.u64 	%p3, %rd9, 4096;
	mov.b64 	%rd51, 4096;
	@%p3 bra 	$L__BB29_32;
	mov.b64 	%rd51, 4096;
$L__BB29_30:
	mad.lo.s64 	%rd26, %rd51, 12, %rd8;
	ld.global.u32 	%r124, [%rd26];
	ld.global.u32 	%r125, [%rd26+3072];
	ld.global.u32 	%r126, [%rd26+6144];
	ld.global.u32 	%r127, [%rd26+9216];
	ld.global.u32 	%r128, [%rd26+12288];
	ld.global.u32 	%r129, [%rd26+15360];
	ld.global.u32 	%r130, [%rd26+18432];
	ld.global.u32 	%r131, [%rd26+21504];
	ld.global.u32 	%r132, [%rd26+24576];
	ld.global.u32 	%r133, [%rd26+27648];
	ld.global.u32 	%r134, [%rd26+30720];
	ld.global.u32 	%r135, [%rd26+33792];
	ld.global.u32 	%r136, [%rd26+36864];
	ld.global.u32 	%r137, [%rd26+39936];
	ld.global.u32 	%r138, [%rd26+43008];
	ld.global.u32 	%r139, [%rd26+46080];
	min.s32 	%r140, %r479, %r124;
	min.s32 	%r141, %r140, %r125;
	min.s32 	%r142, %r126, %r127;
	min.s32 	%r143, %r142, %r128;
	min.s32 	%r144, %r129, %r130;
	min.s32 	%r145, %r144, %r131;
	min.s32 	%r146, %r132, %r133;
	min.s32 	%r147, %r146, %r134;
	min.s32 	%r148, %r135, %r136;
	min.s32 	%r149, %r148, %r137;
	min.s32 	%r150, %r138, %r139;
	min.s32 	%r151, %r141, %r143;
	min.s32 	%r152, %r151, %r145;
	min.s32 	%r153, %r147, %r149;
	min.s32 	%r154, %r153, %r150;
	min.s32 	%r479, %r152, %r154;
	sub.s64 	%rd27, %rd20, %rd51;
	setp.lt.u64 	%p4, %rd27, 4096;
	@%p4 bra 	$L__BB29_45;
	add.s64 	%rd51, %rd51, 4096;
	setp.le.u64 	%p5, %rd51, %rd9;
	@%p5 bra 	$L__BB29_30;
$L__BB29_32:
	setp.le.u64 	%p6, %rd20, %rd51;
	cvt.u32.u64 	%r155, %rd51;
	cvt.u32.u64 	%r156, %rd20;
	sub.s32 	%r157, %r156, %r155;
	setp.ge.s32 	%p7, %r44, %r157;
	or.pred  	%p8, %p6, %p7;
	@%p8 bra 	$L__BB29_45;
	not.b32 	%r161, %r44;
	add.s32 	%r162, %r161, %r156;
	sub.s32 	%r164, %r162, %r155;
	shr.u32 	%r165, %r164, 8;
	add.s32 	%r49, %r165, 1;
	and.b32  	%r50, %r49, 15;
	setp.lt.u32 	%p9, %r164, 3840;
	mov.u32 	%r469, %r44;
	@%p9 bra 	$L__BB29_36;
	and.b32  	%r166, %r49, 33554416;
	neg.s32 	%r465, %r166;
	add.s64 	%rd28, %rd51, %rd7;
	mad.lo.s64 	%rd29, %rd28, 12, %rd2;
	add.s64 	%rd52, %rd29, 24584;
	mov.u32 	%r469, %r44;
$L__BB29_35:
	.pragma "nounroll";
	ld.global.u32 	%r167, [%rd52+-24576];
	min.s32 	%r168, %r479, %r167;
	ld.global.u32 	%r169, [%rd52+-21504];
	min.s32 	%r170, %r168, %r169;
	ld.global.u32 	%r171, [%rd52+-18432];
	min.s32 	%r172, %r170, %r171;
	ld.global.u32 	%r173, [%rd52+-15360];
	min.s32 	%r174, %r172, %r173;
	ld.global.u32 	%r175, [%rd52+-12288];
	min.s32 	%r176, %r174, %r175;
	ld.global.u32 	%r177, [%rd52+-9216];
	min.s32 	%r178, %r176, %r177;
	ld.global.u32 	%r179, [%rd52+-6144];
	min.s32 	%r180, %r178, %r179;
	ld.global.u32 	%r181, [%rd52+-3072];
	min.s32 	%r182, %r180, %r181;
	ld.global.u32 	%r183, [%rd52];
	min.s32 	%r184, %r182, %r183;
	ld.global.u32 	%r185, [%rd52+3072];
	min.s32 	%r186, %r184, %r185;
	ld.global.u32 	%r187, [%rd52+6144];
	min.s32 	%r188, %r186, %r187;
	ld.global.u32 	%r189, [%rd52+9216];
	min.s32 	%r190, %r188, %r189;
	ld.global.u32 	%r191, [%rd52+12288];
	min.s32 	%r192, %r190, %r191;
	ld.global.u32 	%r193, [%rd52+15360];
	min.s32 	%r194, %r192, %r193;
	ld.global.u32 	%r195, [%rd52+18432];
	min.s32 	%r196, %r194, %r195;
	ld.global.u32 	%r197, [%rd52+21504];
	min.s32 	%r479, %r196, %r197;
	add.s32 	%r469, %r469, 4096;
	add.s32 	%r465, %r465, 16;
	add.s64 	%rd52, %rd52, 49152;
	setp.ne.s32 	%p10, %r465, 0;
	@%p10 bra 	$L__BB29_35;
$L__BB29_36:
	setp.eq.s32 	%p11, %r50, 0;
	@%p11 bra 	$L__BB29_45;
	and.b32  	%r61, %r49, 7;
	setp.lt.u32 	%p12, %r50, 8;
	@%p12 bra 	$L__BB29_39;
	cvt.u64.u32 	%rd30, %r469;
	add.s64 	%rd31, %rd51, %rd30;
	mad.lo.s64 	%rd32, %rd31, 12, %rd2;
	ld.global.u32 	%r199, [%rd32+8];
	min.s32 	%r200, %r479, %r199;
	ld.global.u32 	%r201, [%rd32+3080];
	min.s32 	%r202, %r200, %r201;
	ld.global.u32 	%r203, [%rd32+6152];
	min.s32 	%r204, %r202, %r203;
	ld.global.u32 	%r205, [%rd32+9224];
	min.s32 	%r206, %r204, %r205;
	ld.global.u32 	%r207, [%rd32+12296];
	min.s32 	%r208, %r206, %r207;
	ld.global.u32 	%r209, [%rd32+15368];
	min.s32 	%r210, %r208, %r209;
	ld.global.u32 	%r211, [%rd32+18440];
	min.s32 	%r212, %r210, %r211;
	ld.global.u32 	%r213, [%rd32+21512];
	min.s32 	%r479, %r212, %r213;
	add.s32 	%r469, %r469, 2048;
$L__BB29_39:
	setp.eq.s32 	%p13, %r61, 0;
	@%p13 bra 	$L__BB29_45;
	and.b32  	%r67, %r49, 3;
	setp.lt.u32 	%p14, %r61, 4;
	@%p14 bra 	$L__BB29_42;
	cvt.u64.u32 	%rd33, %r469;
	add.s64 	%rd34, %rd51, %rd33;
	mad.lo.s64 	%rd35, %rd34, 12, %rd2;
	ld.global.u32 	%r215, [%rd35+8];
	min.s32 	%r216, %r479, %r215;
	ld.global.u32 	%r217, [%rd35+3080];
	min.s32 	%r218, %r216, %r217;
	ld.global.u32 	%r219, [%rd35+6152];
	min.s32 	%r220, %r218, %r219;
	ld.global.u32 	%r221, [%rd35+9224];
	min.s32 	%r479, %r220, %r221;
	add.s32 	%r469, %r469, 1024;
$L__BB29_42:
	setp.eq.s32 	%p15, %r67, 0;
	@%p15 bra 	$L__BB29_45;
	cvt.u64.u32 	%rd36, %r469;
	add.s64 	%rd37, %rd51, %rd36;
	mad.lo.s64 	%rd38, %rd37, 12, %rd2;
	add.s64 	%rd53, %rd38, 8;
	neg.s32 	%r477, %r67;
$L__BB29_44:
	.pragma "nounroll";
	ld.global.u32 	%r222, [%rd53];
	min.s32 	%r479, %r479, %r222;
	add.s64 	%rd53, %rd53, 3072;
	add.s32 	%r477, %r477, 1;
	setp.ne.s32 	%p16, %r477, 0;
	@%p16 bra 	$L__BB29_44;
$L__BB29_45:
	// begin inline asm
	mov.u32 %r223, %laneid;
	// end inline asm
	mov.b32 	%r226, 1;
	mov.b32 	%r247, 31;
	mov.b32 	%r248, -1;
	// begin inline asm
	shfl.sync.down.b32 %r224, %r479, %r226, %r247, %r248;
	// end inline asm
	setp.gt.s32 	%p17, %r223, 30;
	min.s32 	%r249, %r479, %r224;
	selp.b32 	%r230, %r479, %r249, %p17;
	mov.b32 	%r231, 2;
	// begin inline asm
	shfl.sync.down.b32 %r229, %r230, %r231, %r247, %r248;
	// end inline asm
	setp.gt.s32 	%p18, %r223, 29;
	min.s32 	%r250, %r230, %r229;
	selp.b32 	%r235, %r230, %r250, %p18;
	mov.b32 	%r236, 4;
	// begin inline asm
	shfl.sync.down.b32 %r234, %r235, %r236, %r247, %r248;
	// end inline asm
	setp.gt.s32 	%p19, %r223, 27;
	min.s32 	%r251, %r235, %r234;
	selp.b32 	%r240, %r235, %r251, %p19;
	mov.b32 	%r241, 8;
	// begin inline asm
	shfl.sync.down.b32 %r239, %r240, %r241, %r247, %r248;
	// end inline asm
	setp.gt.s32 	%p20, %r223, 23;
	min.s32 	%r252, %r240, %r239;
	selp.b32 	%r245, %r240, %r252, %p20;
	mov.b32 	%r246, 16;
	// begin inline asm
	shfl.sync.down.b32 %r244, %r245, %r246, %r247, %r248;
	// end inline asm
	setp.gt.s32 	%p21, %r223, 15;
	min.s32 	%r79, %r245, %r244;
	selp.b32 	%r480, %r245, %r79, %p21;
	setp.ne.s32 	%p22, %r223, 0;
	@%p22 bra 	$L__BB29_47;
	shr.u32 	%r253, %r44, 3;
	and.b32  	%r254, %r253, 124;
	mov.u32 	%r255, _ZZN3cub18CUB_300001_SM_10006detail6reduce28DeviceReduceSingleTileKernelINS2_10policy_hubIiyN4cuda3__47minimumIiEEE10Policy1000EN6thrust24THRUST_300001_SM_1000_NS18transform_iteratorI4GetZNSC_6detail15normal_iteratorINSC_10device_ptrI4int3EEEENSC_11use_defaultESL_EEPiyS8_iiNS5_3std3__410__identityEEEvT0_T1_T2_T3_T4_T6_E12temp_storage;
	add.s32 	%r256, %r255, %r254;
	st.shared.u32 	[%r256+8], %r79;
$L__BB29_47:
	bar.sync 	0;
	setp.ne.s32 	%p23, %r44, 0;
	@%p23 bra 	$L__BB29_49;
	ld.shared.u32 	%r257, [_ZZN3cub18CUB_300001_SM_10006detail6reduce28DeviceReduceSingleTileKernelINS2_10policy_hubIiyN4cuda3__47minimumIiEEE10Policy1000EN6thrust24THRUST_300001_SM_1000_NS18transform_iteratorI4GetZNSC_6detail15normal_iteratorINSC_10device_ptrI4int3EEEENSC_11use_defaultESL_EEPiyS8_iiNS5_3std3__410__identityEEEvT0_T1_T2_T3_T4_T6_E12temp_storage+12];
	min.s32 	%r258, %r480, %r257;
	ld.shared.u32 	%r259, [_ZZN3cub18CUB_300001_SM_10006detail6reduce28DeviceReduceSingleTileKernelINS2_10policy_hubIiyN4cuda3__47minimumIiEEE10Policy1000EN6thrust24THRUST_300001_SM_1000_NS18transform_iteratorI4GetZNSC_6detail15normal_iteratorINSC_10device_ptrI4int3EEEENSC_11use_defaultESL_EEPiyS8_iiNS5_3std3__410__identityEEEvT0_T1_T2_T3_T4_T6_E12temp_storage+16];
	min.s32 	%r260, %r258, %r259;
	ld.shared.u32 	%r261, [_ZZN3cub18CUB_300001_SM_10006detail6reduce28DeviceReduceSingleTileKernelINS2_10policy_hubIiyN4cuda3__47minimumIiEEE10Policy1000EN6thrust24THRUST_300001_SM_1000_NS18transform_iteratorI4GetZNSC_6detail15normal_iteratorINSC_10device_ptrI4int3EEEENSC_11use_defaultESL_EEPiyS8_iiNS5_3std3__410__identityEEEvT0_T1_T2_T3_T4_T6_E12temp_storage+20];
	min.s32 	%r262, %r260, %r261;
	ld.shared.u32 	%r263, [_ZZN3cub18CUB_300001_SM_10006detail6reduce28DeviceReduceSingleTileKernelINS2_10policy_hubIiyN4cuda3__47minimumIiEEE10Policy1000EN6thrust24THRUST_300001_SM_1000_NS18transform_iteratorI4GetZNSC_6detail15normal_iteratorINSC_10device_ptrI4int3EEEENSC_11use_defaultESL_EEPiyS8_iiNS5_3std3__410__identityEEEvT0_T1_T2_T3_T4_T6_E12temp_storage+24];
	min.s32 	%r264, %r262, %r263;
	ld.shared.u32 	%r265, [_ZZN3cub18CUB_300001_SM_10006detail6reduce28DeviceReduceSingleTileKernelINS2_10policy_hubIiyN4cuda3__47minimumIiEEE10Policy1000EN6thrust24THRUST_300001_SM_1000_NS18transform_iteratorI4GetZNSC_6detail15normal_iteratorINSC_10device_ptrI4int3EEEENSC_11use_defaultESL_EEPiyS8_iiNS5_3std3__410__identityEEEvT0_T1_T2_T3_T4_T6_E12temp_storage+28];
	min.s32 	%r266, %r264, %r265;
	ld.shared.u32 	%r267, [_ZZN3cub18CUB_300001_SM_10006detail6reduce28DeviceReduceSingleTileKernelINS2_10policy_hubIiyN4cuda3__47minimumIiEEE10Policy1000EN6thrust24THRUST_300001_SM_1000_NS18transform_iteratorI4GetZNSC_6detail15normal_iteratorINSC_10device_ptrI4int3EEEENSC_11use_defaultESL_EEPiyS8_iiNS5_3std3__410__identityEEEvT0_T1_T2_T3_T4_T6_E12temp_storage+32];
	min.s32 	%r268, %r266, %r267;
	ld.shared.u32 	%r269, [_ZZN3cub18CUB_300001_SM_10006detail6reduce28DeviceReduceSingleTileKernelINS2_10policy_hubIiyN4cuda3__47minimumIiEEE10Policy1000EN6thrust24THRUST_300001_SM_1000_NS18transform_iteratorI4GetZNSC_6detail15normal_iteratorINSC_10device_ptrI4int3EEEENSC_11use_defaultESL_EEPiyS8_iiNS5_3std3__410__identityEEEvT0_T1_T2_T3_T4_T6_E12temp_storage+36];
	min.s32 	%r480, %r268, %r269;
$L__BB29_49:
	mov.u32 	%r442, %tid.x;
	setp.ne.s32 	%p57, %r442, 0;
	@%p57 bra 	$L__BB29_51;
	min.s32 	%r443, %r83, %r480;
	st.global.u32 	[%rd1], %r443;
$L__BB29_51:
	ret;

}
	// .globl	_ZN3cub18CUB_300001_SM_10006detail6reduce18DeviceReduceKernelINS2_10policy_hubIiyN4cuda3__47minimumIiEEE10Policy1000EN6thrust24THRUST_300001_SM_1000_NS18transform_iteratorI4GetZNSC_6detail15normal_iteratorINSC_10device_ptrI4int3EEEENSC_11use_defaultESL_EEyS8_iNS5_3std3__410__identityEEEvT0_PT3_T1_NS0_13GridEvenShareIST_EET2_T4_
.visible .entry _ZN3cub18CUB_300001_SM_10006detail6reduce18DeviceReduceKernelINS2_10policy_hubIiyN4cuda3__47minimumIiEEE10Policy1000EN6thrust24THRUST_300001_SM_1000_NS18transform_iteratorI4GetZNSC_6detail15normal_iteratorINSC_10device_ptrI4int3EEEENSC_11use_defaultESL_EEyS8_iNS5_3std3__410__identityEEEvT0_PT3_T1_NS0_13GridEvenShareIST_EET2_T4_(
	.param .align 8 .b8 _ZN3cub18CUB_300001_SM_10006detail6reduce18DeviceReduceKernelINS2_10policy_hubIiyN4cuda3__47minimumIiEEE10Policy1000EN6thrust24THRUST_300001_SM_1000_NS18transform_iteratorI4GetZNSC_6detail15normal_iteratorINSC_10device_ptrI4int3EEEENSC_11use_defaultESL_EEyS8_iNS5_3std3__410__identityEEEvT0_PT3_T1_NS0_13GridEvenShareIST_EET2_T4__param_0[16],
	.param .u64 .ptr .align 1 _ZN3cub18CUB_300001_SM_10006detail6reduce18DeviceReduceKernelINS2_10policy_hubIiyN4cuda3__47minimumIiEEE10Policy1000EN6thrust24THRUST_300001_SM_1000_NS18transform_iteratorI4GetZNSC_6detail15normal_iteratorINSC_10device_ptrI4int3EEEENSC_11use_defaultESL_EEyS8_iNS5_3std3__410__identityEEEvT0_PT3_T1_NS0_13GridEvenShareIST_EET2_T4__param_1,
	.param .u64 _ZN3cub18CUB_300001_SM_10006detail6reduce18DeviceReduceKernelINS2_10policy_hubIiyN4cuda3__47minimumIiEEE10Policy1000EN6thrust24THRUST_300001_SM_1000_NS18transform_iteratorI4GetZNSC_6detail15normal_iteratorINSC_10device_ptrI4int3EEEENSC_11use_defaultESL_EEyS8_iNS5_3std3__410__identityEEEvT0_PT3_T1_NS0_13GridEvenShareIST_EET2_T4__param_2,
	.param .align 8 .b8 _ZN3cub18CUB_300001_SM_10006detail6reduce18DeviceReduceKernelINS2_10policy_hubIiyN4cuda3__47minimumIiEEE10Policy1000EN6thrust24THRUST_300001_SM_1000_NS18transform_iteratorI4GetZNSC_6detail15normal_iteratorINSC_10device_ptrI4int3EEEENSC_11use_defaultESL_EEyS8_iNS5_3std3__410__identityEEEvT0_PT3_T1_NS0_13GridEvenShareIST_EET2_T4__param_3[72],
	.param .align 1 .b8 _ZN3cub18CUB_300001_SM_10006detail6reduce18DeviceReduceKernelINS2_10policy_hubIiyN4cuda3__47minimumIiEEE10Policy1000EN6thrust24THRUST_300001_SM_1000_NS18transform_iteratorI4GetZNSC_6detail15normal_iteratorINSC_10device_ptrI4int3EEEENSC_11use_defaultESL_EEyS8_iNS5_3std3__410__identityEEEvT0_PT3_T1_NS0_13GridEvenShareIST_EET2_T4__param_4[1],
	.param .align 1 .b8 _ZN3cub18CUB_300001_SM_10006detail6reduce18DeviceReduceKernelINS2_10policy_hubIiyN4cuda3__47minimumIiEEE10Policy1000EN6thrust24THRUST_300001_SM_1000_NS18transform_iteratorI4GetZNSC_6detail15normal_iteratorINSC_10device_ptrI4int3EEEENSC_11use_defaultESL_EEyS8_iNS5_3std3__410__identityEEEvT0_PT3_T1_NS0_13GridEvenShareIST_EET2_T4__param_5[1]
)
.maxntid 256
{
	.reg .pred 	%p<57>;
	.reg .b16 	%rs<12>;
	.reg .b32 	%r<512>;
	.reg .b64 	%rd<74>;
	// demoted variable
	.shared .align 4 .b8 _ZZN3cub18CUB_300001_SM_10006detail6reduce18DeviceReduceKernelINS2_10policy_hubIiyN4cuda3__47minimumIiEEE10Policy1000EN6thrust24THRUST_300001_SM_1000_NS18transform_iteratorI4GetZNSC_6detail15normal_iteratorINSC_10device_ptrI4int3EEEENSC_11use_defaultESL_EEyS8_iNS5_3std3__410__identityEEEvT0_PT3_T1_NS0_13GridEvenShareIST_EET2_T4_E12temp_storage[44];
	ld.param.u64 	%rd1, [_ZN3cub18CUB_300001_SM_10006detail6reduce18DeviceReduceKernelINS2_10policy_hubIiyN4cuda3__47minimumIiEEE10Policy1000EN6thrust24THRUST_300001_SM_1000_NS18transform_iteratorI4GetZNSC_6detail15normal_iteratorINSC_10device_ptrI4int3EEEENSC_11use_defaultESL_EEyS8_iNS5_3std3__410__identityEEEvT0_PT3_T1_NS0_13GridEvenShareIST_EET2_T4__param_3+32];
	ld.param.u32 	%r1, [_ZN3cub18CUB_300001_SM_10006detail6reduce18DeviceReduceKernelINS2_10policy_hubIiyN4cuda3__47minimumIiEEE10Policy1000EN6thrust24THRUST_300001_SM_1000_NS18transform_iteratorI4GetZNSC_6detail15normal_iteratorINSC_10device_ptrI4int3EEEENSC_11use_defaultESL_EEyS8_iNS5_3std3__410__identityEEEvT0_PT3_T1_NS0_13GridEvenShareIST_EET2_T4__param_3+40];
	ld.param.u64 	%rd26, [_ZN3cub18CUB_300001_SM_10006detail6reduce18DeviceReduceKernelINS2_10policy_hubIiyN4cuda3__47minimumIiEEE10Policy1000EN6thrust24THRUST_300001_SM_1000_NS18transform_iteratorI4GetZNSC_6detail15normal_iteratorINSC_10device_ptrI4int3EEEENSC_11use_defaultESL_EEyS8_iNS5_3std3__410__identityEEEvT0_PT3_T1_NS0_13GridEvenShareIST_EET2_T4__param_0];
	cvta.to.global.u64 	%rd2, %rd26;
	mov.u32 	%r2, %ctaid.x;
	shl.b32 	%r100, %r1, 12;
	cvt.s64.s32 	%rd3, %r100;
	shl.b32 	%r101, %r2, 12;
	cvt.u64.u32 	%rd4, %r101;
	sub.s64 	%rd5, %rd1, %rd4;
	setp.gt.u64 	%p1, %rd5, 4095;
	@%p1 bra 	$L__BB30_25;
	cvt.u32.u64 	%r298, %rd4;
	cvt.u32.u64 	%r3, %rd1;
	sub.s32 	%r4, %r3, %r298;
	mov.u32 	%r5, %tid.x;
	setp.ge.s32 	%p23, %r5, %r4;
	mov.b32 	%r492, 0;
	mov.u32 	%r481, %r5;
	@%p23 bra 	$L__BB30_3;
	add.s32 	%r300, %r298, %r5;
	mul.wide.u32 	%rd48, %r300, 12;
	add.s64 	%rd49, %rd2, %rd48;
	ld.global.u32 	%r492, [%rd49+8];
	add.s32 	%r481, %r5, 256;
$L__BB30_3:
	setp.ge.s32 	%p24, %r481, %r4;
	@%p24 bra 	$L__BB30_16;
	not.b32 	%r303, %r481;
	add.s32 	%r304, %r303, %r3;
	sub.s32 	%r305, %r304, %r298;
	shr.u32 	%r306, %r305, 8;
	add.s32 	%r10, %r306, 1;
	and.b32  	%r11, %r10, 15;
	setp.lt.u32 	%p25, %r305, 3840;
	@%p25 bra 	$L__BB30_7;
	and.b32  	%r307, %r10, 33554416;
	neg.s32 	%r477, %r307;
	mul.wide.u32 	%rd50, %r2, 49152;
	mul.wide.u32 	%rd51, %r481, 12;
	add.s64 	%rd52, %rd50, %rd51;
	add.s64 	%rd53, %rd52, %rd2;
	add.s64 	%rd68, %rd53, 24584;
$L__BB30_6:
	.pragma "nounroll";
	ld.global.u32 	%r308, [%rd68+-24576];
	min.s32 	%r309, %r492, %r308;
	ld.global.u32 	%r310, [%rd68+-21504];
	min.s32 	%r311, %r309, %r310;
	ld.global.u32 	%r312, [%rd68+-18432];
	min.s32 	%r313, %r311, %r312;
	ld.global.u32 	%r314, [%rd68+-15360];
	min.s32 	%r315, %r313, %r314;
	ld.global.u32 	%r316, [%rd68+-12288];
	min.s32 	%r317, %r315, %r316;
	ld.global.u32 	%r318, [%rd68+-9216];
	min.s32 	%r319, %r317, %r318;
	ld.global.u32 	%r320, [%rd68+-6144];
	min.s32 	%r321, %r319, %r320;
	ld.global.u32 	%r322, [%rd68+-3072];
	min.s32 	%r323, %r321, %r322;
	ld.global.u32 	%r324, [%rd68];
	min.s32 	%r325, %r323, %r324;
	ld.global.u32 	%r326, [%rd68+3072];
	min.s32 	%r327, %r325, %r326;
	ld.global.u32 	%r328, [%rd68+6144];
	min.s32 	%r329, %r327, %r328;
	ld.global.u32 	%r330, [%rd68+9216];
	min.s32 	%r331, %r329, %r330;
	ld.global.u32 	%r332, [%rd68+12288];
	min.s32 	%r333, %r331, %r332;
	ld.global.u32 	%r334, [%rd68+15360];
	min.s32 	%r335, %r333, %r334;
	ld.global.u32 	%r336, [%rd68+18432];
	min.s32 	%r337, %r335, %r336;
	ld.global.u32 	%r338, [%rd68+21504];
	min.s32 	%r492, %r337, %r338;
	add.s32 	%r481, %r481, 4096;
	add.s32 	%r477, %r477, 16;
	add.s64 	%rd68, %rd68, 49152;
	setp.ne.s32 	%p26, %r477, 0;
	@%p26 bra 	$L__BB30_6;
$L__BB30_7:
	setp.eq.s32 	%p27, %r11, 0;
	@%p27 bra 	$L__BB30_16;
	and.b32  	%r22, %r10, 7;
	setp.lt.u32 	%p28, %r11, 8;
	@%p28 bra 	$L__BB30_10;
	cvt.s64.s32 	%rd54, %r481;
	add.s64 	%rd55, %rd54, %rd4;
	mad.lo.s64 	%rd56, %rd55, 12, %rd2;
	ld.global.u32 	%r340, [%rd56+8];
	min.s32 	%r341, %r492, %r340;
	ld.global.u32 	%r342, [%rd56+3080];
	min.s32 	%r343, %r341, %r342;
	ld.global.u32 	%r344, [%rd56+6152];
	min.s32 	%r345, %r343, %r344;
	ld.global.u32 	%r346, [%rd56+9224];
	min.s32 	%r347, %r345, %r346;
	ld.global.u32 	%r348, [%rd56+12296];
	min.s32 	%r349, %r347, %r348;
	ld.global.u32 	%r350, [%rd56+15368];
	min.s32 	%r351, %r349, %r350;
	ld.global.u32 	%r352, [%rd56+18440];
	min.s32 	%r353, %r351, %r352;
	ld.global.u32 	%r354, [%rd56+21512];
	min.s32 	%r492, %r353, %r354;
	add.s32 	%r481, %r481, 2048;
$L__BB30_10:
	setp.eq.s32 	%p29, %r22, 0;
	@%p29 bra 	$L__BB30_16;
	and.b32  	%r28, %r10, 3;
	setp.lt.u32 	%p30, %r22, 4;
	@%p30 bra 	$L__BB30_13;
	cvt.s64.s32 	%rd57, %r481;
	add.s64 	%rd58, %rd57, %rd4;
	mad.lo.s64 	%rd59, %rd58, 12, %rd2;
	ld.global.u32 	%r356, [%rd59+8];
	min.s32 	%r357, %r492, %r356;
	ld.global.u32 	%r358, [%rd59+3080];
	min.s32 	%r359, %r357, %r358;
	ld.global.u32 	%r360, [%rd59+6152];
	min.s32 	%r361, %r359, %r360;
	ld.global.u32 	%r362, [%rd59+9224];
	min.s32 	%r492, %r361, %r362;
	add.s32 	%r481, %r481, 1024;
$L__BB30_13:
	setp.eq.s32 	%p31, %r28, 0;
	@%p31 bra 	$L__BB30_16;
	mul.wide.u32 	%rd60, %r2, 49152;
	add.s64 	%rd61, %rd60, %rd2;
	add.s64 	%rd9, %rd61, 8;
	neg.s32 	%r489, %r28;
$L__BB30_15:
	.pragma "nounroll";
	mul.wide.s32 	%rd62, %r481, 12;
	add.s64 	%rd63, %rd9, %rd62;
	ld.global.u32 	%r363, [%rd63];
	min.s32 	%r492, %r492, %r363;
	add.s32 	%r481, %r481, 256;
	add.s32 	%r489, %r489, 1;
	setp.ne.s32 	%p32, %r489, 0;
	@%p32 bra 	$L__BB30_15;
$L__BB30_16:
	setp.lt.s32 	%p33, %r4, 256;
	@%p33 bra 	$L__BB30_21;
	// begin inline asm
	mov.u32 %r427, %laneid;
	// end inline asm
	mov.b32 	%r430, 1;
	mov.b32 	%r451, 31;
	mov.b32 	%r452, -1;
	// begin inline asm
	shfl.sync.down.b32 %r428, %r492, %r430, %r451, %r452;
	// end inline asm
	setp.gt.s32 	%p49, %r427, 30;
	min.s32 	%r453, %r492, %r428;
	selp.b32 	%r434, %r492, %r453, %p49;
	mov.b32 	%r435, 2;
	// begin inline asm
	shfl.sync.down.b32 %r433, %r434, %r435, %r451, %r452;
	// end inline asm
	setp.gt.s32 	%p50, %r427, 29;
	min.s32 	%r454, %r434, %r433;
	selp.b32 	%r439, %r434, %r454, %p50;
	mov.b32 	%r440, 4;
	// begin inline asm
	shfl.sync.down.b32 %r438, %r439, %r440, %r451, %r452;
	// end inline asm
	setp.gt.s32 	%p51, %r427, 27;
	min.s32 	%r455, %r439, %r438;
	selp.b32 	%r444, %r439, %r455, %p51;
	mov.b32 	%r445, 8;
	// begin inline asm
	shfl.sync.down.b32 %r443, %r444, %r445, %r451, %r452;
	// end inline asm
	setp.gt.s32 	%p52, %r427, 23;
	min.s32 	%r456, %r444, %r443;
	selp.b32 	%r449, %r444, %r456, %p52;
	mov.b32 	%r450, 16;
	// begin inline asm
	shfl.sync.down.b32 %r448, %r449, %r450, %r451, %r452;
	// end inline asm
	setp.gt.s32 	%p53, %r427, 15;
	min.s32 	%r42, %r449, %r448;
	selp.b32 	%r511, %r449, %r42, %p53;
	setp.ne.s32 	%p54, %r427, 0;
	@%p54 bra 	$L__BB30_19;
	shr.u32 	%r457, %r5, 3;
	and.b32  	%r458, %r457, 124;
	mov.u32 	%r459, _ZZN3cub18CUB_300001_SM_10006detail6reduce18DeviceReduceKernelINS2_10policy_hubIiyN4cuda3__47minimumIiEEE10Policy1000EN6thrust24THRUST_300001_SM_1000_NS18transform_iteratorI4GetZNSC_6detail15normal_iteratorINSC_10device_ptrI4int3EEEENSC_11use_defaultESL_EEyS8_iNS5_3std3__410__identityEEEvT0_PT3_T1_NS0_13GridEvenShareIST_EET2_T4_E12temp_storage;
	add.s32 	%r460, %r459, %r458;
	st.shared.u32 	[%r460+8], %r42;
$L__BB30_19:
	bar.sync 	0;
	setp.ne.s32 	%p55, %r5, 0;
	@%p55 bra 	$L__BB30_46;
	ld.shared.u32 	%r461, [_ZZN3cub18CUB_300001_SM_10006detail6reduce18DeviceReduceKernelINS2_10policy_hubIiyN4cuda3__47minimumIiEEE10Policy1000EN6thrust24THRUST_300001_SM_1000_NS18transform_iteratorI4GetZNSC_6detail15normal_iteratorINSC_10device_ptrI4int3EEEENSC_11use_defaultESL_EEyS8_iNS5_3std3__410__identityEEEvT0_PT3_T1_NS0_13GridEvenShareIST_EET2_T4_E12temp_storage+12];
	min.s32 	%r462, %r511, %r461;
	ld.shared.u32 	%r463, [_ZZN3cub18CUB_300001_SM_10006detail6reduce18DeviceReduceKernelINS2_10policy_hubIiyN4cuda3__47minimumIiEEE10Policy1000EN6thrust24THRUST_300001_SM_1000_NS18transform_iteratorI4GetZNSC_6detail15normal_iteratorINSC_10device_ptrI4int3EEEENSC_11use_defaultESL_EEyS8_iNS5_3std3__410__identityEEEvT0_PT3_T1_NS0_13GridEvenShareIST_EET2_T4_E12temp_storage+16];
	min.s32 	%r464, %r462, %r463;
	ld.shared.u32 	%r465, [_ZZN3cub18CUB_300001_SM_10006detail6reduce18DeviceReduceKernelINS2_10policy_hubIiyN4cuda3__47minimumIiEEE10Policy1000EN6thrust24THRUST_300001_SM_1000_NS18transform_iteratorI4GetZNSC_6detail15normal_iteratorINSC_10device_ptrI4int3EEEENSC_11use_defaultESL_EEyS8_iNS5_3std3__410__identityEEEvT0_PT3_T1_NS0_13GridEvenShareIST_EET2_T4_E12temp_storage+20];
	min.s32 	%r466, %r464, %r465;
	ld.shared.u32 	%r467, [_ZZN3cub18CUB_300001_SM_10006detail6reduce18DeviceReduceKernelINS2_10policy_hubIiyN4cuda3__47minimumIiEEE10Policy1000EN6thrust24THRUST_300001_SM_1000_NS18transform_iteratorI4GetZNSC_6detail15normal_iteratorINSC_10device_ptrI4int3EEEENSC_11use_defaultESL_EEyS8_iNS5_3std3__410__identityEEEvT0_PT3_T1_NS0_13GridEvenShareIST_EET2_T4_E12temp_storage+24];
	min.s32 	%r468, %r466, %r467;
	ld.shared.u32 	%r469, [_ZZN3cub18CUB_300001_SM_10006detail6reduce18DeviceReduceKernelINS2_10policy_hubIiyN4cuda3__47minimumIiEEE10Policy1000EN6thrust24THRUST_300001_SM_1000_NS18transform_iteratorI4GetZNSC_6detail15normal_iteratorINSC_10device_ptrI4int3EEEENSC_11use_defaultESL_EEyS8_iNS5_3std3__410__identityEEEvT0_PT3_T1_NS0_13GridEvenShareIST_EET2_T4_E12temp_storage+28];
	min.s32 	%r470, %r468, %r469;
	ld.shared.u32 	%r471, [_ZZN3cub18CUB_300001_SM_10006detail6reduce18DeviceReduceKernelINS2_10policy_hubIiyN4cuda3__47minimumIiEEE10Policy1000EN6thrust24THRUST_300001_SM_1000_NS18transform_iteratorI4GetZNSC_6detail15normal_iteratorINSC_10device_ptrI4int3EEEENSC_11use_defaultESL_EEyS8_iNS5_3std3__410__identityEEEvT0_PT3_T1_NS0_13GridEvenShareIST_EET2_T4_E12temp_storage+32];
	min.s32 	%r472, %r470, %r471;
	ld.shared.u32 	%r473, [_ZZN3cub18CUB_300001_SM_10006detail6reduce18DeviceReduceKernelINS2_10policy_hubIiyN4cuda3__47minimumIiEEE10Policy1000EN6thrust24THRUST_300001_SM_1000_NS18transform_iteratorI4GetZNSC_6detail15normal_iteratorINSC_10device_ptrI4int3EEEENSC_11use_defaultESL_EEyS8_iNS5_3std3__410__identityEEEvT0_PT3_T1_NS0_13GridEvenShareIST_EET2_T4_E12temp_storage+36];
	min.s32 	%r511, %r472, %r473;
	bra.uni 	$L__BB30_46;
$L__BB30_21:
	// begin inline asm
	mov.u32 %r364, %laneid;
	// end inline asm
	and.b32  	%r390, %r5, 992;
	add.s32 	%r391, %r390, 32;
	setp.gt.s32 	%p34, %r391, %r4;
	not.b32 	%r392, %r390;
	add.s32 	%r393, %r4, %r392;
	selp.b32 	%r388, %r393, 31, %p34;
	mov.b32 	%r367, 1;
	mov.b32 	%r389, -1;
	// begin inline asm
	shfl.sync.down.b32 %r365, %r492, %r367, %r388, %r389;
	// end inline asm
	setp.lt.s32 	%p35, %r364, %r388;
	min.s32 	%r394, %r492, %r365;
	selp.b32 	%r371, %r394, %r492, %p35;
	mov.b32 	%r372, 2;
	// begin inline asm
	shfl.sync.down.b32 %r370, %r371, %r372, %r388, %r389;
	// end inline asm
	add.s32 	%r395, %r364, 2;
	setp.gt.s32 	%p36, %r395, %r388;
	min.s32 	%r396, %r371, %r370;
	selp.b32 	%r376, %r371, %r396, %p36;
	mov.b32 	%r377, 4;
	// begin inline asm
	shfl.sync.down.b32 %r375, %r376, %r377, %r388, %r389;
	// end inline asm
	add.s32 	%r397, %r364, 4;
	setp.gt.s32 	%p37, %r397, %r388;
	min.s32 	%r398, %r376, %r375;
	selp.b32 	%r381, %r376, %r398, %p37;
	mov.b32 	%r382, 8;
	// begin inline asm
	shfl.sync.down.b32 %r380, %r381, %r382, %r388, %r389;
	// end inline asm
	add.s32 	%r399, %r364, 8;
	setp.gt.s32 	%p38, %r399, %r388;
	min.s32 	%r400, %r381, %r380;
	selp.b32 	%r386, %r381, %r400, %p38;
	mov.b32 	%r387, 16;
	// begin inline asm
	shfl.sync.down.b32 %r385, %r386, %r387, %r388, %r389;
	// end inline asm
	add.s32 	%r401, %r364, 16;
	setp.gt.s32 	%p39, %r401, %r388;
	min.s32 	%r402, %r386, %r385;
	selp.b32 	%r511, %r386, %r402, %p39;
	setp.ne.s32 	%p40, %r364, 0;
	@%p40 bra 	$L__BB30_23;
	shr.u32 	%r403, %r5, 3;
	and.b32  	%r404, %r403, 124;
	mov.u32 	%r405, _ZZN3cub18CUB_300001_SM_10006detail6reduce18DeviceReduceKernelINS2_10policy_hubIiyN4cuda3__47minimumIiEEE10Policy1000EN6thrust24THRUST_300001_SM_1000_NS18transform_iteratorI4GetZNSC_6detail15normal_iteratorINSC_10device_ptrI4int3EEEENSC_11use_defaultESL_EEyS8_iNS5_3std3__410__identityEEEvT0_PT3_T1_NS0_13GridEvenShareIST_EET2_T4_E12temp_storage;
	add.s32 	%r406, %r405, %r404;
	st.shared.u32 	[%r406+8], %r511;
$L__BB30_23:
	bar.sync 	0;
	setp.ne.s32 	%p41, %r5, 0;
	@%p41 bra 	$L__BB30_46;
	setp.gt.s32 	%p42, %r4, 32;
	ld.shared.u32 	%r407, [_ZZN3cub18CUB_300001_SM_10006detail6reduce18DeviceReduceKernelINS2_10policy_hubIiyN4cuda3__47minimumIiEEE10Policy1000EN6thrust24THRUST_300001_SM_1000_NS18transform_iteratorI4GetZNSC_6detail15normal_iteratorINSC_10device_ptrI4int3EEEENSC_11use_defaultESL_EEyS8_iNS5_3std3__410__identityEEEvT0_PT3_T1_NS0_13GridEvenShareIST_EET2_T4_E12temp_storage+12];
	min.s32 	%r408, %r511, %r407;
	selp.b32 	%r409, %r408, %r511, %p42;
	setp.gt.s32 	%p43, %r4, 64;
	ld.shared.u32 	%r410, [_ZZN3cub18CUB_300001_SM_10006detail6reduce18DeviceReduceKernelINS2_10policy_hubIiyN4cuda3__47minimumIiEEE10Policy1000EN6thrust24THRUST_300001_SM_1000_NS18transform_iteratorI4GetZNSC_6detail15normal_iteratorINSC_10device_ptrI4int3EEEENSC_11use_defaultESL_EEyS8_iNS5_3std3__410__identityEEEvT0_PT3_T1_NS0_13GridEvenShareIST_EET2_T4_E12temp_storage+16];
	min.s32 	%r411, %r409, %r410;
	selp.b32 	%r412, %r411, %r409, %p43;
	setp.gt.s32 	%p44, %r4, 96;
	ld.shared.u32 	%r413, [_ZZN3cub18CUB_300001_SM_10006detail6reduce18DeviceReduceKernelINS2_10policy_hubIiyN4cuda3__47minimumIiEEE10Policy1000EN6thrust24THRUST_300001_SM_1000_NS18transform_iteratorI4GetZNSC_6detail15normal_iteratorINSC_10device_ptrI4int3EEEENSC_11use_defaultESL_EEyS8_iNS5_3std3__410__identityEEEvT0_PT3_T1_NS0_13GridEvenShareIST_EET2_T4_E12temp_storage+20];
	min.s32 	%r414, %r412, %r413;
	selp.b32 	%r415, %r414, %r412, %p44;
	setp.gt.s32 	%p45, %r4, 128;
	ld.shared.u32 	%r416, [_ZZN3cub18CUB_300001_SM_10006detail6reduce18DeviceReduceKernelINS2_10policy_hubIiyN4cuda3__47minimumIiEEE10Policy1000EN6thrust24THRUST_300001_SM_1000_NS18transform_iteratorI4GetZNSC_6detail15normal_iteratorINSC_10device_ptrI4int3EEEENSC_11use_defaultESL_EEyS8_iNS5_3std3__410__identityEEEvT0_PT3_T1_NS0_13GridEvenShareIST_EET2_T4_E12temp_storage+24];
	min.s32 	%r417, %r415, %r416;
	selp.b32 	%r418, %r417, %r415, %p45;
	setp.gt.s32 	%p46, %r4, 160;
	ld.shared.u32 	%r419, [_ZZN3cub18CUB_300001_SM_10006detail6reduce18DeviceReduceKernelINS2_10policy_hubIiyN4cuda3__47minimumIiEEE10Policy1000EN6thrust24THRUST_300001_SM_1000_NS18transform_iteratorI4GetZNSC_6detail15normal_iteratorINSC_10device_ptrI4int3EEEENSC_11use_defaultESL_EEyS8_iNS5_3std3__410__identityEEEvT0_PT3_T1_NS0_13GridEvenShareIST_EET2_T4_E12temp_storage+28];
	min.s32 	%r420, %r418, %r419;
	selp.b32 	%r421, %r420, %r418, %p46;
	setp.gt.s32 	%p47, %r4, 192;
	ld.shared.u32 	%r422, [_ZZN3cub18CUB_300001_SM_10006detail6reduce18DeviceReduceKernelINS2_10policy_hubIiyN4cuda3__47minimumIiEEE10Policy1000EN6thrust24THRUST_300001_SM_1000_NS18transform_iteratorI4GetZNSC_6detail15normal_iteratorINSC_10device_ptrI4int3EEEENSC_11use_defaultESL_EEyS8_iNS5_3std3__410__identityEEEvT0_PT3_T1_NS0_13GridEvenShareIST_EET2_T4_E12temp_storage+32];
	min.s32 	%r423, %r421, %r422;
	selp.b32 	%r424, %r423, %r421, %p47;
	setp.gt.s32 	%p48, %r4, 224;
	ld.shared.u32 	%r425, [_ZZN3cub18CUB_300001_SM_10006detail6reduce18DeviceReduceKernelINS2_10policy_hubIiyN4cuda3__47minimumIiEEE10Policy1000EN6thrust24THRUST_300001_SM_1000_NS18transform_iteratorI4GetZNSC_6detail15normal_iteratorINSC_10device_ptrI4int3EEEENSC_11use_defaultESL_EEyS8_iNS5_3std3__410__identityEEEvT0_PT3_T1_NS0_13GridEvenShareIST_EET2_T4_E12temp_storage+36];
	min.s32 	%r426, %r424, %r425;
	selp.b32 	%r511, %r426, %r424, %p48;
	bra.uni 	$L__BB30_46;
$L__BB30_25:
	cvt.u32.u64 	%r102, %rd4;
	mov.u32 	%r47, %tid.x;
	add.s32 	%r103, %r47, %r102;
	mul.wide.u32 	%rd28, %r103, 12;
	add.s64 	%rd29, %rd2, %rd28;
	ld.global.u32 	%r104, [%rd29+8];
	ld.global.u32 	%r105, [%rd29+3080];
	ld.global.u32 	%r106, [%rd29+6152];
	ld.global.u32 	%r107, [%rd29+9224];
	ld.global.u32 	%r108, [%rd29+12296];
	ld.global.u32 	%r109, [%rd29+15368];
	ld.global.u32 	%r110, [%rd29+18440];
	ld.global.u32 	%r111, [%rd29+21512];
	ld.global.u32 	%r112, [%rd29+24584];
	ld.global.u32 	%r113, [%rd29+27656];
	ld.global.u32 	%r114, [%rd29+30728];
	ld.global.u32 	%r115, [%rd29+33800];
	ld.global.u32 	%r116, [%rd29+36872];
	ld.global.u32 	%r117, [%rd29+39944];
	ld.global.u32 	%r118, [%rd29+43016];
	ld.global.u32 	%r119, [%rd29+46088];
	min.s32 	%r120, %r104, %r105;
	min.s32 	%r121, %r120, %r106;
	min.s32 	%r122, %r107, %r108;
	min.s32 	%r123, %r122, %r109;
	min.s32 	%r124, %r110, %r111;
	min.s32 	%r125, %r124, %r112;
	min.s32 	%r126, %r113, %r114;
	min.s32 	%r127, %r126, %r115;
	min.s32 	%r128, %r116, %r117;
	min.s32 	%r129, %r128, %r118;
	min.s32 	%r130, %r121, %r123;
	min.s32 	%r131, %r130, %r125;
	min.s32 	%r132, %r127, %r129;
	min.s32 	%r133, %r132, %r119;
	min.s32 	%r510, %r131, %r133;
	setp.lt.u64 	%p2, %rd5, %rd3;
	@%p2 bra 	$L__BB30_42;
	cvt.u32.u64 	%r135, %rd3;
	cvt.u64.u32 	%rd10, %r47;
	add.s64 	%rd70, %rd4, %rd3;
	cvt.u32.u64 	%r49, %rd1;
	not.b32 	%r137, %r47;
	add.s32 	%r138, %r137, %r49;
	sub.s32 	%r139, %r138, %r135;
	sub.s32 	%r493, %r139, %r102;
	add.s64 	%rd30, %rd70, %rd10;
	mad.lo.s64 	%rd31, %rd30, 12, %rd2;
	add.s64 	%rd69, %rd31, 24584;
	mov.b32 	%r494, 0;
	mov.u64 	%rd71, %rd4;
$L__BB30_27:
	cvt.s64.s32 	%rd16, %r100;
	add.s64 	%rd71, %rd71, %rd16;
	add.s64 	%rd32, %rd1, -4096;
	setp.gt.u64 	%p3, %rd71, %rd32;
	@%p3 bra 	$L__BB30_29;
	shl.b32 	%r141, %r1, 12;
	cvt.s64.s32 	%rd33, %r141;
	add.s64 	%rd34, %rd71, %rd10;
	cvta.to.global.u64 	%rd35, %rd26;
	mad.lo.s64 	%rd36, %rd34, 12, %rd35;
	ld.global.u32 	%r142, [%rd36+8];
	ld.global.u32 	%r143, [%rd36+3080];
	ld.global.u32 	%r144, [%rd36+6152];
	ld.global.u32 	%r145, [%rd36+9224];
	ld.global.u32 	%r146, [%rd36+12296];
	ld.global.u32 	%r147, [%rd36+15368];
	ld.global.u32 	%r148, [%rd36+18440];
	ld.global.u32 	%r149, [%rd36+21512];
	ld.global.u32 	%r150, [%rd36+24584];
	ld.global.u32 	%r151, [%rd36+27656];
	ld.global.u32 	%r152, [%rd36+30728];
	ld.global.u32 	%r153, [%rd36+33800];
	ld.global.u32 	%r154, [%rd36+36872];
	ld.global.u32 	%r155, [%rd36+39944];
	ld.global.u32 	%r156, [%rd36+43016];
	ld.global.u32 	%r157, [%rd36+46088];
	min.s32 	%r158, %r510, %r142;
	min.s32 	%r159, %r158, %r143;
	min.s32 	%r160, %r144, %r145;
	min.s32 	%r161, %r160, %r146;
	min.s32 	%r162, %r147, %r148;
	min.s32 	%r163, %r162, %r149;
	min.s32 	%r164, %r150, %r151;
	min.s32 	%r165, %r164, %r152;
	min.s32 	%r166, %r153, %r154;
	min.s32 	%r167, %r166, %r155;
	min.s32 	%r168, %r156, %r157;
	min.s32 	%r169, %r159, %r161;
	min.s32 	%r170, %r169, %r163;
	min.s32 	%r171, %r165, %r167;
	min.s32 	%r172, %r171, %r168;
	min.s32 	%r510, %r170, %r172;
	sub.s64 	%rd37, %rd1, %rd71;
	setp.lt.u64 	%p4, %rd37, %rd33;
	add.s32 	%r494, %r494, 1;
	add.s64 	%rd70, %rd70, %rd33;
	sub.s32 	%r493, %r493, %r141;
	mul.wide.s32 	%rd38, %r141, 12;
	add.s64 	%rd69, %rd69, %rd38;
	@%p4 bra 	$L__BB30_42;
	bra.uni 	$L__BB30_27;
$L__BB30_29:
	setp.le.u64 	%p5, %rd1, %rd71;
	cvt.u32.u64 	%r173, %rd71;
	cvt.u32.u64 	%r174, %rd1;
	sub.s32 	%r175, %r174, %r173;
	setp.ge.s32 	%p6, %r47, %r175;
	or.pred  	%p7, %p5, %p6;
	@%p7 bra 	$L__BB30_42;
	cvt.u32.u64 	%r178, %rd16;
	cvt.u32.u64 	%r179, %rd4;
	not.b32 	%r180, %r47;
	add.s32 	%r181, %r180, %r49;
	add.s32 	%r182, %r178, %r179;
	sub.s32 	%r183, %r181, %r182;
	mul.lo.s32 	%r184, %r1, %r494;
	shl.b32 	%r185, %r184, 12;
	sub.s32 	%r186, %r183, %r185;
	shr.u32 	%r187, %r186, 8;
	add.s32 	%r57, %r187, 1;
	and.b32  	%r58, %r57, 15;
	setp.lt.u32 	%p8, %r186, 3840;
	mov.u32 	%r500, %r47;
	@%p8 bra 	$L__BB30_33;
	shr.u32 	%r188, %r493, 8;
	add.s32 	%r189, %r188, 1;
	and.b32  	%r190, %r189, 33554416;
	neg.s32 	%r496, %r190;
	mov.u32 	%r500, %r47;
$L__BB30_32:
	.pragma "nounroll";
	ld.global.u32 	%r191, [%rd69+-24576];
	min.s32 	%r192, %r510, %r191;
	ld.global.u32 	%r193, [%rd69+-21504];
	min.s32 	%r194, %r192, %r193;
	ld.global.u32 	%r195, [%rd69+-18432];
	min.s32 	%r196, %r194, %r195;
	ld.global.u32 	%r197, [%rd69+-15360];
	min.s32 	%r198, %r196, %r197;
	ld.global.u32 	%r199, [%rd69+-12288];
	min.s32 	%r200, %r198, %r199;
	ld.global.u32 	%r201, [%rd69+-9216];
	min.s32 	%r202, %r200, %r201;
	ld.global.u32 	%r203, [%rd69+-6144];
	min.s32 	%r204, %r202, %r203;
	ld.global.u32 	%r205, [%rd69+-3072];
	min.s32 	%r206, %r204, %r205;
	ld.global.u32 	%r207, [%rd69];
	min.s32 	%r208, %r206, %r207;
	ld.global.u32 	%r209, [%rd69+3072];
	min.s32 	%r210, %r208, %r209;
	ld.global.u32 	%r211, [%rd69+6144];
	min.s32 	%r212, %r210, %r211;
	ld.global.u32 	%r213, [%rd69+9216];
	min.s32 	%r214, %r212, %r213;
	ld.global.u32 	%r215, [%rd69+12288];
	min.s32 	%r216, %r214, %r215;
	ld.global.u32 	%r217, [%rd69+15360];
	min.s32 	%r218, %r216, %r217;
	ld.global.u32 	%r219, [%rd69+18432];
	min.s32 	%r220, %r218, %r219;
	ld.global.u32 	%r221, [%rd69+21504];
	min.s32 	%r510, %r220, %r221;
	add.s32 	%r500, %r500, 4096;
	add.s32 	%r496, %r496, 16;
	add.s64 	%rd69, %rd69, 49152;
	setp.ne.s32 	%p9, %r496, 0;
	@%p9 bra 	$L__BB30_32;
$L__BB30_33:
	setp.eq.s32 	%p10, %r58, 0;
	@%p10 bra 	$L__BB30_42;
	cvta.to.global.u64 	%rd22, %rd26;
	and.b32  	%r69, %r57, 7;
	setp.lt.u32 	%p11, %r58, 8;
	@%p11 bra 	$L__BB30_36;
	cvt.u64.u32 	%rd39, %r500;
	add.s64 	%rd40, %rd71, %rd39;
	mad.lo.s64 	%rd41, %rd40, 12, %rd22;
	ld.global.u32 	%r223, [%rd41+8];
	min.s32 	%r224, %r510, %r223;
	ld.global.u32 	%r225, [%rd41+3080];
	min.s32 	%r226, %r224, %r225;
	ld.global.u32 	%r227, [%rd41+6152];
	min.s32 	%r228, %r226, %r227;
	ld.global.u32 	%r229, [%rd41+9224];
	min.s32 	%r230, %r228, %r229;
	ld.global.u32 	%r231, [%rd41+12296];
	min.s32 	%r232, %r230, %r231;
	ld.global.u32 	%r233, [%rd41+15368];
	min.s32 	%r234, %r232, %r233;
	ld.global.u32 	%r235, [%rd41+18440];
	min.s32 	%r236, %r234, %r235;
	ld.global.u32 	%r237, [%rd41+21512];
	min.s32 	%r510, %r236, %r237;
	add.s32 	%r500, %r500, 2048;
$L__BB30_36:
	setp.eq.s32 	%p12, %r69, 0;
	@%p12 bra 	$L__BB30_42;
	setp.lt.u32 	%p13, %r69, 4;
	@%p13 bra 	$L__BB30_39;
	cvt.u64.u32 	%rd42, %r500;
	add.s64 	%rd43, %rd71, %rd42;
	mad.lo.s64 	%rd44, %rd43, 12, %rd22;
	ld.global.u32 	%r239, [%rd44+8];
	min.s32 	%r240, %r510, %r239;
	ld.global.u32 	%r241, [%rd44+3080];
	min.s32 	%r242, %r240, %r241;
	ld.global.u32 	%r243, [%rd44+6152];
	min.s32 	%r244, %r242, %r243;
	ld.global.u32 	%r245, [%rd44+9224];
	min.s32 	%r510, %r244, %r245;
	add.s32 	%r500, %r500, 1024;
$L__BB30_39:
	and.b32  	%r246, %r57, 3;
	setp.eq.s32 	%p14, %r246, 0;
	@%p14 bra 	$L__BB30_42;
	cvt.u64.u32 	%rd45, %r500;
	add.s64 	%rd46, %rd45, %rd70;
	mad.lo.s64 	%rd47, %rd46, 12, %rd22;
	add.s64 	%rd73, %rd47, 8;
	cvt.u16.u32 	%rs9, %r493;
	shr.u16 	%rs10, %rs9, 8;
	add.s16 	%rs11, %rs10, 1;
	cvt.u32.u16 	%r247, %rs11;
	and.b32  	%r248, %r247, 3;
	neg.s32 	%r508, %r248;
$L__BB30_41:
	.pragma "nounroll";
	ld.global.u32 	%r249, [%rd73];
	min.s32 	%r510, %r510, %r249;
	add.s64 	%rd73, %rd73, 3072;
	add.s32 	%r508, %r508, 1;
	setp.ne.s32 	%p15, %r508, 0;
	@%p15 bra 	$L__BB30_41;
$L__BB30_42:
	// begin inline asm
	mov.u32 %r250, %laneid;
	// end inline asm
	mov.b32 	%r253, 1;
	mov.b32 	%r274, 31;
	mov.b32 	%r275, -1;
	// begin inline asm
	shfl.sync.down.b32 %r251, %r510, %r253, %r274, %r275;
	// end inline asm
	setp.gt.s32 	%p16, %r250, 30;
	min.s32 	%r276, %r510, %r251;
	selp.b32 	%r257, %r510, %r276, %p16;
	mov.b32 	%r258, 2;
	// begin inline asm
	shfl.sync.down.b32 %r256, %r257, %r258, %r274, %r275;
	// end inline asm
	setp.gt.s32 	%p17, %r250, 29;
	min.s32 	%r277, %r257, %r256;
	selp.b32 	%r262, %r257, %r277, %p17;
	mov.b32 	%r263, 4;
	// begin inline asm
	shfl.sync.down.b32 %r261, %r262, %r263, %r274, %r275;
	// end inline asm
	setp.gt.s32 	%p18, %r250, 27;
	min.s32 	%r278, %r262, %r261;
	selp.b32 	%r267, %r262, %r278, %p18;
	mov.b32 	%r268, 8;
	// begin inline asm
	shfl.sync.down.b32 %r266, %r267, %r268, %r274, %r275;
	// end inline asm
	setp.gt.s32 	%p19, %r250, 23;
	min.s32 	%r279, %r267, %r266;
	selp.b32 	%r272, %r267, %r279, %p19;
	mov.b32 	%r273, 16;
	// begin inline asm
	shfl.sync.down.b32 %r271, %r272, %r273, %r274, %r275;
	// end inline asm
	setp.gt.s32 	%p20, %r250, 15;
	min.s32 	%r86, %r272, %r271;
	selp.b32 	%r511, %r272, %r86, %p20;
	setp.ne.s32 	%p21, %r250, 0;
	@%p21 bra 	$L__BB30_44;
	shr.u32 	%r280, %r47, 3;
	and.b32  	%r281, %r280, 124;
	mov.u32 	%r282, _ZZN3cub18CUB_300001_SM_10006detail6reduce18DeviceReduceKernelINS2_10policy_hubIiyN4cuda3__47minimumIiEEE10Policy1000EN6thrust24THRUST_300001_SM_1000_NS18transform_iteratorI4GetZNSC_6detail15normal_iteratorINSC_10device_ptrI4int3EEEENSC_11use_defaultESL_EEyS8_iNS5_3std3__410__identityEEEvT0_PT3_T1_NS0_13GridEvenShareIST_EET2_T4_E12temp_storage;
	add.s32 	%r283, %r282, %r281;
	st.shared.u32 	[%r283+8], %r86;
$L__BB30_44:
	bar.sync 	0;
	setp.ne.s32 	%p22, %r47, 0;
	@%p22 bra 	$L__BB30_46;
	ld.shared.u32 	%r284, [_ZZN3cub18CUB_300001_SM_10006detail6reduce18DeviceReduceKernelINS2_10policy_hubIiyN4cuda3__47minimumIiEEE10Policy1000EN6thrust24THRUST_300001_SM_1000_NS18transform_iteratorI4GetZNSC_6detail15normal_iteratorINSC_10device_ptrI4int3EEEENSC_11use_defaultESL_EEyS8_iNS5_3std3__410__identityEEEvT0_PT3_T1_NS0_13GridEvenShareIST_EET2_T4_E12temp_storage+12];
	min.s32 	%r285, %r511, %r284;
	ld.shared.u32 	%r286, [_ZZN3cub18CUB_300001_SM_10006detail6reduce18DeviceReduceKernelINS2_10policy_hubIiyN4cuda3__47minimumIiEEE10Policy1000EN6thrust24THRUST_300001_SM_1000_NS18transform_iteratorI4GetZNSC_6detail15normal_iteratorINSC_10device_ptrI4int3EEEENSC_11use_defaultESL_EEyS8_iNS5_3std3__410__identityEEEvT0_PT3_T1_NS0_13GridEvenShareIST_EET2_T4_E12temp_storage+16];
	min.s32 	%r287, %r285, %r286;
	ld.shared.u32 	%r288, [_ZZN3cub18CUB_300001_SM_10006detail6reduce18DeviceReduceKernelINS2_10policy_hubIiyN4cuda3__47minimumIiEEE10Policy1000EN6thrust24THRUST_300001_SM_1000_NS18transform_iteratorI4GetZNSC_6detail15normal_iteratorINSC_10device_ptrI4int3EEEENSC_11use_defaultESL_EEyS8_iNS5_3std3__410__identityEEEvT0_PT3_T1_NS0_13GridEvenShareIST_EET2_T4_E12temp_storage+20];
	min.s32 	%r289, %r287, %r288;
	ld.shared.u32 	%r290, [_ZZN3cub18CUB_300001_SM_10006detail6reduce18DeviceReduceKernelINS2_10policy_hubIiyN4cuda3__47minimumIiEEE10Policy1000EN6thrust24THRUST_300001_SM_1000_NS18transform_iteratorI4GetZNSC_6detail15normal_iteratorINSC_10device_ptrI4int3EEEENSC_11use_defaultESL_EEyS8_iNS5_3std3__410__identityEEEvT0_PT3_T1_NS0_13GridEvenShareIST_EET2_T4_E12temp_storage+24];
	min.s32 	%r291, %r289, %r290;
	ld.shared.u32 	%r292, [_ZZN3cub18CUB_300001_SM_10006detail6reduce18DeviceReduceKernelINS2_10policy_hubIiyN4cuda3__47minimumIiEEE10Policy1000EN6thrust24THRUST_300001_SM_1000_NS18transform_iteratorI4GetZNSC_6detail15normal_iteratorINSC_10device_ptrI4int3EEEENSC_11use_defaultESL_EEyS8_iNS5_3std3__410__identityEEEvT0_PT3_T1_NS0_13GridEvenShareIST_EET2_T4_E12temp_storage+28];
	min.s32 	%r293, %r291, %r292;
	ld.shared.u32 	%r294, [_ZZN3cub18CUB_300001_SM_10006detail6reduce18DeviceReduceKernelINS2_10policy_hubIiyN4cuda3__47minimumIiEEE10Policy1000EN6thrust24THRUST_300001_SM_1000_NS18transform_iteratorI4GetZNSC_6detail15normal_iteratorINSC_10device_ptrI4int3EEEENSC_11use_defaultESL_EEyS8_iNS5_3std3__410__identityEEEvT0_PT3_T1_NS0_13GridEvenShareIST_EET2_T4_E12temp_storage+32];
	min.s32 	%r295, %r293, %r294;
	ld.shared.u32 	%r296, [_ZZN3cub18CUB_300001_SM_10006detail6reduce18DeviceReduceKernelINS2_10policy_hubIiyN4cuda3__47minimumIiEEE10Policy1000EN6thrust24THRUST_300001_SM_1000_NS18transform_iteratorI4GetZNSC_6detail15normal_iteratorINSC_10device_ptrI4int3EEEENSC_11use_defaultESL_EEyS8_iNS5_3std3__410__identityEEEvT0_PT3_T1_NS0_13GridEvenShareIST_EET2_T4_E12temp_storage+36];
	min.s32 	%r511, %r295, %r296;
$L__BB30_46:
	mov.u32 	%r474, %tid.x;
	setp.ne.s32 	%p56, %r474, 0;
	@%p56 bra 	$L__BB30_48;
	ld.param.u64 	%rd67, [_ZN3cub18CUB_300001_SM_10006detail6reduce18DeviceReduceKernelINS2_10policy_hubIiyN4cuda3__47minimumIiEEE10Policy1000EN6thrust24THRUST_300001_SM_1000_NS18transform_iteratorI4GetZNSC_6detail15normal_iteratorINSC_10device_ptrI4int3EEEENSC_11use_defaultESL_EEyS8_iNS5_3std3__410__identityEEEvT0_PT3_T1_NS0_13GridEvenShareIST_EET2_T4__param_1];
	cvta.to.global.u64 	%rd64, %rd67;
	mul.wide.u32 	%rd65, %r2, 4;
	add.s64 	%rd66, %rd64, %rd65;
	st.global.u32 	[%rd66], %r511;
$L__BB30_48:
	ret;

}
	// .globl	_ZN3cub18CUB_300001_SM_10006detail6reduce28DeviceReduceSingleTileKernelINS2_10policy_hubIijN4cuda3__47maximumIiEEE10Policy1000EN6thrust24THRUST_300001_SM_1000_NS18transform_iteratorI4GetZNSC_6detail15normal_iteratorINSC_10device_ptrI4int3EEEENSC_11use_defaultESL_EEPijS8_iiNS5_3std3__410__identityEEEvT0_T1_T2_T3_T4_T6_
.visible .entry _ZN3cub18CUB_300001_SM_10006detail6reduce28DeviceReduceSingleTileKernelINS2_10policy_hubIijN4cuda3__47maximumIiEEE10Policy1000EN6thrust24THRUST_300001_SM_1000_NS18transform_iteratorI4GetZNSC_6detail15normal_iteratorINSC_10device_ptrI4int3EEEENSC_11use_defaultESL_EEPijS8_iiNS5_3std3__410__identityEEEvT0_T1_T2_T3_T4_T6_(
	.param .align 8 .b8 _ZN3cub18CUB_300001_SM_10006detail6reduce28DeviceReduceSingleTileKernelINS2_10policy_hubIijN4cuda3__47maximumIiEEE10Policy1000EN6thrust24THRUST_300001_SM_1000_NS18transform_iteratorI4GetZNSC_6detail15normal_iteratorINSC_10device_ptrI4int3EEEENSC_11use_defaultESL_EEPijS8_iiNS5_3std3__410__identityEEEvT0_T1_T2_T3_T4_T6__param_0[16],
	.param .u64 .ptr .align 1 _ZN3cub18CUB_300001_SM_10006detail6reduce28DeviceReduceSingleTileKernelINS2_10policy_hubIijN4cuda3__47maximumIiEEE10Policy1000EN6thrust24THRUST_300001_SM_1000_NS18transform_iteratorI4GetZNSC_6detail15normal_iteratorINSC_10device_ptrI4int3EEEENSC_11use_defaultESL_EEPijS8_iiNS5_3std3__410__identityEEEvT0_T1_T2_T3_T4_T6__param_1,
	.param .u32 _ZN3cub18CUB_300001_SM_10006detail6reduce28DeviceReduceSingleTileKernelINS2_10policy_hubIijN4cuda3__47maximumIiEEE10Policy1000EN6thrust24THRUST_300001_SM_1000_NS18transform_iteratorI4GetZNSC_6detail15normal_iteratorINSC_10device_ptrI4int3EEEENSC_11use_defaultESL_EEPijS8_iiNS5_3std3__410__identityEEEvT0_T1_T2_T3_T4_T6__param_2,
	.param .align 1 .b8 _ZN3cub18CUB_300001_SM_10006detail6reduce28DeviceReduceSingleTileKernelINS2_10policy_hubIijN4cuda3__47maximumIiEEE10Policy1000EN6thrust24THRUST_300001_SM_1000_NS18transform_iteratorI4GetZNSC_6detail15normal_iteratorINSC_10device_ptrI4int3EEEENSC_11use_defaultESL_EEPijS8_iiNS5_3std3__410__identityEEEvT0_T1_T2_T3_T4_T6__param_3[1],
	.param .u32 _ZN3cub18CUB_300001_SM_10006detail6reduce28DeviceReduceSingleTileKernelINS2_10policy_hubIijN4cuda3__47maximumIiEEE10Policy1000EN6thrust24THRUST_300001_SM_1000_NS18transform_iteratorI4GetZNSC_6detail15normal_iteratorINSC_10device_ptrI4int3EEEENSC_11use_defaultESL_EEPijS8_iiNS5_3std3__410__identityEEEvT0_T1_T2_T3_T4_T6__param_4,
	.param .align 1 .b8 _ZN3cub18CUB_300001_SM_10006detail6reduce28DeviceReduceSingleTileKernelINS2_10policy_hubIijN4cuda3__47maximumIiEEE10Policy1000EN6thrust24THRUST_300001_SM_1000_NS18transform_iteratorI4GetZNSC_6detail15normal_iteratorINSC_10device_ptrI4int3EEEENSC_11use_defaultESL_EEPijS8_iiNS5_3std3__410__identityEEEvT0_T1_T2_T3_T4_T6__param_5[1]
)
.maxntid 256
.minnctapersm 1
{
	.reg .pred 	%p<59>;
	.reg .b16 	%rs<9>;
	.reg .b32 	%r<521>;
	.reg .b64 	%rd<85>;
	// demoted variable
	.shared .align 4 .b8 _ZZN3cub18CUB_300001_SM_10006detail6reduce28DeviceReduceSingleTileKernelINS2_10policy_hubIijN4cuda3__47maximumIiEEE10Policy1000EN6thrust24THRUST_300001_SM_1000_NS18transform_iteratorI4GetZNSC_6detail15normal_iteratorINSC_10device_ptrI4int3EEEENSC_11use_defaultESL_EEPijS8_iiNS5_3std3__410__identityEEEvT0_T1_T2_T3_T4_T6_E12temp_storage[44];
	ld.param.u64 	%rd9, [_ZN3cub18CUB_300001_SM_10006detail6reduce28DeviceReduceSingleTileKernelINS2_10policy_hubIijN4cuda3__47maximumIiEEE10Policy1000EN6thrust24THRUST_300001_SM_1000_NS18transform_iteratorI4GetZNSC_6detail15normal_iteratorINSC_10device_ptrI4int3EEEENSC_11use_defaultESL_EEPijS8_iiNS5_3std3__410__identityEEEvT0_T1_T2_T3_T4_T6__param_0];
	ld.param.u64 	%rd10, [_ZN3cub18CUB_300001_SM_10006detail6reduce28DeviceReduceSingleTileKernelINS2_10policy_hubIijN4cuda3__47maximumIiEEE10Policy1000EN6thrust24THRUST_300001_SM_1000_NS18transform_iteratorI4GetZNSC_6detail15normal_iteratorINSC_10device_ptrI4int3EEEENSC_11use_defaultESL_EEPijS8_iiNS5_3std3__410__identityEEEvT0_T1_T2_T3_T4_T6__param_1];
	ld.param.u32 	%r92, [_ZN3cub18CUB_300001_SM_10006detail6reduce28DeviceReduceSingleTileKernelINS2_10policy_hubIijN4cuda3__47maximumIiEEE10Policy1000EN6thrust24THRUST_300001_SM_1000_NS18transform_iteratorI4GetZNSC_6detail15normal_iteratorINSC_10device_ptrI4int3EEEENSC_11use_defaultESL_EEPijS8_iiNS5_3std3__410__identityEEEvT0_T1_T2_T3_T4_T6__param_2];
	ld.param.u32 	%r93, [_ZN3cub18CUB_300001_SM_10006detail6reduce28DeviceReduceSingleTileKernelINS2_10policy_hubIijN4cuda3__47maximumIiEEE10Policy1000EN6thrust24THRUST_300001_SM_1000_NS18transform_iteratorI4GetZNSC_6detail15normal_iteratorINSC_10device_ptrI4int3EEEENSC_11use_defaultESL_EEPijS8_iiNS5_3std3__410__identityEEEvT0_T1_T2_T3_T4_T6__param_4];
	cvta.to.global.u64 	%rd1, %rd10;
	setp.ne.s32 	%p1, %r92, 0;
	@%p1 bra 	$L__BB31_3;
	mov.u32 	%r481, %tid.x;
	setp.ne.s32 	%p58, %r481, 0;
	@%p58 bra 	$L__BB31_52;
	st.global.u32 	[%rd1], %r93;
	bra.uni 	$L__BB31_52;
$L__BB31_3:
	cvta.to.global.u64 	%rd2, %rd9;
	setp.gt.u32 	%p2, %r92, 4095;
	@%p2 bra 	$L__BB31_28;
	mov.u32 	%r1, %tid.x;
	setp.ge.u32 	%p24, %r1, %r92;
	mov.b32 	%r498, 0;
	mov.u32 	%r488, %r1;
	@%p24 bra 	$L__BB31_6;
	mul.wide.u32 	%rd73, %r1, 12;
	add.s64 	%rd74, %rd2, %rd73;
	ld.global.u32 	%r498, [%rd74+8];
	add.s32 	%r488, %r1, 256;
$L__BB31_6:
	setp.ge.u32 	%p25, %r488, %r92;
	@%p25 bra 	$L__BB31_19;
	not.b32 	%r309, %r488;
	add.s32 	%r310, %r92, %r309;
	shr.u32 	%r311, %r310, 8;
	add.s32 	%r6, %r311, 1;
	and.b32  	%r7, %r6, 15;
	setp.lt.u32 	%p26, %r310, 3840;
	@%p26 bra 	$L__BB31_10;
	and.b32  	%r312, %r6, 33554416;
	neg.s32 	%r484, %r312;
	mul.wide.u32 	%rd75, %r488, 12;
	add.s64 	%rd76, %rd75, %rd2;
	add.s64 	%rd83, %rd76, 24584;
$L__BB31_9:
	.pragma "nounroll";
	ld.global.u32 	%r313, [%rd83+-24576];
	max.s32 	%r314, %r498, %r313;
	ld.global.u32 	%r315, [%rd83+-21504];
	max.s32 	%r316, %r314, %r315;
	ld.global.u32 	%r317, [%rd83+-18432];
	max.s32 	%r318, %r316, %r317;
	ld.global.u32 	%r319, [%rd83+-15360];
	max.s32 	%r320, %r318, %r319;
	ld.global.u32 	%r321, [%rd83+-12288];
	max.s32 	%r322, %r320, %r321;
	ld.global.u32 	%r323, [%rd83+-9216];
	max.s32 	%r324, %r322, %r323;
	ld.global.u32 	%r325, [%rd83+-6144];
	max.s32 	%r326, %r324, %r325;
	ld.global.u32 	%r327, [%rd83+-3072];
	max.s32 	%r328, %r326, %r327;
	ld.global.u32 	%r329, [%rd83];
	max.s32 	%r330, %r328, %r329;
	ld.global.u32 	%r331, [%rd83+3072];
	max.s32 	%r332, %r330, %r331;
	ld.global.u32 	%r333, [%rd83+6144];
	max.s32 	%r334, %r332, %r333;
	ld.global.u32 	%r335, [%rd83+9216];
	max.s32 	%r336, %r334, %r335;
	ld.global.u32 	%r337, [%rd83+12288];
	max.s32 	%r338, %r336, %r337;
	ld.global.u32 	%r339, [%rd83+15360];
	max.s32 	%r340, %r338, %r339;
	ld.global.u32 	%r341, [%rd83+18432];
	max.s32 	%r342, %r340, %r341;
	ld.global.u32 	%r343, [%rd83+21504];
	max.s32 	%r498, %r342, %r343;
	add.s32 	%r488, %r488, 4096;
	add.s32 	%r484, %r484, 16;
	add.s64 	%rd83, %rd83, 49152;
	setp.ne.s32 	%p27, %r484, 0;
	@%p27 bra 	$L__BB31_9;
$L__BB31_10:
	setp.eq.s32 	%p28, %r7, 0;
	@%p28 bra 	$L__BB31_19;
	and.b32  	%r18, %r6, 7;
	setp.lt.u32 	%p29, %r7, 8;
	@%p29 bra 	$L__BB31_13;
	mul.wide.u32 	%rd77, %r488, 12;
	add.s64 	%rd78, %rd2, %rd77;
	ld.global.u32 	%r345, [%rd78+8];
	max.s32 	%r346, %r498, %r345;
	ld.global.u32 	%r347, [%rd78+3080];
	max.s32 	%r348, %r346, %r347;
	ld.global.u32 	%r349, [%rd78+6152];
	max.s32 	%r350, %r348, %r349;
	ld.global.u32 	%r351, [%rd78+9224];
	max.s32 	%r352, %r350, %r351;
	ld.global.u32 	%r353, [%rd78+12296];
	max.s32 	%r354, %r352, %r353;
	ld.global.u32 	%r355, [%rd78+15368];
	max.s32 	%r356, %r354, %r355;
	ld.global.u32 	%r357, [%rd78+18440];
	max.s32 	%r358, %r356, %r357;
	ld.global.u32 	%r359, [%rd78+21512];
	max.s32 	%r498, %r358, %r359;
	add.s32 	%r488, %r488, 2048;
$L__BB31_13:
	setp.eq.s32 	%p30, %r18, 0;
	@%p30 bra 	$L__BB31_19;
	and.b32  	%r24, %r6, 3;
	setp.lt.u32 	%p31, %r18, 4;
	@%p31 bra 	$L__BB31_16;
	mul.wide.u32 	%rd79, %r488, 12;
	add.s64 	%rd80, %rd2, %rd79;
	ld.global.u32 	%r361, [%rd80+8];
	max.s32 	%r362, %r498, %r361;
	ld.global.u32 	%r363, [%rd80+3080];
	max.s32 	%r364, %r362, %r363;
	ld.global.u32 	%r365, [%rd80+6152];
	max.s32 	%r366, %r364, %r365;
	ld.global.u32 	%r367, [%rd80+9224];
	max.s32 	%r498, %r366, %r367;
	add.s32 	%r488, %r488, 1024;
$L__BB31_16:
	setp.eq.s32 	%p32, %r24, 0;
	@%p32 bra 	$L__BB31_19;
	mul.wide.u32 	%rd81, %r488, 12;
	add.s64 	%rd82, %rd81, %rd2;
	add.s64 	%rd84, %rd82, 8;
	neg.s32 	%r496, %r24;
$L__BB31_18:
	.pragma "nounroll";
	ld.global.u32 	%r368, [%rd84];
	max.s32 	%r498, %r498, %r368;
	add.s64 	%rd84, %rd84, 3072;
	add.s32 	%r496, %r496, 1;
	setp.ne.s32 	%p33, %r496, 0;
	@%p33 bra 	$L__BB31_18;
$L__BB31_19:
	setp.lt.u32 	%p34, %r92, 256;
	@%p34 bra 	$L__BB31_24;
	// begin inline asm
	mov.u32 %r432, %laneid;
	// end inline asm
	mov.b32 	%r435, 1;
	mov.b32 	%r456, 31;
	mov.b32 	%r457, -1;
	// begin inline asm
	shfl.sync.down.b32 %r433, %r498, %r435, %r456, %r457;
	// end inline asm
	setp.gt.s32 	%p50, %r432, 30;
	max.s32 	%r458, %r498, %r433;
	selp.b32 	%r439, %r498, %r458, %p50;
	mov.b32 	%r440, 2;
	// begin inline asm
	shfl.sync.down.b32 %r438, %r439, %r440, %r456, %r457;
	// end inline asm
	setp.gt.s32 	%p51, %r432, 29;
	max.s32 	%r459, %r439, %r438;
	selp.b32 	%r444, %r439, %r459, %p51;
	mov.b32 	%r445, 4;
	// begin inline asm
	shfl.sync.down.b32 %r443, %r444, %r445, %r456, %r457;
	// end inline asm
	setp.gt.s32 	%p52, %r432, 27;
	max.s32 	%r460, %r444, %r443;
	selp.b32 	%r449, %r444, %r460, %p52;
	mov.b32 	%r450, 8;
	// begin inline asm
	shfl.sync.down.b32 %r448, %r449, %r450, %r456, %r457;
	// end inline asm
	setp.gt.s32 	%p53, %r432, 23;
	max.s32 	%r461, %r449, %r448;
	selp.b32 	%r454, %r449, %r461, %p53;
	mov.b32 	%r455, 16;
	// begin inline asm
	shfl.sync.down.b32 %r453, %r454, %r455, %r456, %r457;
	// end inline asm
	setp.gt.s32 	%p54, %r432, 15;
	max.s32 	%r36, %r454, %r453;
	selp.b32 	%r520, %r454, %r36, %p54;
	setp.ne.s32 	%p55, %r432, 0;
	@%p55 bra 	$L__BB31_22;
	shr.u32 	%r462, %r1, 3;
	and.b32  	%r463, %r462, 124;
	mov.u32 	%r464, _ZZN3cub18CUB_300001_SM_10006detail6reduce28DeviceReduceSingleTileKernelINS2_10policy_hubIijN4cuda3__47maximumIiEEE10Policy1000EN6thrust24THRUST_300001_SM_1000_NS18transform_iteratorI4GetZNSC_6detail15normal_iteratorINSC_10device_ptrI4int3EEEENSC_11use_defaultESL_EEPijS8_iiNS5_3std3__410__identityEEEvT0_T1_T2_T3_T4_T6_E12temp_storage;
	add.s32 	%r465, %r464, %r463;
	st.shared.u32 	[%r465+8], %r36;
$L__BB31_22:
	bar.sync 	0;
	setp.ne.s32 	%p56, %r1, 0;
	@%p56 bra 	$L__BB31_50;
	ld.shared.u32 	%r466, [_ZZN3cub18CUB_300001_SM_10006detail6reduce28DeviceReduceSingleTileKernelINS2_10policy_hubIijN4cuda3__47maximumIiEEE10Policy1000EN6thrust24THRUST_300001_SM_1000_NS18transform_iteratorI4GetZNSC_6detail15normal_iteratorINSC_10device_ptrI4int3EEEENSC_11use_defaultESL_EEPijS8_iiNS5_3std3__410__identityEEEvT0_T1_T2_T3_T4_T6_E12temp_storage+12];
	max.s32 	%r467, %r520, %r466;
	ld.shared.u32 	%r468, [_ZZN3cub18CUB_300001_SM_10006detail6reduce28DeviceReduceSingleTileKernelINS2_10policy_hubIijN4cuda3__47maximumIiEEE10Policy1000EN6thrust24THRUST_300001_SM_1000_NS18transform_iteratorI4GetZNSC_6detail15normal_iteratorINSC_10device_ptrI4int3EEEENSC_11use_defaultESL_EEPijS8_iiNS5_3std3__410__identityEEEvT0_T1_T2_T3_T4_T6_E12temp_storage+16];
	max.s32 	%r469, %r467, %r468;
	ld.shared.u32 	%r470, [_ZZN3cub18CUB_300001_SM_10006detail6reduce28DeviceReduceSingleTileKernelINS2_10policy_hubIijN4cuda3__47maximumIiEEE10Policy1000EN6thrust24THRUST_300001_SM_1000_NS18transform_iteratorI4GetZNSC_6detail15normal_iteratorINSC_10device_ptrI4int3EEEENSC_11use_defaultESL_EEPijS8_iiNS5_3std3__410__identityEEEvT0_T1_T2_T3_T4_T6_E12temp_storage+20];
	max.s32 	%r471, %r469, %r470;
	ld.shared.u32 	%r472, [_ZZN3cub18CUB_300001_SM_10006detail6reduce28DeviceReduceSingleTileKernelINS2_10policy_hubIijN4cuda3__47maximumIiEEE10Policy1000EN6thrust24THRUST_300001_SM_1000_NS18transform_iteratorI4GetZNSC_6detail15normal_iteratorINSC_10device_ptrI4int3EEEENSC_11use_defaultESL_EEPijS8_iiNS5_3std3__410__identityEEEvT0_T1_T2_T3_T4_T6_E12temp_storage+24];
	max.s32 	%r473, %r471, %r472;
	ld.shared.u32 	%r474, [_ZZN3cub18CUB_300001_SM_10006detail6reduce28DeviceReduceSingleTileKernelINS2_10policy_hubIijN4cuda3__47maximumIiEEE10Policy1000EN6thrust24THRUST_300001_SM_1000_NS18transform_iteratorI4GetZNSC_6detail15normal_iteratorINSC_10device_ptrI4int3EEEENSC_11use_defaultESL_EEPijS8_iiNS5_3std3__410__identityEEEvT0_T1_T2_T3_T4_T6_E12temp_storage+28];
	max.s32 	%r475, %r473, %r474;
	ld.shared.u32 	%r476, [_ZZN3cub18CUB_300001_SM_10006detail6reduce28DeviceReduceSingleTileKernelINS2_10policy_hubIijN4cuda3__47maximumIiEEE10Policy1000EN6thrust24THRUST_300001_SM_1000_NS18transform_iteratorI4GetZNSC_6detail15normal_iteratorINSC_10device_ptrI4int3EEEENSC_11use_defaultESL_EEPijS8_iiNS5_3std3__410__identityEEEvT0_T1_T2_T3_T4_T6_E12temp_storage+32];
	max.s32 	%r477, %r475, %r476;
	ld.shared.u32 	%r478, [_ZZN3cub18CUB_300001_SM_10006detail6reduce28DeviceReduceSingleTileKernelINS2_10policy_hubIijN4cuda3__47maximumIiEEE10Policy1000EN6thrust24THRUST_300001_SM_1000_NS18transform_iteratorI4GetZNSC_6detail15normal_iteratorINSC_10device_ptrI4int3EEEENSC_11use_defaultESL_EEPijS8_iiNS5_3std3__410__identityEEEvT0_T1_T2_T3_T4_T6_E12temp_storage+36];
	max.s32 	%r520, %r477, %r478;
	bra.uni 	$L__BB31_50;
$L__BB31_24:
	// begin inline asm
	mov.u32 %r369, %laneid;
	// end inline asm
	and.b32  	%r395, %r1, 992;
	add.s32 	%r396, %r395, 32;
	setp.gt.u32 	%p35, %r396, %r92;
	not.b32 	%r397, %r395;
	add.s32 	%r398, %r92, %r397;
	selp.b32 	%r393, %r398, 31, %p35;
	mov.b32 	%r372, 1;
	mov.b32 	%r394, -1;
	// begin inline asm
	shfl.sync.down.b32 %r370, %r498, %r372, %r393, %r394;
	// end inline asm
	setp.lt.s32 	%p36, %r369, %r393;
	max.s32 	%r399, %r498, %r370;
	selp.b32 	%r376, %r399, %r498, %p36;
	mov.b32 	%r377, 2;
	// begin inline asm
	shfl.sync.down.b32 %r375, %r376, %r377, %r393, %r394;
	// end inline asm
	add.s32 	%r400, %r369, 2;
	setp.gt.s32 	%p37, %r400, %r393;
	max.s32 	%r401, %r376, %r375;
	selp.b32 	%r381, %r376, %r401, %p37;
	mov.b32 	%r382, 4;
	// begin inline asm
	shfl.sync.down.b32 %r380, %r381, %r382, %r393, %r394;
	// end inline asm
	add.s32 	%r402, %r369, 4;
	setp.gt.s32 	%p38, %r402, %r393;
	max.s32 	%r403, %r381, %r380;
	selp.b32 	%r386, %r381, %r403, %p38;
	mov.b32 	%r387, 8;
	// begin inline asm
	shfl.sync.down.b32 %r385, %r386, %r387, %r393, %r394;
	// end inline asm
	add.s32 	%r404, %r369, 8;
	setp.gt.s32 	%p39, %r404, %r393;
	max.s32 	%r405, %r386, %r385;
	selp.b32 	%r391, %r386, %r405, %p39;
	mov.b32 	%r392, 16;
	// begin inline asm
	shfl.sync.down.b32 %r390, %r391, %r392, %r393, %r394;
	// end inline asm
	add.s32 	%r406, %r369, 16;
	setp.gt.s32 	%p40, %r406, %r393;
	max.s32 	%r407, %r391, %r390;
	selp.b32 	%r520, %r391, %r407, %p40;
	setp.ne.s32 	%p41, %r369, 0;
	@%p41 bra 	$L__BB31_26;
	shr.u32 	%r408, %r1, 3;
	and.b32  	%r409, %r408, 124;
	mov.u32 	%r410, _ZZN3cub18CUB_300001_SM_10006detail6reduce28DeviceReduceSingleTileKernelINS2_10policy_hubIijN4cuda3__47maximumIiEEE10Policy1000EN6thrust24THRUST_300001_SM_1000_NS18transform_iteratorI4GetZNSC_6detail15normal_iteratorINSC_10device_ptrI4int3EEEENSC_11use_defaultESL_EEPijS8_iiNS5_3std3__410__identityEEEvT0_T1_T2_T3_T4_T6_E12temp_storage;
	add.s32 	%r411, %r410, %r409;
	st.shared.u32 	[%r411+8], %r520;
$L__BB31_26:
	bar.sync 	0;
	setp.ne.s32 	%p42, %r1, 0;
	@%p42 bra 	$L__BB31_50;
	setp.gt.u32 	%p43, %r92, 32;
	ld.shared.u32 	%r412, [_ZZN3cub18CUB_300001_SM_10006detail6reduce28DeviceReduceSingleTileKernelINS2_10policy_hubIijN4cuda3__47maximumIiEEE10Policy1000EN6thrust24THRUST_300001_SM_1000_NS18transform_iteratorI4GetZNSC_6detail15normal_iteratorINSC_10device_ptrI4int3EEEENSC_11use_defaultESL_EEPijS8_iiNS5_3std3__410__identityEEEvT0_T1_T2_T3_T4_T6_E12temp_storage+12];
	max.s32 	%r413, %r520, %r412;
	selp.b32 	%r414, %r413, %r520, %p43;
	setp.gt.u32 	%p44, %r92, 64;
	ld.shared.u32 	%r415, [_ZZN3cub18CUB_300001_SM_10006detail6reduce28DeviceReduceSingleTileKernelINS2_10policy_hubIijN4cuda3__47maximumIiEEE10Policy1000EN6thrust24THRUST_300001_SM_1000_NS18transform_iteratorI4GetZNSC_6detail15normal_iteratorINSC_10device_ptrI4int3EEEENSC_11use_defaultESL_EEPijS8_iiNS5_3std3__410__identityEEEvT0_T1_T2_T3_T4_T6_E12temp_storage+16];
	max.s32 	%r416, %r414, %r415;
	selp.b32 	%r417, %r416, %r414, %p44;
	setp.gt.u32 	%p45, %r92, 96;
	ld.shared.u32 	%r418, [_ZZN3cub18CUB_300001_SM_10006detail6reduce28DeviceReduceSingleTileKernelINS2_10policy_hubIijN4cuda3__47maximumIiEEE10Policy1000EN6thrust24THRUST_300001_SM_1000_NS18transform_iteratorI4GetZNSC_6detail15normal_iteratorINSC_10device_ptrI4int3EEEENSC_11use_defaultESL_EEPijS8_iiNS5_3std3__410__identityEEEvT0_T1_T2_T3_T4_T6_E12temp_storage+20];
	max.s32 	%r419, %r417, %r418;
	selp.b32 	%r420, %r419, %r417, %p45;
	setp.gt.u32 	%p46, %r92, 128;
	ld.shared.u32 	%r421, [_ZZN3cub18CUB_300001_SM_10006detail6reduce28DeviceReduceSingleTileKernelINS2_10policy_hubIijN4cuda3__47maximumIiEEE10Policy1000EN6thrust24THRUST_300001_SM_1000_NS18transform_iteratorI4GetZNSC_6detail15normal_iteratorINSC_10device_ptrI4int3EEEENSC_11use_defaultESL_EEPijS8_iiNS5_3std3__410__identityEEEvT0_T1_T2_T3_T4_T6_E12temp_storage+24];
	max.s32 	%r422, %r420, %r421;
	selp.b32 	%r423, %r422, %r420, %p46;
	setp.gt.u32 	%p47, %r92, 160;
	ld.shared.u32 	%r424, [_ZZN3cub18CUB_300001_SM_10006detail6reduce28DeviceReduceSingleTileKernelINS2_10policy_hubIijN4cuda3__47maximumIiEEE10Policy1000EN6thrust24THRUST_300001_SM_1000_NS18transform_iteratorI4GetZNSC_6detail15normal_iteratorINSC_10device_ptrI4int3EEEENSC_11use_defaultESL_EEPijS8_iiNS5_3std3__410__identityEEEvT0_T1_T2_T3_T4_T6_E12temp_storage+28];
	max.s32 	%r425, %r423, %r424;
	selp.b32 	%r426, %r425, %r423, %p47;
	setp.gt.u32 	%p48, %r92, 192;
	ld.shared.u32 	%r427, [_ZZN3cub18CUB_300001_SM_10006detail6reduce28DeviceReduceSingleTileKernelINS2_10policy_hubIijN4cuda3__47maximumIiEEE10Policy1000EN6thrust24THRUST_300001_SM_1000_NS18transform_iteratorI4GetZNSC_6detail15normal_iteratorINSC_10device_ptrI4int3EEEENSC_11use_defaultESL_EEPijS8_iiNS5_3std3__410__identityEEEvT0_T1_T2_T3_T4_T6_E12temp_storage+32];
	max.s32 	%r428, %r426, %r427;
	selp.b32 	%r429, %r428, %r426, %p48;
	setp.gt.u32 	%p49, %r92, 224;
	ld.shared.u32 	%r430, [_ZZN3cub18CUB_300001_SM_10006detail6reduce28DeviceReduceSingleTileKernelINS2_10policy_hubIijN4cuda3__47maximumIiEEE10Policy1000EN6thrust24THRUST_300001_SM_1000_NS18transform_iteratorI4GetZNSC_6detail15normal_iteratorINSC_10device_ptrI4int3EEEENSC_11use_defaultESL_EEPijS8_iiNS5_3std3__410__identityEEEvT0_T1_T2_T3_T4_T6_E12temp_storage+36];
	max.s32 	%r431, %r429, %r430;
	selp.b32 	%r520, %r431, %r429, %p49;
	bra.uni 	$L__BB31_50;
$L__BB31_28:
	mov.u32 	%r41, %tid.x;
	mul.wide.u32 	%rd11, %r41, 12;
	add.s64 	%rd12, %rd2, %rd11;
	ld.global.u32 	%r105, [%rd12+8];
	ld.global.u32 	%r106, [%rd12+3080];
	ld.global.u32 	%r107, [%rd12+6152];
	ld.global.u32 	%r108, [%rd12+9224];
	ld.global.u32 	%r109, [%rd12+12296];
	ld.global.u32 	%r110, [%rd12+15368];
	ld.global.u32 	%r111, [%rd12+18440];
	ld.global.u32 	%r112, [%rd12+21512];
	ld.global.u32 	%r113, [%rd12+24584];
	ld.global.u32 	%r114, [%rd12+27656];
	ld.global.u32 	%r115, [%rd12+30728];
	ld.global.u32 	%r116, [%rd12+33800];
	ld.global.u32 	%r117, [%rd12+36872];
	ld.global.u32 	%r118, [%rd12+39944];
	ld.global.u32 	%r119, [%rd12+43016];
	ld.global.u32 	%r120, [%rd12+46088];
	max.s32 	%r121, %r105, %r106;
	max.s32 	%r122, %r121, %r107;
	max.s32 	%r123, %r108, %r109;
	max.s32 	%r124, %r123, %r110;
	max.s32 	%r125, %r111, %r112;
	max.s32 	%r126, %r125, %r113;
	max.s32 	%r127, %r114, %r115;
	max.s32 	%r128, %r127, %r116;
	max.s32 	%r129, %r117, %r118;
	max.s32 	%r130, %r129, %r119;
	max.s32 	%r131, %r122, %r124;
	max.s32 	%r132, %r131, %r126;
	max.s32 	%r133, %r128, %r130;
	max.s32 	%r134, %r133, %r120;
	max.s32 	%r519, %r132, %r134;
	add.s32 	%r43, %r92, -4096;
	setp.lt.u32 	%p3, %r43, 4096;
	mov.b32 	%r502, 4096;
	@%p3 bra 	$L__BB31_32;
	mov.b32 	%r502, 4096;
$L__BB31_30:
	add.s32 	%r136, %r41, %r502;
	mul.wide.u32 	%rd13, %r136, 12;
	add.s64 	%rd14, %rd2, %rd13;
	ld.global.u32 	%r137, [%rd14+8];
	ld.global.u32 	%r138, [%rd14+3080];
	ld.global.u32 	%r139, [%rd14+6152];
	ld.global.u32 	%r140, [%rd14+9224];
	ld.global.u32 	%r141, [%rd14+12296];
	ld.global.u32 	%r142, [%rd14+15368];
	ld.global.u32 	%r143, [%rd14+18440];
	ld.global.u32 	%r144, [%rd14+21512];
	ld.global.u32 	%r145, [%rd14+24584];
	ld.global.u32 	%r146, [%rd14+27656];
	ld.global.u32 	%r147, [%rd14+30728];
	ld.global.u32 	%r148, [%rd14+33800];
	ld.global.u32 	%r149, [%rd14+36872];
	ld.global.u32 	%r150, [%rd14+39944];
	ld.global.u32 	%r151, [%rd14+43016];
	ld.global.u32 	%r152, [%rd14+46088];
	max.s32 	%r153, %r519, %r137;
	max.s32 	%r154, %r153, %r138;
	max.s32 	%r155, %r139, %r140;
	max.s32 	%r156, %r155, %r141;
	max.s32 	%r157, %r142, %r143;
	max.s32 	%r158, %r157, %r144;
	max.s32 	%r159, %r145, %r146;
	max.s32 	%r160, %r159, %r147;
	max.s32 	%r161, %r148, %r149;
	max.s32 	%r162, %r161, %r150;
	max.s32 	%r163, %r151, %r152;
	max.s32 	%r164, %r154, %r156;
	max.s32 	%r165, %r164, %r158;
	max.s32 	%r166, %r160, %r162;
	max.s32 	%r167, %r166, %r163;
	max.s32 	%r519, %r165, %r167;
	sub.s32 	%r168, %r92, %r502;
	setp.lt.u32 	%p4, %r168, 4096;
	@%p4 bra 	$L__BB31_46;
	add.s32 	%r502, %r502, 4096;
	setp.le.u32 	%p5, %r502, %r43;
	@%p5 bra 	$L__BB31_30;
$L__BB31_32:
	setp.le.u32 	%p6, %r92, %r502;
	sub.s32 	%r169, %r92, %r502;
	setp.ge.s32 	%p7, %r41, %r169;
	or.pred  	%p8, %p6, %p7;
	@%p8 bra 	$L__BB31_46;
	not.b32 	%r172, %r41;
	add.s32 	%r173, %r92, %r172;
	sub.s32 	%r174, %r173, %r502;
	shr.u32 	%r175, %r174, 8;
	add.s32 	%r50, %r175, 1;
	and.b32  	%r51, %r50, 15;
	setp.lt.u32 	%p9, %r174, 3840;
	mov.u32 	%r511, %r41;
	@%p9 bra 	$L__BB31_37;
	or.b32  	%r505, %r41, 2048;
	add.s32 	%r504, %r41, %r502;
	and.b32  	%r176, %r50, 33554416;
	neg.s32 	%r503, %r176;
$L__BB31_35:
	.pragma "nounroll";
	mul.wide.u32 	%rd15, %r504, 12;
	add.s64 	%rd16, %rd2, %rd15;
	ld.global.u32 	%r177, [%rd16+8];
	max.s32 	%r178, %r519, %r177;
	add.s32 	%r179, %r504, 256;
	mul.wide.u32 	%rd17, %r179, 12;
	add.s64 	%rd18, %rd2, %rd17;
	ld.global.u32 	%r180, [%rd18+8];
	max.s32 	%r181, %r178, %r180;
	add.s32 	%r182, %r504, 512;
	mul.wide.u32 	%rd19, %r182, 12;
	add.s64 	%rd20, %rd2, %rd19;
	ld.global.u32 	%r183, [%rd20+8];
	max.s32 	%r184, %r181, %r183;
	add.s32 	%r185, %r504, 768;
	mul.wide.u32 	%rd21, %r185, 12;
	add.s64 	%rd22, %rd2, %rd21;
	ld.global.u32 	%r186, [%rd22+8];
	max.s32 	%r187, %r184, %r186;
	add.s32 	%r188, %r504, 1024;
	mul.wide.u32 	%rd23, %r188, 12;
	add.s64 	%rd24, %rd2, %rd23;
	ld.global.u32 	%r189, [%rd24+8];
	max.s32 	%r190, %r187, %r189;
	add.s32 	%r191, %r504, 1280;
	mul.wide.u32 	%rd25, %r191, 12;
	add.s64 	%rd26, %rd2, %rd25;
	ld.global.u32 	%r192, [%rd26+8];
	max.s32 	%r193, %r190, %r192;
	add.s32 	%r194, %r504, 1536;
	mul.wide.u32 	%rd27, %r194, 12;
	add.s64 	%rd28, %rd2, %rd27;
	ld.global.u32 	%r195, [%rd28+8];
	max.s32 	%r196, %r193, %r195;
	add.s32 	%r197, %r504, 1792;
	mul.wide.u32 	%rd29, %r197, 12;
	add.s64 	%rd30, %rd2, %rd29;
	ld.global.u32 	%r198, [%rd30+8];
	max.s32 	%r199, %r196, %r198;
	add.s32 	%r200, %r504, 2048;
	mul.wide.u32 	%rd31, %r200, 12;
	add.s64 	%rd32, %rd2, %rd31;
	ld.global.u32 	%r201, [%rd32+8];
	max.s32 	%r202, %r199, %r201;
	add.s32 	%r203, %r504, 2304;
	mul.wide.u32 	%rd33, %r203, 12;
	add.s64 	%rd34, %rd2, %rd33;
	ld.global.u32 	%r204, [%rd34+8];
	max.s32 	%r205, %r202, %r204;
	add.s32 	%r206, %r504, 2560;
	mul.wide.u32 	%rd35, %r206, 12;
	add.s64 	%rd36, %rd2, %rd35;
	ld.global.u32 	%r207, [%rd36+8];
	max.s32 	%r208, %r205, %r207;
	add.s32 	%r209, %r504, 2816;
	mul.wide.u32 	%rd37, %r209, 12;
	add.s64 	%rd38, %rd2, %rd37;
	ld.global.u32 	%r210, [%rd38+8];
	max.s32 	%r211, %r208, %r210;
	add.s32 	%r212, %r504, 3072;
	mul.wide.u32 	%rd39, %r212, 12;
	add.s64 	%rd40, %rd2, %rd39;
	ld.global.u32 	%r213, [%rd40+8];
	max.s32 	%r214, %r211, %r213;
	add.s32 	%r215, %r504, 3328;
	mul.wide.u32 	%rd41, %r215, 12;
	add.s64 	%rd42, %rd2, %rd41;
	ld.global.u32 	%r216, [%rd42+8];
	max.s32 	%r217, %r214, %r216;
	add.s32 	%r218, %r504, 3584;
	mul.wide.u32 	%rd43, %r218, 12;
	add.s64 	%rd44, %rd2, %rd43;
	ld.global.u32 	%r219, [%rd44+8];
	max.s32 	%r220, %r217, %r219;
	add.s32 	%r221, %r504, 3840;
	mul.wide.u32 	%rd45, %r221, 12;
	add.s64 	%rd46, %rd2, %rd45;
	ld.global.u32 	%r222, [%rd46+8];
	max.s32 	%r519, %r220, %r222;
	add.s32 	%r505, %r505, 4096;
	add.s32 	%r504, %r504, 4096;
	add.s32 	%r503, %r503, 16;
	setp.ne.s32 	%p10, %r503, 0;
	@%p10 bra 	$L__BB31_35;
	add.s32 	%r511, %r505, -2048;
$L__BB31_37:
	setp.eq.s32 	%p11, %r51, 0;
	@%p11 bra 	$L__BB31_46;
	and.b32  	%r67, %r50, 7;
	setp.lt.u32 	%p12, %r51, 8;
	@%p12 bra 	$L__BB31_40;
	add.s32 	%r224, %r511, %r502;
	mul.wide.u32 	%rd47, %r224, 12;
	add.s64 	%rd48, %rd2, %rd47;
	ld.global.u32 	%r225, [%rd48+8];
	max.s32 	%r226, %r519, %r225;
	add.s32 	%r227, %r224, 256;
	mul.wide.u32 	%rd49, %r227, 12;
	add.s64 	%rd50, %rd2, %rd49;
	ld.global.u32 	%r228, [%rd50+8];
	max.s32 	%r229, %r226, %r228;
	add.s32 	%r230, %r224, 512;
	mul.wide.u32 	%rd51, %r230, 12;
	add.s64 	%rd52, %rd2, %rd51;
	ld.global.u32 	%r231, [%rd52+8];
	max.s32 	%r232, %r229, %r231;
	add.s32 	%r233, %r224, 768;
	mul.wide.u32 	%rd53, %r233, 12;
	add.s64 	%rd54, %rd2, %rd53;
	ld.global.u32 	%r234, [%rd54+8];
	max.s32 	%r235, %r232, %r234;
	add.s32 	%r236, %r224, 1024;
	mul.wide.u32 	%rd55, %r236, 12;
	add.s64 	%rd56, %rd2, %rd55;
	ld.global.u32 	%r237, [%rd56+8];
	max.s32 	%r238, %r235, %r237;
	add.s32 	%r239, %r224, 1280;
	mul.wide.u32 	%rd57, %r239, 12;
	add.s64 	%rd58, %rd2, %rd57;
	ld.global.u32 	%r240, [%rd58+8];
	max.s32 	%r241, %r238, %r240;
	add.s32 	%r242, %r224, 1536;
	mul.wide.u32 	%rd59, %r242, 12;
	add.s64 	%rd60, %rd2, %rd59;
	ld.global.u32 	%r243, [%rd60+8];
	max.s32 	%r244, %r241, %r243;
	add.s32 	%r245, %r224, 1792;
	mul.wide.u32 	%rd61, %r245, 12;
	add.s64 	%rd62, %rd2, %rd61;
	ld.global.u32 	%r246, [%rd62+8];
	max.s32 	%r519, %r244, %r246;
	add.s32 	%r511, %r511, 2048;
$L__BB31_40:
	setp.eq.s32 	%p13, %r67, 0;
	@%p13 bra 	$L__BB31_46;
	and.b32  	%r73, %r50, 3;
	setp.lt.u32 	%p14, %r67, 4;
	@%p14 bra 	$L__BB31_43;
	add.s32 	%r248, %r511, %r502;
	mul.wide.u32 	%rd63, %r248, 12;
	add.s64 	%rd64, %rd2, %rd63;
	ld.global.u32 	%r249, [%rd64+8];
	max.s32 	%r250, %r519, %r249;
	add.s32 	%r251, %r248, 256;
	mul.wide.u32 	%rd65, %r251, 12;
	add.s64 	%rd66, %rd2, %rd65;
	ld.global.u32 	%r252, [%rd66+8];
	max.s32 	%r253, %r250, %r252;
	add.s32 	%r254, %r248, 512;
	mul.wide.u32 	%rd67, %r254, 12;
	add.s64 	%rd68, %rd2, %rd67;
	ld.global.u32 	%r255, [%rd68+8];
	max.s32 	%r256, %r253, %r255;
	add.s32 	%r257, %r248, 768;
	mul.wide.u32 	%rd69, %r257, 12;
	add.s64 	%rd70, %rd2, %rd69;
	ld.global.u32 	%r258, [%rd70+8];
	max.s32 	%r519, %r256, %r258;
	add.s32 	%r511, %r511, 1024;
$L__BB31_43:
	setp.eq.s32 	%p15, %r73, 0;
	@%p15 bra 	$L__BB31_46;
	add.s32 	%r517, %r511, %r502;
	neg.s32 	%r516, %r73;
$L__BB31_45:
	.pragma "nounroll";
	mul.wide.u32 	%rd71, %r517, 12;
	add.s64 	%rd72, %rd2, %rd71;
	ld.global.u32 	%r259, [%rd72+8];
	max.s32 	%r519, %r519, %r259;
	add.s32 	%r517, %r517, 256;
	add.s32 	%r516, %r516, 1;
	setp.ne.s32 	%p16, %r516, 0;
	@%p16 bra 	$L__BB31_45;
$L__BB31_46:
	// begin inline asm
	mov.u32 %r260, %laneid;
	// end inline asm
	mov.b32 	%r263, 1;
	mov.b32 	%r284, 31;
	mov.b32 	%r285, -1;
	// begin inline asm
	shfl.sync.down.b32 %r261, %r519, %r263, %r284, %r285;
	// end inline asm
	setp.gt.s32 	%p17, %r260, 30;
	max.s32 	%r286, %r519, %r261;
	selp.b32 	%r267, %r519, %r286, %p17;
	mov.b32 	%r268, 2;
	// begin inline asm
	shfl.sync.down.b32 %r266, %r267, %r268, %r284, %r285;
	// end inline asm
	setp.gt.s32 	%p18, %r260, 29;
	max.s32 	%r287, %r267, %r266;
	selp.b32 	%r272, %r267, %r287, %p18;
	mov.b32 	%r273, 4;
	// begin inline asm
	shfl.sync.down.b32 %r271, %r272, %r273, %r284, %r285;
	// end inline asm
	setp.gt.s32 	%p19, %r260, 27;
	max.s32 	%r288, %r272, %r271;
	selp.b32 	%r277, %r272, %r288, %p19;
	mov.b32 	%r278, 8;
	// begin inline asm
	shfl.sync.down.b32 %r276, %r277, %r278, %r284, %r285;
	// end inline asm
	setp.gt.s32 	%p20, %r260, 23;
	max.s32 	%r289, %r277, %r276;
	selp.b32 	%r282, %r277, %r289, %p20;
	mov.b32 	%r283, 16;
	// begin inline asm
	shfl.sync.down.b32 %r281, %r282, %r283, %r284, %r285;
	// end inline asm
	setp.gt.s32 	%p21, %r260, 15;
	max.s32 	%r88, %r282, %r281;
	selp.b32 	%r520, %r282, %r88, %p21;
	setp.ne.s32 	%p22, %r260, 0;
	@%p22 bra 	$L__BB31_48;
	shr.u32 	%r290, %r41, 3;
	and.b32  	%r291, %r290, 124;
	mov.u32 	%r292, _ZZN3cub18CUB_300001_SM_10006detail6reduce28DeviceReduceSingleTileKernelINS2_10policy_hubIijN4cuda3__47maximumIiEEE10Policy1000EN6thrust24THRUST_300001_SM_1000_NS18transform_iteratorI4GetZNSC_6detail15normal_iteratorINSC_10device_ptrI4int3EEEENSC_11use_defaultESL_EEPijS8_iiNS5_3std3__410__identityEEEvT0_T1_T2_T3_T4_T6_E12temp_storage;
	add.s32 	%r293, %r292, %r291;
	st.shared.u32 	[%r293+8], %r88;
$L__BB31_48:
	bar.sync 	0;
	setp.ne.s32 	%p23, %r41, 0;
	@%p23 bra 	$L__BB31_50;
	ld.shared.u32 	%r294, [_ZZN3cub18CUB_300001_SM_10006detail6reduce28DeviceReduceSingleTileKernelINS2_10policy_hubIijN4cuda3__47maximumIiEEE10Policy1000EN6thrust24THRUST_300001_SM_1000_NS18transform_iteratorI4GetZNSC_6detail15normal_iteratorINSC_10device_ptrI4int3EEEENSC_11use_defaultESL_EEPijS8_iiNS5_3std3__410__identityEEEvT0_T1_T2_T3_T4_T6_E12temp_storage+12];
	max.s32 	%r295, %r520, %r294;
	ld.shared.u32 	%r296, [_ZZN3cub18CUB_300001_SM_10006detail6reduce28DeviceReduceSingleTileKernelINS2_10policy_hubIijN4cuda3__47maximumIiEEE10Policy1000EN6thrust24THRUST_300001_SM_1000_NS18transform_iteratorI4GetZNSC_6detail15normal_iteratorINSC_10device_ptrI4int3EEEENSC_11use_defaultESL_EEPijS8_iiNS5_3std3__410__identityEEEvT0_T1_T2_T3_T4_T6_E12temp_storage+16];
	max.s32 	%r297, %r295, %r296;
	ld.shared.u32 	%r298, [_ZZN3cub18CUB_300001_SM_10006detail6reduce28DeviceReduceSingleTileKernelINS2_10policy_hubIijN4cuda3__47maximumIiEEE10Policy1000EN6thrust24THRUST_300001_SM_1000_NS18transform_iteratorI4GetZNSC_6detail15normal_iteratorINSC_10device_ptrI4int3EEEENSC_11use_defaultESL_EEPijS8_iiNS5_3std3__410__identityEEEvT0_T1_T2_T3_T4_T6_E12temp_storage+20];
	max.s32 	%r299, %r297, %r298;
	ld.shared.u32 	%r300, [_ZZN3cub18CUB_300001_SM_10006detail6reduce28DeviceReduceSingleTileKernelINS2_10policy_hubIijN4cuda3__47maximumIiEEE10Policy1000EN6thrust24THRUST_300001_SM_1000_NS18transform_iteratorI4GetZNSC_6detail15normal_iteratorINSC_10device_ptrI4int3EEEENSC_11use_defaultESL_EEPijS8_iiNS5_3std3__410__identityEEEvT0_T1_T2_T3_T4_T6_E12temp_storage+24];
	max.s32 	%r301, %r299, %r300;
	ld.shared.u32 	%r302, [_ZZN3cub18CUB_300001_SM_10006detail6reduce28DeviceReduceSingleTileKernelINS2_10policy_hubIijN4cuda3__47maximumIiEEE10Policy1000EN6thrust24THRUST_300001_SM_1000_NS18transform_iteratorI4GetZNSC_6detail15normal_iteratorINSC_10device_ptrI4int3EEEENSC_11use_defaultESL_EEPijS8_iiNS5_3std3__410__identityEEEvT0_T1_T2_T3_T4_T6_E12temp_storage+28];
	max.s32 	%r303, %r301, %r302;
	ld.shared.u32 	%r304, [_ZZN3cub18CUB_300001_SM_10006detail6reduce28DeviceReduceSingleTileKernelINS2_10policy_hubIijN4cuda3__47maximumIiEEE10Policy1000EN6thrust24THRUST_300001_SM_1000_NS18transform_iteratorI4GetZNSC_6detail15normal_iteratorINSC_10device_ptrI4int3EEEENSC_11use_defaultESL_EEPijS8_iiNS5_3std3__410__identityEEEvT0_T1_T2_T3_T4_T6_E12temp_storage+32];
	max.s32 	%r305, %r303, %r304;
	ld.shared.u32 	%r306, [_ZZN3cub18CUB_300001_SM_10006detail6reduce28DeviceReduceSingleTileKernelINS2_10policy_hubIijN4cuda3__47maximumIiEEE10Policy1000EN6thrust24THRUST_300001_SM_1000_NS18transform_iteratorI4GetZNSC_6detail15normal_iteratorINSC_10device_ptrI4int3EEEENSC_11use_defaultESL_EEPijS8_iiNS5_3std3__410__identityEEEvT0_T1_T2_T3_T4_T6_E12temp_storage+36];
	max.s32 	%r520, %r305, %r306;
$L__BB31_50:
	mov.u32 	%r479, %tid.x;
	setp.ne.s32 	%p57, %r479, 0;
	@%p57 bra 	$L__BB31_52;
	max.s32 	%r480, %r93, %r520;
	st.global.u32 	[%rd1], %r480;
$L__BB31_52:
	ret;

}
	// .globl	_ZN3cub18CUB_300001_SM_10006detail6reduce18DeviceReduceKernelINS2_10policy_hubIijN4cuda3__47maximumIiEEE10Policy1000EN6thrust24THRUST_300001_SM_1000_NS18transform_iteratorI4GetZNSC_6detail15normal_iteratorINSC_10device_ptrI4int3EEEENSC_11use_defaultESL_EEjS8_iNS5_3std3__410__identityEEEvT0_PT3_T1_NS0_13GridEvenShareIST_EET2_T4_
.visible .entry _ZN3cub18CUB_300001_SM_10006detail6reduce18DeviceReduceKernelINS2_10policy_hubIijN4cuda3__47maximumIiEEE10Policy1000EN6thrust24THRUST_300001_SM_1000_NS18transform_iteratorI4GetZNSC_6detail15normal_iteratorINSC_10device_ptrI4int3EEEENSC_11use_defaultESL_EEjS8_iNS5_3std3__410__identityEEEvT0_PT3_T1_NS0_13GridEvenShareIST_EET2_T4_(
	.param .align 8 .b8 _ZN3cub18CUB_300001_SM_10006detail6reduce18DeviceReduceKernelINS2_10policy_hubIijN4cuda3__47maximumIiEEE10Policy1000EN6thrust24THRUST_300001_SM_1000_NS18transform_iteratorI4GetZNSC_6detail15normal_iteratorINSC_10device_ptrI4int3EEEENSC_11use_defaultESL_EEjS8_iNS5_3std3__410__identityEEEvT0_PT3_T1_NS0_13GridEvenShareIST_EET2_T4__param_0[16],
	.param .u64 .ptr .align 1 _ZN3cub18CUB_300001_SM_10006detail6reduce18DeviceReduceKernelINS2_10policy_hubIijN4cuda3__47maximumIiEEE10Policy1000EN6thrust24THRUST_300001_SM_1000_NS18transform_iteratorI4GetZNSC_6detail15normal_iteratorINSC_10device_ptrI4int3EEEENSC_11use_defaultESL_EEjS8_iNS5_3std3__410__identityEEEvT0_PT3_T1_NS0_13GridEvenShareIST_EET2_T4__param_1,
	.param .u32 _ZN3cub18CUB_300001_SM_10006detail6reduce18DeviceReduceKernelINS2_10policy_hubIijN4cuda3__47maximumIiEEE10Policy1000EN6thrust24THRUST_300001_SM_1000_NS18transform_iteratorI4GetZNSC_6detail15normal_iteratorINSC_10device_ptrI4int3EEEENSC_11use_defaultESL_EEjS8_iNS5_3std3__410__identityEEEvT0_PT3_T1_NS0_13GridEvenShareIST_EET2_T4__param_2,
	.param .align 4 .b8 _ZN3cub18CUB_300001_SM_10006detail6reduce18DeviceReduceKernelINS2_10policy_hubIijN4cuda3__47maximumIiEEE10Policy1000EN6thrust24THRUST_300001_SM_1000_NS18transform_iteratorI4GetZNSC_6detail15normal_iteratorINSC_10device_ptrI4int3EEEENSC_11use_defaultESL_EEjS8_iNS5_3std3__410__identityEEEvT0_PT3_T1_NS0_13GridEvenShareIST_EET2_T4__param_3[40],
	.param .align 1 .b8 _ZN3cub18CUB_300001_SM_10006detail6reduce18DeviceReduceKernelINS2_10policy_hubIijN4cuda3__47maximumIiEEE10Policy1000EN6thrust24THRUST_300001_SM_1000_NS18transform_iteratorI4GetZNSC_6detail15normal_iteratorINSC_10device_ptrI4int3EEEENSC_11use_defaultESL_EEjS8_iNS5_3std3__410__identityEEEvT0_PT3_T1_NS0_13GridEvenShareIST_EET2_T4__param_4[1],
	.param .align 1 .b8 _ZN3cub18CUB_300001_SM_10006detail6reduce18DeviceReduceKernelINS2_10policy_hubIijN4cuda3__47maximumIiEEE10Policy1000EN6thrust24THRUST_300001_SM_1000_NS18transform_iteratorI4GetZNSC_6detail15normal_iteratorINSC_10device_ptrI4int3EEEENSC_11use_defaultESL_EEjS8_iNS5_3std3__410__identityEEEvT0_PT3_T1_NS0_13GridEvenShareIST_EET2_T4__param_5[1]
)
.maxntid 256
{
	.reg .pred 	%p<57>;
	.reg .b16 	%rs<4>;
	.reg .b32 	%r<575>;
	.reg .b64 	%rd<130>;
	// demoted variable
	.shared .align 4 .b8 _ZZN3cub18CUB_300001_SM_10006detail6reduce18DeviceReduceKernelINS2_10policy_hubIijN4cuda3__47maximumIiEEE10Policy1000EN6thrust24THRUST_300001_SM_1000_NS18transform_iteratorI4GetZNSC_6detail15normal_iteratorINSC_10device_ptrI4int3EEEENSC_11use_defaultESL_EEjS8_iNS5_3std3__410__identityEEEvT0_PT3_T1_NS0_13GridEvenShareIST_EET2_T4_E12temp_storage[44];
	ld.param.u32 	%r1, [_ZN3cub18CUB_300001_SM_10006detail6reduce18DeviceReduceKernelINS2_10policy_hubIijN4cuda3__47maximumIiEEE10Policy1000EN6thrust24THRUST_300001_SM_1000_NS18transform_iteratorI4GetZNSC_6detail15normal_iteratorINSC_10device_ptrI4int3EEEENSC_11use_defaultESL_EEjS8_iNS5_3std3__410__identityEEEvT0_PT3_T1_NS0_13GridEvenShareIST_EET2_T4__param_3+20];
	ld.param.u32 	%r2, [_ZN3cub18CUB_300001_SM_10006detail6reduce18DeviceReduceKernelINS2_10policy_hubIijN4cuda3__47maximumIiEEE10Policy1000EN6thrust24THRUST_300001_SM_1000_NS18transform_iteratorI4GetZNSC_6detail15normal_iteratorINSC_10device_ptrI4int3EEEENSC_11use_defaultESL_EEjS8_iNS5_3std3__410__identityEEEvT0_PT3_T1_NS0_13GridEvenShareIST_EET2_T4__param_3+24];
	ld.param.u64 	%rd3, [_ZN3cub18CUB_300001_SM_10006detail6reduce18DeviceReduceKernelINS2_10policy_hubIijN4cuda3__47maximumIiEEE10Policy1000EN6thrust24THRUST_300001_SM_1000_NS18transform_iteratorI4GetZNSC_6detail15normal_iteratorINSC_10device_ptrI4int3EEEENSC_11use_defaultESL_EEjS8_iNS5_3std3__410__identityEEEvT0_PT3_T1_NS0_13GridEvenShareIST_EET2_T4__param_0];
	cvta.to.global.u64 	%rd1, %rd3;
	mov.u32 	%r3, %ctaid.x;
	shl.b32 	%r4, %r2, 12;
	shl.b32 	%r556, %r3, 12;
	sub.s32 	%r6, %r1, %r556;
	setp.gt.u32 	%p1, %r6, 4095;
	@%p1 bra 	$L__BB32_26;
	mov.u32 	%r7, %tid.x;
	setp.ge.u32 	%p23, %r7, %r6;
	mov.b32 	%r550, 0;
	mov.u32 	%r539, %r7;
	@%p23 bra 	$L__BB32_3;
	add.s32 	%r331, %r556, %r7;
	mul.wide.u32 	%rd66, %r331, 12;
	add.s64 	%rd67, %rd1, %rd66;
	ld.global.u32 	%r550, [%rd67+8];
	add.s32 	%r539, %r7, 256;
$L__BB32_3:
	setp.ge.u32 	%p24, %r539, %r6;
	@%p24 bra 	$L__BB32_17;
	not.b32 	%r333, %r539;
	add.s32 	%r334, %r1, %r333;
	sub.s32 	%r335, %r334, %r556;
	shr.u32 	%r336, %r335, 8;
	add.s32 	%r12, %r336, 1;
	and.b32  	%r13, %r12, 15;
	setp.lt.u32 	%p25, %r335, 3840;
	@%p25 bra 	$L__BB32_8;
	or.b32  	%r536, %r539, 2048;
	add.s32 	%r535, %r539, %r556;
	and.b32  	%r337, %r12, 33554416;
	neg.s32 	%r534, %r337;
$L__BB32_6:
	.pragma "nounroll";
	mul.wide.u32 	%rd68, %r535, 12;
	add.s64 	%rd69, %rd1, %rd68;
	ld.global.u32 	%r338, [%rd69+8];
	max.s32 	%r339, %r550, %r338;
	add.s32 	%r340, %r535, 256;
	mul.wide.u32 	%rd70, %r340, 12;
	add.s64 	%rd71, %rd1, %rd70;
	ld.global.u32 	%r341, [%rd71+8];
	max.s32 	%r342, %r339, %r341;
	add.s32 	%r343, %r535, 512;
	mul.wide.u32 	%rd72, %r343, 12;
	add.s64 	%rd73, %rd1, %rd72;
	ld.global.u32 	%r344, [%rd73+8];
	max.s32 	%r345, %r342, %r344;
	add.s32 	%r346, %r535, 768;
	mul.wide.u32 	%rd74, %r346, 12;
	add.s64 	%rd75, %rd1, %rd74;
	ld.global.u32 	%r347, [%rd75+8];
	max.s32 	%r348, %r345, %r347;
	add.s32 	%r349, %r535, 1024;
	mul.wide.u32 	%rd76, %r349, 12;
	add.s64 	%rd77, %rd1, %rd76;
	ld.global.u32 	%r350, [%rd77+8];
	max.s32 	%r351, %r348, %r350;
	add.s32 	%r352, %r535, 1280;
	mul.wide.u32 	%rd78, %r352, 12;
	add.s64 	%rd79, %rd1, %rd78;
	ld.global.u32 	%r353, [%rd79+8];
	max.s32 	%r354, %r351, %r353;
	add.s32 	%r355, %r535, 1536;
	mul.wide.u32 	%rd80, %r355, 12;
	add.s64 	%rd81, %rd1, %rd80;
	ld.global.u32 	%r356, [%rd81+8];
	max.s32 	%r357, %r354, %r356;
	add.s32 	%r358, %r535, 1792;
	mul.wide.u32 	%rd82, %r358, 12;
	add.s64 	%rd83, %rd1, %rd82;
	ld.global.u32 	%r359, [%rd83+8];
	max.s32 	%r360, %r357, %r359;
	add.s32 	%r361, %r535, 2048;
	mul.wide.u32 	%rd84, %r361, 12;
	add.s64 	%rd85, %rd1, %rd84;
	ld.global.u32 	%r362, [%rd85+8];
	max.s32 	%r363, %r360, %r362;
	add.s32 	%r364, %r535, 2304;
	mul.wide.u32 	%rd86, %r364, 12;
	add.s64 	%rd87, %rd1, %rd86;
	ld.global.u32 	%r365, [%rd87+8];
	max.s32 	%r366, %r363, %r365;
	add.s32 	%r367, %r535, 2560;
	mul.wide.u32 	%rd88, %r367, 12;
	add.s64 	%rd89, %rd1, %rd88;
	ld.global.u32 	%r368, [%rd89+8];
	max.s32 	%r369, %r366, %r368;
	add.s32 	%r370, %r535, 2816;
	mul.wide.u32 	%rd90, %r370, 12;
	add.s64 	%rd91, %rd1, %rd90;
	ld.global.u32 	%r371, [%rd91+8];
	max.s32 	%r372, %r369, %r371;
	add.s32 	%r373, %r535, 3072;
	mul.wide.u32 	%rd92, %r373, 12;
	add.s64 	%rd93, %rd1, %rd92;
	ld.global.u32 	%r374, [%rd93+8];
	max.s32 	%r375, %r372, %r374;
	add.s32 	%r376, %r535, 3328;
	mul.wide.u32 	%rd94, %r376, 12;
	add.s64 	%rd95, %rd1, %rd94;
	ld.global.u32 	%r377, [%rd95+8];
	max.s32 	%r378, %r375, %r377;
	add.s32 	%r379, %r535, 3584;
	mul.wide.u32 	%rd96, %r379, 12;
	add.s64 	%rd97, %rd1, %rd96;
	ld.global.u32 	%r380, [%rd97+8];
	max.s32 	%r381, %r378, %r380;
	add.s32 	%r382, %r535, 3840;
	mul.wide.u32 	%rd98, %r382, 12;
	add.s64 	%rd99, %rd1, %rd98;
	ld.global.u32 	%r383, [%rd99+8];
	max.s32 	%r550, %r381, %r383;
	add.s32 	%r536, %r536, 4096;
	add.s32 	%r535, %r535, 4096;
	add.s32 	%r534, %r534, 16;
	setp.ne.s32 	%p26, %r534, 0;
	@%p26 bra 	$L__BB32_6;
	add.s32 	%r539, %r536, -2048;
$L__BB32_8:
	setp.eq.s32 	%p27, %r13, 0;
	@%p27 bra 	$L__BB32_17;
	and.b32  	%r29, %r12, 7;
	setp.lt.u32 	%p28, %r13, 8;
	@%p28 bra 	$L__BB32_11;
	add.s32 	%r385, %r556, %r539;
	mul.wide.u32 	%rd100, %r385, 12;
	add.s64 	%rd101, %rd1, %rd100;
	ld.global.u32 	%r386, [%rd101+8];
	max.s32 	%r387, %r550, %r386;
	add.s32 	%r388, %r385, 256;
	mul.wide.u32 	%rd102, %r388, 12;
	add.s64 	%rd103, %rd1, %rd102;
	ld.global.u32 	%r389, [%rd103+8];
	max.s32 	%r390, %r387, %r389;
	add.s32 	%r391, %r385, 512;
	mul.wide.u32 	%rd104, %r391, 12;
	add.s64 	%rd105, %rd1, %rd104;
	ld.global.u32 	%r392, [%rd105+8];
	max.s32 	%r393, %r390, %r392;
	add.s32 	%r394, %r385, 768;
	mul.wide.u32 	%rd106, %r394, 12;
	add.s64 	%rd107, %rd1, %rd106;
	ld.global.u32 	%r395, [%rd107+8];
	max.s32 	%r396, %r393, %r395;
	add.s32 	%r397, %r385, 1024;
	mul.wide.u32 	%rd108, %r397, 12;
	add.s64 	%rd109, %rd1, %rd108;
	ld.global.u32 	%r398, [%rd109+8];
	max.s32 	%r399, %r396, %r398;
	add.s32 	%r400, %r385, 1280;
	mul.wide.u32 	%rd110, %r400, 12;
	add.s64 	%rd111, %rd1, %rd110;
	ld.global.u32 	%r401, [%rd111+8];
	max.s32 	%r402, %r399, %r401;
	add.s32 	%r403, %r385, 1536;
	mul.wide.u32 	%rd112, %r403, 12;
	add.s64 	%rd113, %rd1, %rd112;
	ld.global.u32 	%r404, [%rd113+8];
	max.s32 	%r405, %r402, %r404;
	add.s32 	%r406, %r385, 1792;
	mul.wide.u32 	%rd114, %r406, 12;
	add.s64 	%rd115, %rd1, %rd114;
	ld.global.u32 	%r407, [%rd115+8];
	max.s32 	%r550, %r405, %r407;
	add.s32 	%r539, %r539, 2048;
$L__BB32_11:
	setp.eq.s32 	%p29, %r29, 0;
	@%p29 bra 	$L__BB32_17;
	and.b32  	%r35, %r12, 3;
	setp.lt.u32 	%p30, %r29, 4;
	@%p30 bra 	$L__BB32_14;
	add.s32 	%r409, %r556, %r539;
	mul.wide.u32 	%rd116, %r409, 12;
	add.s64 	%rd117, %rd1, %rd116;
	ld.global.u32 	%r410, [%rd117+8];
	max.s32 	%r411, %r550, %r410;
	add.s32 	%r412, %r409, 256;
	mul.wide.u32 	%rd118, %r412, 12;
	add.s64 	%rd119, %rd1, %rd118;
	ld.global.u32 	%r413, [%rd119+8];
	max.s32 	%r414, %r411, %r413;
	add.s32 	%r415, %r409, 512;
	mul.wide.u32 	%rd120, %r415, 12;
	add.s64 	%rd121, %rd1, %rd120;
	ld.global.u32 	%r416, [%rd121+8];
	max.s32 	%r417, %r414, %r416;
	add.s32 	%r418, %r409, 768;
	mul.wide.u32 	%rd122, %r418, 12;
	add.s64 	%rd123, %rd1, %rd122;
	ld.global.u32 	%r419, [%rd123+8];
	max.s32 	%r550, %r417, %r419;
	add.s32 	%r539, %r539, 1024;
$L__BB32_14:
	setp.eq.s32 	%p31, %r35, 0;
	@%p31 bra 	$L__BB32_17;
	add.s32 	%r548, %r539, %r556;
	neg.s32 	%r547, %r35;
$L__BB32_16:
	.pragma "nounroll";
	mul.wide.u32 	%rd124, %r548, 12;
	add.s64 	%rd125, %rd1, %rd124;
	ld.global.u32 	%r420, [%rd125+8];
	max.s32 	%r550, %r550, %r420;
	add.s32 	%r548, %r548, 256;
	add.s32 	%r547, %r547, 1;
	setp.ne.s32 	%p32, %r547, 0;
	@%p32 bra 	$L__BB32_16;
$L__BB32_17:
	setp.lt.u32 	%p33, %r6, 256;
	@%p33 bra 	$L__BB32_22;
	// begin inline asm
	mov.u32 %r484, %laneid;
	// end inline asm
	mov.b32 	%r487, 1;
	mov.b32 	%r508, 31;
	mov.b32 	%r509, -1;
	// begin inline asm
	shfl.sync.down.b32 %r485, %r550, %r487, %r508, %r509;
	// end inline asm
	setp.gt.s32 	%p49, %r484, 30;
	max.s32 	%r510, %r550, %r485;
	selp.b32 	%r491, %r550, %r510, %p49;
	mov.b32 	%r492, 2;
	// begin inline asm
	shfl.sync.down.b32 %r490, %r491, %r492, %r508, %r509;
	// end inline asm
	setp.gt.s32 	%p50, %r484, 29;
	max.s32 	%r511, %r491, %r490;
	selp.b32 	%r496, %r491, %r511, %p50;
	mov.b32 	%r497, 4;
	// begin inline asm
	shfl.sync.down.b32 %r495, %r496, %r497, %r508, %r509;
	// end inline asm
	setp.gt.s32 	%p51, %r484, 27;
	max.s32 	%r512, %r496, %r495;
	selp.b32 	%r501, %r496, %r512, %p51;
	mov.b32 	%r502, 8;
	// begin inline asm
	shfl.sync.down.b32 %r500, %r501, %r502, %r508, %r509;
	// end inline asm
	setp.gt.s32 	%p52, %r484, 23;
	max.s32 	%r513, %r501, %r500;
	selp.b32 	%r506, %r501, %r513, %p52;
	mov.b32 	%r507, 16;
	// begin inline asm
	shfl.sync.down.b32 %r505, %r506, %r507, %r508, %r509;
	// end inline asm
	setp.gt.s32 	%p53, %r484, 15;
	max.s32 	%r50, %r506, %r505;
	selp.b32 	%r574, %r506, %r50, %p53;
	setp.ne.s32 	%p54, %r484, 0;
	@%p54 bra 	$L__BB32_20;
	shr.u32 	%r514, %r7, 3;
	and.b32  	%r515, %r514, 124;
	mov.u32 	%r516, _ZZN3cub18CUB_300001_SM_10006detail6reduce18DeviceReduceKernelINS2_10policy_hubIijN4cuda3__47maximumIiEEE10Policy1000EN6thrust24THRUST_300001_SM_1000_NS18transform_iteratorI4GetZNSC_6detail15normal_iteratorINSC_10device_ptrI4int3EEEENSC_11use_defaultESL_EEjS8_iNS5_3std3__410__identityEEEvT0_PT3_T1_NS0_13GridEvenShareIST_EET2_T4_E12temp_storage;
	add.s32 	%r517, %r516, %r515;
	st.shared.u32 	[%r517+8], %r50;
$L__BB32_20:
	bar.sync 	0;
	setp.ne.s32 	%p55, %r7, 0;
	@%p55 bra 	$L__BB32_48;
	ld.shared.u32 	%r518, [_ZZN3cub18CUB_300001_SM_10006detail6reduce18DeviceReduceKernelINS2_10policy_hubIijN4cuda3__47maximumIiEEE10Policy1000EN6thrust24THRUST_300001_SM_1000_NS18transform_iteratorI4GetZNSC_6detail15normal_iteratorINSC_10device_ptrI4int3EEEENSC_11use_defaultESL_EEjS8_iNS5_3std3__410__identityEEEvT0_PT3_T1_NS0_13GridEvenShareIST_EET2_T4_E12temp_storage+12];
	max.s32 	%r519, %r574, %r518;
	ld.shared.u32 	%r520, [_ZZN3cub18CUB_300001_SM_10006detail6reduce18DeviceReduceKernelINS2_10policy_hubIijN4cuda3__47maximumIiEEE10Policy1000EN6thrust24THRUST_300001_SM_1000_NS18transform_iteratorI4GetZNSC_6detail15normal_iteratorINSC_10device_ptrI4int3EEEENSC_11use_defaultESL_EEjS8_iNS5_3std3__410__identityEEEvT0_PT3_T1_NS0_13GridEvenShareIST_EET2_T4_E12temp_storage+16];
	max.s32 	%r521, %r519, %r520;
	ld.shared.u32 	%r522, [_ZZN3cub18CUB_300001_SM_10006detail6reduce18DeviceReduceKernelINS2_10policy_hubIijN4cuda3__47maximumIiEEE10Policy1000EN6thrust24THRUST_300001_SM_1000_NS18transform_iteratorI4GetZNSC_6detail15normal_iteratorINSC_10device_ptrI4int3EEEENSC_11use_defaultESL_EEjS8_iNS5_3std3__410__identityEEEvT0_PT3_T1_NS0_13GridEvenShareIST_EET2_T4_E12temp_storage+20];
	max.s32 	%r523, %r521, %r522;
	ld.shared.u32 	%r524, [_ZZN3cub18CUB_300001_SM_10006detail6reduce18DeviceReduceKernelINS2_10policy_hubIijN4cuda3__47maximumIiEEE10Policy1000EN6thrust24THRUST_300001_SM_1000_NS18transform_iteratorI4GetZNSC_6detail15normal_iteratorINSC_10device_ptrI4int3EEEENSC_11use_defaultESL_EEjS8_iNS5_3std3__410__identityEEEvT0_PT3_T1_NS0_13GridEvenShareIST_EET2_T4_E12temp_storage+24];
	max.s32 	%r525, %r523, %r524;
	ld.shared.u32 	%r526, [_ZZN3cub18CUB_300001_SM_10006detail6reduce18DeviceReduceKernelINS2_10policy_hubIijN4cuda3__47maximumIiEEE10Policy1000EN6thrust24THRUST_300001_SM_1000_NS18transform_iteratorI4GetZNSC_6detail15normal_iteratorINSC_10device_ptrI4int3EEEENSC_11use_defaultESL_EEjS8_iNS5_3std3__410__identityEEEvT0_PT3_T1_NS0_13GridEvenShareIST_EET2_T4_E12temp_storage+28];
	max.s32 	%r527, %r525, %r526;
	ld.shared.u32 	%r528, [_ZZN3cub18CUB_300001_SM_10006detail6reduce18DeviceReduceKernelINS2_10policy_hubIijN4cuda3__47maximumIiEEE10Policy1000EN6thrust24THRUST_300001_SM_1000_NS18transform_iteratorI4GetZNSC_6detail15normal_iteratorINSC_10device_ptrI4int3EEEENSC_11use_defaultESL_EEjS8_iNS5_3std3__410__identityEEEvT0_PT3_T1_NS0_13GridEvenShareIST_EET2_T4_E12temp_storage+32];
	max.s32 	%r529, %r527, %r528;
	ld.shared.u32 	%r530, [_ZZN3cub18CUB_300001_SM_10006detail6reduce18DeviceReduceKernelINS2_10policy_hubIijN4cuda3__47maximumIiEEE10Policy1000EN6thrust24THRUST_300001_SM_1000_NS18transform_iteratorI4GetZNSC_6detail15normal_iteratorINSC_10device_ptrI4int3EEEENSC_11use_defaultESL_EEjS8_iNS5_3std3__410__identityEEEvT0_PT3_T1_NS0_13GridEvenShareIST_EET2_T4_E12temp_storage+36];
	max.s32 	%r574, %r529, %r530;
	bra.uni 	$L__BB32_48;
$L__BB32_22:
	// begin inline asm
	mov.u32 %r421, %laneid;
	// end inline asm
	and.b32  	%r447, %r7, 992;
	add.s32 	%r448, %r447, 32;
	setp.gt.u32 	%p34, %r448, %r6;
	not.b32 	%r449, %r447;
	add.s32 	%r450, %r6, %r449;
	selp.b32 	%r445, %r450, 31, %p34;
	mov.b32 	%r424, 1;
	mov.b32 	%r446, -1;
	// begin inline asm
	shfl.sync.down.b32 %r422, %r550, %r424, %r445, %r446;
	// end inline asm
	setp.lt.s32 	%p35, %r421, %r445;
	max.s32 	%r451, %r550, %r422;
	selp.b32 	%r428, %r451, %r550, %p35;
	mov.b32 	%r429, 2;
	// begin inline asm
	shfl.sync.down.b32 %r427, %r428, %r429, %r445, %r446;
	// end inline asm
	add.s32 	%r452, %r421, 2;
	setp.gt.s32 	%p36, %r452, %r445;
	max.s32 	%r453, %r428, %r427;
	selp.b32 	%r433, %r428, %r453, %p36;
	mov.b32 	%r434, 4;
	// begin inline asm
	shfl.sync.down.b32 %r432, %r433, %r434, %r445, %r446;
	// end inline asm
	add.s32 	%r454, %r421, 4;
	setp.gt.s32 	%p37, %r454, %r445;
	max.s32 	%r455, %r433, %r432;
	selp.b32 	%r438, %r433, %r455, %p37;
	mov.b32 	%r439, 8;
	// begin inline asm
	shfl.sync.down.b32 %r437, %r438, %r439, %r445, %r446;
	// end inline asm
	add.s32 	%r456, %r421, 8;
	setp.gt.s32 	%p38, %r456, %r445;
	max.s32 	%r457, %r438, %r437;
	selp.b32 	%r443, %r438, %r457, %p38;
	mov.b32 	%r444, 16;
	// begin inline asm
	shfl.sync.down.b32 %r442, %r443, %r444, %r445, %r446;
	// end inline asm
	add.s32 	%r458, %r421, 16;
	setp.gt.s32 	%p39, %r458, %r445;
	max.s32 	%r459, %r443, %r442;
	selp.b32 	%r574, %r443, %r459, %p39;
	setp.ne.s32 	%p40, %r421, 0;
	@%p40 bra 	$L__BB32_24;
	shr.u32 	%r460, %r7, 3;
	and.b32  	%r461, %r460, 124;
	mov.u32 	%r462, _ZZN3cub18CUB_300001_SM_10006detail6reduce18DeviceReduceKernelINS2_10policy_hubIijN4cuda3__47maximumIiEEE10Policy1000EN6thrust24THRUST_300001_SM_1000_NS18transform_iteratorI4GetZNSC_6detail15normal_iteratorINSC_10device_ptrI4int3EEEENSC_11use_defaultESL_EEjS8_iNS5_3std3__410__identityEEEvT0_PT3_T1_NS0_13GridEvenShareIST_EET2_T4_E12temp_storage;
	add.s32 	%r463, %r462, %r461;
	st.shared.u32 	[%r463+8], %r574;
$L__BB32_24:
	bar.sync 	0;
	setp.ne.s32 	%p41, %r7, 0;
	@%p41 bra 	$L__BB32_48;
	setp.gt.u32 	%p42, %r6, 32;
	ld.shared.u32 	%r464, [_ZZN3cub18CUB_300001_SM_10006detail6reduce18DeviceReduceKernelINS2_10policy_hubIijN4cuda3__47maximumIiEEE10Policy1000EN6thrust24THRUST_300001_SM_1000_NS18transform_iteratorI4GetZNSC_6detail15normal_iteratorINSC_10device_ptrI4int3EEEENSC_11use_defaultESL_EEjS8_iNS5_3std3__410__identityEEEvT0_PT3_T1_NS0_13GridEvenShareIST_EET2_T4_E12temp_storage+12];
	max.s32 	%r465, %r574, %r464;
	selp.b32 	%r466, %r465, %r574, %p42;
	setp.gt.u32 	%p43, %r6, 64;
	ld.shared.u32 	%r467, [_ZZN3cub18CUB_300001_SM_10006detail6reduce18DeviceReduceKernelINS2_10policy_hubIijN4cuda3__47maximumIiEEE10Policy1000EN6thrust24THRUST_300001_SM_1000_NS18transform_iteratorI4GetZNSC_6detail15normal_iteratorINSC_10device_ptrI4int3EEEENSC_11use_defaultESL_EEjS8_iNS5_3std3__410__identityEEEvT0_PT3_T1_NS0_13GridEvenShareIST_EET2_T4_E12temp_storage+16];
	max.s32 	%r468, %r466, %r467;
	selp.b32 	%r469, %r468, %r466, %p43;
	setp.gt.u32 	%p44, %r6, 96;
	ld.shared.u32 	%r470, [_ZZN3cub18CUB_300001_SM_10006detail6reduce18DeviceReduceKernelINS2_10policy_hubIijN4cuda3__47maximumIiEEE10Policy1000EN6thrust24THRUST_300001_SM_1000_NS18transform_iteratorI4GetZNSC_6detail15normal_iteratorINSC_10device_ptrI4int3EEEENSC_11use_defaultESL_EEjS8_iNS5_3std3__410__identityEEEvT0_PT3_T1_NS0_13GridEvenShareIST_EET2_T4_E12temp_storage+20];
	max.s32 	%r471, %r469, %r470;
	selp.b32 	%r472, %r471, %r469, %p44;
	setp.gt.u32 	%p45, %r6, 128;
	ld.shared.u32 	%r473, [_ZZN3cub18CUB_300001_SM_10006detail6reduce18DeviceReduceKernelINS2_10policy_hubIijN4cuda3__47maximumIiEEE10Policy1000EN6thrust24THRUST_300001_SM_1000_NS18transform_iteratorI4GetZNSC_6detail15normal_iteratorINSC_10device_ptrI4int3EEEENSC_11use_defaultESL_EEjS8_iNS5_3std3__410__identityEEEvT0_PT3_T1_NS0_13GridEvenShareIST_EET2_T4_E12temp_storage+24];
	max.s32 	%r474, %r472, %r473;
	selp.b32 	%r475, %r474, %r472, %p45;
	setp.gt.u32 	%p46, %r6, 160;
	ld.shared.u32 	%r476, [_ZZN3cub18CUB_300001_SM_10006detail6reduce18DeviceReduceKernelINS2_10policy_hubIijN4cuda3__47maximumIiEEE10Policy1000EN6thrust24THRUST_300001_SM_1000_NS18transform_iteratorI4GetZNSC_6detail15normal_iteratorINSC_10device_ptrI4int3EEEENSC_11use_defaultESL_EEjS8_iNS5_3std3__410__identityEEEvT0_PT3_T1_NS0_13GridEvenShareIST_EET2_T4_E12temp_storage+28];
	max.s32 	%r477, %r475, %r476;
	selp.b32 	%r478, %r477, %r475, %p46;
	setp.gt.u32 	%p47, %r6, 192;
	ld.shared.u32 	%r479, [_ZZN3cub18CUB_300001_SM_10006detail6reduce18DeviceReduceKernelINS2_10policy_hubIijN4cuda3__47maximumIiEEE10Policy1000EN6thrust24THRUST_300001_SM_1000_NS18transform_iteratorI4GetZNSC_6detail15normal_iteratorINSC_10device_ptrI4int3EEEENSC_11use_defaultESL_EEjS8_iNS5_3std3__410__identityEEEvT0_PT3_T1_NS0_13GridEvenShareIST_EET2_T4_E12temp_storage+32];
	max.s32 	%r480, %r478, %r479;
	selp.b32 	%r481, %r480, %r478, %p47;
	setp.gt.u32 	%p48, %r6, 224;
	ld.shared.u32 	%r482, [_ZZN3cub18CUB_300001_SM_10006detail6reduce18DeviceReduceKernelINS2_10policy_hubIijN4cuda3__47maximumIiEEE10Policy1000EN6thrust24THRUST_300001_SM_1000_NS18transform_iteratorI4GetZNSC_6detail15normal_iteratorINSC_10device_ptrI4int3EEEENSC_11use_defaultESL_EEjS8_iNS5_3std3__410__identityEEEvT0_PT3_T1_NS0_13GridEvenShareIST_EET2_T4_E12temp_storage+36];
	max.s32 	%r483, %r481, %r482;
	selp.b32 	%r574, %r483, %r481, %p48;
	bra.uni 	$L__BB32_48;
$L__BB32_26:
	mov.u32 	%r55, %tid.x;
	add.s32 	%r112, %r55, %r556;
	mul.wide.u32 	%rd4, %r112, 12;
	add.s64 	%rd5, %rd1, %rd4;
	ld.global.u32 	%r113, [%rd5+8];
	ld.global.u32 	%r114, [%rd5+3080];
	ld.global.u32 	%r115, [%rd5+6152];
	ld.global.u32 	%r116, [%rd5+9224];
	ld.global.u32 	%r117, [%rd5+12296];
	ld.global.u32 	%r118, [%rd5+15368];
	ld.global.u32 	%r119, [%rd5+18440];
	ld.global.u32 	%r120, [%rd5+21512];
	ld.global.u32 	%r121, [%rd5+24584];
	ld.global.u32 	%r122, [%rd5+27656];
	ld.global.u32 	%r123, [%rd5+30728];
	ld.global.u32 	%r124, [%rd5+33800];
	ld.global.u32 	%r125, [%rd5+36872];
	ld.global.u32 	%r126, [%rd5+39944];
	ld.global.u32 	%r127, [%rd5+43016];
	ld.global.u32 	%r128, [%rd5+46088];
	max.s32 	%r129, %r113, %r114;
	max.s32 	%r130, %r129, %r115;
	max.s32 	%r131, %r116, %r117;
	max.s32 	%r132, %r131, %r118;
	max.s32 	%r133, %r119, %r120;
	max.s32 	%r134, %r133, %r121;
	max.s32 	%r135, %r122, %r123;
	max.s32 	%r136, %r135, %r124;
	max.s32 	%r137, %r125, %r126;
	max.s32 	%r138, %r137, %r127;
	max.s32 	%r139, %r130, %r132;
	max.s32 	%r140, %r139, %r134;
	max.s32 	%r141, %r136, %r138;
	max.s32 	%r142, %r141, %r128;
	max.s32 	%r573, %r140, %r142;
	setp.lt.u32 	%p2, %r6, %r4;
	@%p2 bra 	$L__BB32_44;
	add.s32 	%r57, %r4, %r556;
	not.b32 	%r144, %r55;
	add.s32 	%r145, %r144, %r1;
	sub.s32 	%r146, %r145, %r4;
	sub.s32 	%r552, %r146, %r556;
	add.s32 	%r147, %r57, %r55;
	add.s32 	%r551, %r147, 2048;
	mov.b32 	%r554, 0;
	mov.u32 	%r553, %r57;
$L__BB32_28:
	add.s32 	%r556, %r556, %r4;
	add.s32 	%r149, %r1, -4096;
	setp.gt.u32 	%p3, %r556, %r149;
	@%p3 bra 	$L__BB32_30;
	add.s32 	%r150, %r55, %r556;
	mul.wide.u32 	%rd6, %r150, 12;
	add.s64 	%rd7, %rd1, %rd6;
	ld.global.u32 	%r151, [%rd7+8];
	ld.global.u32 	%r152, [%rd7+3080];
	ld.global.u32 	%r153, [%rd7+6152];
	ld.global.u32 	%r154, [%rd7+9224];
	ld.global.u32 	%r155, [%rd7+12296];
	ld.global.u32 	%r156, [%rd7+15368];
	ld.global.u32 	%r157, [%rd7+18440];
	ld.global.u32 	%r158, [%rd7+21512];
	ld.global.u32 	%r159, [%rd7+24584];
	ld.global.u32 	%r160, [%rd7+27656];
	ld.global.u32 	%r161, [%rd7+30728];
	ld.global.u32 	%r162, [%rd7+33800];
	ld.global.u32 	%r163, [%rd7+36872];
	ld.global.u32 	%r164, [%rd7+39944];
	ld.global.u32 	%r165, [%rd7+43016];
	ld.global.u32 	%r166, [%rd7+46088];
	max.s32 	%r167, %r573, %r151;
	max.s32 	%r168, %r167, %r152;
	max.s32 	%r169, %r153, %r154;
	max.s32 	%r170, %r169, %r155;
	max.s32 	%r171, %r156, %r157;
	max.s32 	%r172, %r171, %r158;
	max.s32 	%r173, %r159, %r160;
	max.s32 	%r174, %r173, %r161;
	max.s32 	%r175, %r162, %r163;
	max.s32 	%r176, %r175, %r164;
	max.s32 	%r177, %r165, %r166;
	max.s32 	%r178, %r168, %r170;
	max.s32 	%r179, %r178, %r172;
	max.s32 	%r180, %r174, %r176;
	max.s32 	%r181, %r180, %r177;
	max.s32 	%r573, %r179, %r181;
	sub.s32 	%r182, %r1, %r556;
	setp.lt.u32 	%p4, %r182, %r4;
	add.s32 	%r554, %r554, 1;
	add.s32 	%r553, %r553, %r4;
	sub.s32 	%r552, %r552, %r4;
	add.s32 	%r551, %r551, %r4;
	@%p4 bra 	$L__BB32_44;
	bra.uni 	$L__BB32_28;
$L__BB32_30:
	setp.le.u32 	%p5, %r1, %r556;
	sub.s32 	%r184, %r1, %r556;
	setp.ge.s32 	%p6, %r55, %r184;
	or.pred  	%p7, %p5, %p6;
	@%p7 bra 	$L__BB32_44;
	not.b32 	%r187, %r55;
	add.s32 	%r188, %r1, %r187;
	sub.s32 	%r189, %r188, %r57;
	mul.lo.s32 	%r190, %r2, %r554;
	shl.b32 	%r191, %r190, 12;
	sub.s32 	%r192, %r189, %r191;
	shr.u32 	%r193, %r192, 8;
	add.s32 	%r72, %r193, 1;
	and.b32  	%r73, %r72, 15;
	setp.lt.u32 	%p8, %r192, 3840;
	mov.u32 	%r565, %r55;
	@%p8 bra 	$L__BB32_35;
	or.b32  	%r559, %r55, 2048;
	shr.u32 	%r194, %r552, 8;
	add.s32 	%r195, %r194, 1;
	and.b32  	%r196, %r195, 33554416;
	neg.s32 	%r557, %r196;
$L__BB32_33:
	.pragma "nounroll";
	add.s32 	%r197, %r551, -2048;
	mul.wide.u32 	%rd8, %r197, 12;
	add.s64 	%rd9, %rd1, %rd8;
	ld.global.u32 	%r198, [%rd9+8];
	max.s32 	%r199, %r573, %r198;
	add.s32 	%r200, %r551, -1792;
	mul.wide.u32 	%rd10, %r200, 12;
	add.s64 	%rd11, %rd1, %rd10;
	ld.global.u32 	%r201, [%rd11+8];
	max.s32 	%r202, %r199, %r201;
	add.s32 	%r203, %r551, -1536;
	mul.wide.u32 	%rd12, %r203, 12;
	add.s64 	%rd13, %rd1, %rd12;
	ld.global.u32 	%r204, [%rd13+8];
	max.s32 	%r205, %r202, %r204;
	add.s32 	%r206, %r551, -1280;
	mul.wide.u32 	%rd14, %r206, 12;
	add.s64 	%rd15, %rd1, %rd14;
	ld.global.u32 	%r207, [%rd15+8];
	max.s32 	%r208, %r205, %r207;
	add.s32 	%r209, %r551, -1024;
	mul.wide.u32 	%rd16, %r209, 12;
	add.s64 	%rd17, %rd1, %rd16;
	ld.global.u32 	%r210, [%rd17+8];
	max.s32 	%r211, %r208, %r210;
	add.s32 	%r212, %r551, -768;
	mul.wide.u32 	%rd18, %r212, 12;
	add.s64 	%rd19, %rd1, %rd18;
	ld.global.u32 	%r213, [%rd19+8];
	max.s32 	%r214, %r211, %r213;
	add.s32 	%r215, %r551, -512;
	mul.wide.u32 	%rd20, %r215, 12;
	add.s64 	%rd21, %rd1, %rd20;
	ld.global.u32 	%r216, [%rd21+8];
	max.s32 	%r217, %r214, %r216;
	add.s32 	%r218, %r551, 1792;
	add.s32 	%r219, %r551, -256;
	mul.wide.u32 	%rd22, %r219, 12;
	add.s64 	%rd23, %rd1, %rd22;
	ld.global.u32 	%r220, [%rd23+8];
	max.s32 	%r221, %r217, %r220;
	mul.wide.u32 	%rd24, %r551, 12;
	add.s64 	%rd25, %rd1, %rd24;
	ld.global.u32 	%r222, [%rd25+8];
	max.s32 	%r223, %r221, %r222;
	add.s32 	%r224, %r551, 256;
	mul.wide.u32 	%rd26, %r224, 12;
	add.s64 	%rd27, %rd1, %rd26;
	ld.global.u32 	%r225, [%rd27+8];
	max.s32 	%r226, %r223, %r225;
	add.s32 	%r227, %r551, 512;
	mul.wide.u32 	%rd28, %r227, 12;
	add.s64 	%rd29, %rd1, %rd28;
	ld.global.u32 	%r228, [%rd29+8];
	max.s32 	%r229, %r226, %r228;
	add.s32 	%r230, %r551, 768;
	mul.wide.u32 	%rd30, %r230, 12;
	add.s64 	%rd31, %rd1, %rd30;
	ld.global.u32 	%r231, [%rd31+8];
	max.s32 	%r232, %r229, %r231;
	add.s32 	%r233, %r551, 1024;
	mul.wide.u32 	%rd32, %r233, 12;
	add.s64 	%rd33, %rd1, %rd32;
	ld.global.u32 	%r234, [%rd33+8];
	max.s32 	%r235, %r232, %r234;
	add.s32 	%r236, %r551, 1280;
	mul.wide.u32 	%rd34, %r236, 12;
	add.s64 	%rd35, %rd1, %rd34;
	ld.global.u32 	%r237, [%rd35+8];
	max.s32 	%r238, %r235, %r237;
	add.s32 	%r239, %r551, 1536;
	mul.wide.u32 	%rd36, %r239, 12;
	add.s64 	%rd37, %rd1, %rd36;
	ld.global.u32 	%r240, [%rd37+8];
	max.s32 	%r241, %r238, %r240;
	mul.wide.u32 	%rd38, %r218, 12;
	add.s64 	%rd39, %rd1, %rd38;
	ld.global.u32 	%r242, [%rd39+8];
	max.s32 	%r573, %r241, %r242;
	add.s32 	%r559, %r559, 4096;
	add.s32 	%r551, %r551, 4096;
	add.s32 	%r557, %r557, 16;
	setp.ne.s32 	%p9, %r557, 0;
	@%p9 bra 	$L__BB32_33;
	add.s32 	%r565, %r559, -2048;
$L__BB32_35:
	setp.eq.s32 	%p10, %r73, 0;
	@%p10 bra 	$L__BB32_44;
	and.b32  	%r88, %r72, 7;
	setp.lt.u32 	%p11, %r73, 8;
	@%p11 bra 	$L__BB32_38;
	add.s32 	%r244, %r565, %r556;
	mul.wide.u32 	%rd40, %r244, 12;
	add.s64 	%rd41, %rd1, %rd40;
	ld.global.u32 	%r245, [%rd41+8];
	max.s32 	%r246, %r573, %r245;
	add.s32 	%r247, %r244, 256;
	mul.wide.u32 	%rd42, %r247, 12;
	add.s64 	%rd43, %rd1, %rd42;
	ld.global.u32 	%r248, [%rd43+8];
	max.s32 	%r249, %r246, %r248;
	add.s32 	%r250, %r244, 512;
	mul.wide.u32 	%rd44, %r250, 12;
	add.s64 	%rd45, %rd1, %rd44;
	ld.global.u32 	%r251, [%rd45+8];
	max.s32 	%r252, %r249, %r251;
	add.s32 	%r253, %r244, 768;
	mul.wide.u32 	%rd46, %r253, 12;
	add.s64 	%rd47, %rd1, %rd46;
	ld.global.u32 	%r254, [%rd47+8];
	max.s32 	%r255, %r252, %r254;
	add.s32 	%r256, %r244, 1024;
	mul.wide.u32 	%rd48, %r256, 12;
	add.s64 	%rd49, %rd1, %rd48;
	ld.global.u32 	%r257, [%rd49+8];
	max.s32 	%r258, %r255, %r257;
	add.s32 	%r259, %r244, 1280;
	mul.wide.u32 	%rd50, %r259, 12;
	add.s64 	%rd51, %rd1, %rd50;
	ld.global.u32 	%r260, [%rd51+8];
	max.s32 	%r261, %r258, %r260;
	add.s32 	%r262, %r244, 1536;
	mul.wide.u32 	%rd52, %r262, 12;
	add.s64 	%rd53, %rd1, %rd52;
	ld.global.u32 	%r263, [%rd53+8];
	max.s32 	%r264, %r261, %r263;
	add.s32 	%r265, %r244, 1792;
	mul.wide.u32 	%rd54, %r265, 12;
	add.s64 	%rd55, %rd1, %rd54;
	ld.global.u32 	%r266, [%rd55+8];
	max.s32 	%r573, %r264, %r266;
	add.s32 	%r565, %r565, 2048;
$L__BB32_38:
	setp.eq.s32 	%p12, %r88, 0;
	@%p12 bra 	$L__BB32_44;
	setp.lt.u32 	%p13, %r88, 4;
	@%p13 bra 	$L__BB32_41;
	add.s32 	%r268, %r565, %r556;
	mul.wide.u32 	%rd56, %r268, 12;
	add.s64 	%rd57, %rd1, %rd56;
	ld.global.u32 	%r269, [%rd57+8];
	max.s32 	%r270, %r573, %r269;
	add.s32 	%r271, %r268, 256;
	mul.wide.u32 	%rd58, %r271, 12;
	add.s64 	%rd59, %rd1, %rd58;
	ld.global.u32 	%r272, [%rd59+8];
	max.s32 	%r273, %r270, %r272;
	add.s32 	%r274, %r268, 512;
	mul.wide.u32 	%rd60, %r274, 12;
	add.s64 	%rd61, %rd1, %rd60;
	ld.global.u32 	%r275, [%rd61+8];
	max.s32 	%r276, %r273, %r275;
	add.s32 	%r277, %r268, 768;
	mul.wide.u32 	%rd62, %r277, 12;
	add.s64 	%rd63, %rd1, %rd62;
	ld.global.u32 	%r278, [%rd63+8];
	max.s32 	%r573, %r276, %r278;
	add.s32 	%r565, %r565, 1024;
$L__BB32_41:
	and.b32  	%r279, %r72, 3;
	setp.eq.s32 	%p14, %r279, 0;
	@%p14 bra 	$L__BB32_44;
	add.s32 	%r571, %r565, %r553;
	cvt.u16.u32 	%rs1, %r552;
	shr.u16 	%rs2, %rs1, 8;
	add.s16 	%rs3, %rs2, 1;
	cvt.u32.u16 	%r280, %rs3;
	and.b32  	%r281, %r280, 3;
	neg.s32 	%r570, %r281;
$L__BB32_43:
	.pragma "nounroll";
	mul.wide.u32 	%rd64, %r571, 12;
	add.s64 	%rd65, %rd1, %rd64;
	ld.global.u32 	%r282, [%rd65+8];
	max.s32 	%r573, %r573, %r282;
	add.s32 	%r571, %r571, 256;
	add.s32 	%r570, %r570, 1;
	setp.ne.s32 	%p15, %r570, 0;
	@%p15 bra 	$L__BB32_43;
$L__BB32_44:
	// begin inline asm
	mov.u32 %r283, %laneid;
	// end inline asm
	mov.b32 	%r286, 1;
	mov.b32 	%r307, 31;
	mov.b32 	%r308, -1;
	// begin inline asm
	shfl.sync.down.b32 %r284, %r573, %r286, %r307, %r308;
	// end inline asm
	setp.gt.s32 	%p16, %r283, 30;
	max.s32 	%r309, %r573, %r284;
	selp.b32 	%r290, %r573, %r309, %p16;
	mov.b32 	%r291, 2;
	// begin inline asm
	shfl.sync.down.b32 %r289, %r290, %r291, %r307, %r308;
	// end inline asm
	setp.gt.s32 	%p17, %r283, 29;
	max.s32 	%r310, %r290, %r289;
	selp.b32 	%r295, %r290, %r310, %p17;
	mov.b32 	%r296, 4;
	// begin inline asm
	shfl.sync.down.b32 %r294, %r295, %r296, %r307, %r308;
	// end inline asm
	setp.gt.s32 	%p18, %r283, 27;
	max.s32 	%r311, %r295, %r294;
	selp.b32 	%r300, %r295, %r311, %p18;
	mov.b32 	%r301, 8;
	// begin inline asm
	shfl.sync.down.b32 %r299, %r300, %r301, %r307, %r308;
	// end inline asm
	setp.gt.s32 	%p19, %r283, 23;
	max.s32 	%r312, %r300, %r299;
	selp.b32 	%r305, %r300, %r312, %p19;
	mov.b32 	%r306, 16;
	// begin inline asm
	shfl.sync.down.b32 %r304, %r305, %r306, %r307, %r308;
	// end inline asm
	setp.gt.s32 	%p20, %r283, 15;
	max.s32 	%r108, %r305, %r304;
	selp.b32 	%r574, %r305, %r108, %p20;
	setp.ne.s32 	%p21, %r283, 0;
	@%p21 bra 	$L__BB32_46;
	shr.u32 	%r313, %r55, 3;
	and.b32  	%r314, %r313, 124;
	mov.u32 	%r315, _ZZN3cub18CUB_300001_SM_10006detail6reduce18DeviceReduceKernelINS2_10policy_hubIijN4cuda3__47maximumIiEEE10Policy1000EN6thrust24THRUST_300001_SM_1000_NS18transform_iteratorI4GetZNSC_6detail15normal_iteratorINSC_10device_ptrI4int3EEEENSC_11use_defaultESL_EEjS8_iNS5_3std3__410__identityEEEvT0_PT3_T1_NS0_13GridEvenShareIST_EET2_T4_E12temp_storage;
	add.s32 	%r316, %r315, %r314;
	st.shared.u32 	[%r316+8], %r108;
$L__BB32_46:
	bar.sync 	0;
	setp.ne.s32 	%p22, %r55, 0;
	@%p22 bra 	$L__BB32_48;
	ld.shared.u32 	%r317, [_ZZN3cub18CUB_300001_SM_10006detail6reduce18DeviceReduceKernelINS2_10policy_hubIijN4cuda3__47maximumIiEEE10Policy1000EN6thrust24THRUST_300001_SM_1000_NS18transform_iteratorI4GetZNSC_6detail15normal_iteratorINSC_10device_ptrI4int3EEEENSC_11use_defaultESL_EEjS8_iNS5_3std3__410__identityEEEvT0_PT3_T1_NS0_13GridEvenShareIST_EET2_T4_E12temp_storage+12];
	max.s32 	%r318, %r574, %r317;
	ld.shared.u32 	%r319, [_ZZN3cub18CUB_300001_SM_10006detail6reduce18DeviceReduceKernelINS2_10policy_hubIijN4cuda3__47maximumIiEEE10Policy1000EN6thrust24THRUST_300001_SM_1000_NS18transform_iteratorI4GetZNSC_6detail15normal_iteratorINSC_10device_ptrI4int3EEEENSC_11use_defaultESL_EEjS8_iNS5_3std3__410__identityEEEvT0_PT3_T1_NS0_13GridEvenShareIST_EET2_T4_E12temp_storage+16];
	max.s32 	%r320, %r318, %r319;
	ld.shared.u32 	%r321, [_ZZN3cub18CUB_300001_SM_10006detail6reduce18DeviceReduceKernelINS2_10policy_hubIijN4cuda3__47maximumIiEEE10Policy1000EN6thrust24THRUST_300001_SM_1000_NS18transform_iteratorI4GetZNSC_6detail15normal_iteratorINSC_10device_ptrI4int3EEEENSC_11use_defaultESL_EEjS8_iNS5_3std3__410__identityEEEvT0_PT3_T1_NS0_13GridEvenShareIST_EET2_T4_E12temp_storage+20];
	max.s32 	%r322, %r320, %r321;
	ld.shared.u32 	%r323, [_ZZN3cub18CUB_300001_SM_10006detail6reduce18DeviceReduceKernelINS2_10policy_hubIijN4cuda3__47maximumIiEEE10Policy1000EN6thrust24THRUST_300001_SM_1000_NS18transform_iteratorI4GetZNSC_6detail15normal_iteratorINSC_10device_ptrI4int3EEEENSC_11use_defaultESL_EEjS8_iNS5_3std3__410__identityEEEvT0_PT3_T1_NS0_13GridEvenShareIST_EET2_T4_E12temp_storage+24];
	max.s32 	%r324, %r322, %r323;
	ld.shared.u32 	%r325, [_ZZN3cub18CUB_300001_SM_10006detail6reduce18DeviceReduceKernelINS2_10policy_hubIijN4cuda3__47maximumIiEEE10Policy1000EN6thrust24THRUST_300001_SM_1000_NS18transform_iteratorI4GetZNSC_6detail15normal_iteratorINSC_10device_ptrI4int3EEEENSC_11use_defaultESL_EEjS8_iNS5_3std3__410__identityEEEvT0_PT3_T1_NS0_13GridEvenShareIST_EET2_T4_E12temp_storage+28];
	max.s32 	%r326, %r324, %r325;
	ld.shared.u32 	%r327, [_ZZN3cub18CUB_300001_SM_10006detail6reduce18DeviceReduceKernelINS2_10policy_hubIijN4cuda3__47maximumIiEEE10Policy1000EN6thrust24THRUST_300001_SM_1000_NS18transform_iteratorI4GetZNSC_6detail15normal_iteratorINSC_10device_ptrI4int3EEEENSC_11use_defaultESL_EEjS8_iNS5_3std3__410__identityEEEvT0_PT3_T1_NS0_13GridEvenShareIST_EET2_T4_E12temp_storage+32];
	max.s32 	%r328, %r326, %r327;
	ld.shared.u32 	%r329, [_ZZN3cub18CUB_300001_SM_10006detail6reduce18DeviceReduceKernelINS2_10policy_hubIijN4cuda3__47maximumIiEEE10Policy1000EN6thrust24THRUST_300001_SM_1000_NS18transform_iteratorI4GetZNSC_6detail15normal_iteratorINSC_10device_ptrI4int3EEEENSC_11use_defaultESL_EEjS8_iNS5_3std3__410__identityEEEvT0_PT3_T1_NS0_13GridEvenShareIST_EET2_T4_E12temp_storage+36];
	max.s32 	%r574, %r328, %r329;
$L__BB32_48:
	mov.u32 	%r531, %tid.x;
	setp.ne.s32 	%p56, %r531, 0;
	@%p56 bra 	$L__BB32_50;
	ld.param.u64 	%rd129, [_ZN3cub18CUB_300001_SM_10006detail6reduce18DeviceReduceKernelINS2_10policy_hubIijN4cuda3__47maximumIiEEE10Policy1000EN6thrust24THRUST_300001_SM_1000_NS18transform_iteratorI4GetZNSC_6detail15normal_iteratorINSC_10device_ptrI4int3EEEENSC_11use_defaultESL_EEjS8_iNS5_3std3__410__identityEEEvT0_PT3_T1_NS0_13GridEvenShareIST_EET2_T4__param_1];
	cvta.to.global.u64 	%rd126, %rd129;
	mul.wide.u32 	%rd127, %r3, 4;
	add.s64 	%rd128, %rd126, %rd127;
	st.global.u32 	[%rd128], %r574;
$L__BB32_50:
	ret;

}
	// .globl	_ZN3cub18CUB_300001_SM_10006detail6reduce28DeviceReduceSingleTileKernelINS2_10policy_hubIiyN4cuda3__47maximumIiEEE10Policy1000EN6thrust24THRUST_300001_SM_1000_NS18transform_iteratorI4GetZNSC_6detail15normal_iteratorINSC_10device_ptrI4int3EEEENSC_11use_defaultESL_EEPiyS8_iiNS5_3std3__410__identityEEEvT0_T1_T2_T3_T4_T6_
.visible .entry _ZN3cub18CUB_300001_SM_10006detail6reduce28DeviceReduceSingleTileKernelINS2_10policy_hubIiyN4cuda3__47maximumIiEEE10Policy1000EN6thrust24THRUST_300001_SM_1000_NS18transform_iteratorI4GetZNSC_6detail15normal_iteratorINSC_10device_ptrI4int3EEEENSC_11use_defaultESL_EEPiyS8_iiNS5_3std3__410__identityEEEvT0_T1_T2_T3_T4_T6_(
	.param .align 8 .b8 _ZN3cub18CUB_300001_SM_10006detail6reduce28DeviceReduceSingleTileKernelINS2_10policy_hubIiyN4cuda3__47maximumIiEEE10Policy1000EN6thrust24THRUST_300001_SM_1000_NS18transform_iteratorI4GetZNSC_6detail15normal_iteratorINSC_10device_ptrI4int3EEEENSC_11use_defaultESL_EEPiyS8_iiNS5_3std3__410__identityEEEvT0_T1_T2_T3_T4_T6__param_0[16],
	.param .u64 .ptr .align 1 _ZN3cub18CUB_300001_SM_10006detail6reduce28DeviceReduceSingleTileKernelINS2_10policy_hubIiyN4cuda3__47maximumIiEEE10Policy1000EN6thrust24THRUST_300001_SM_1000_NS18transform_iteratorI4GetZNSC_6detail15normal_iteratorINSC_10device_ptrI4int3EEEENSC_11use_defaultESL_EEPiyS8_iiNS5_3std3__410__identityEEEvT0_T1_T2_T3_T4_T6__param_1,
	.param .u64 _ZN3cub18CUB_300001_SM_10006detail6reduce28DeviceReduceSingleTileKernelINS2_10policy_hubIiyN4cuda3__47maximumIiEEE10Policy1000EN6thrust24THRUST_300001_SM_1000_NS18transform_iteratorI4GetZNSC_6detail15normal_iteratorINSC_10device_ptrI4int3EEEENSC_11use_defaultESL_EEPiyS8_iiNS5_3std3__410__identityEEEvT0_T1_T2_T3_T4_T6__param_2,
	.param .align 1 .b8 _ZN3cub18CUB_300001_SM_10006detail6reduce28DeviceReduceSingleTileKernelINS2_10policy_hubIiyN4cuda3__47maximumIiEEE10Policy1000EN6thrust24THRUST_300001_SM_1000_NS18transform_iteratorI4GetZNSC_6detail15normal_iteratorINSC_10device_ptrI4int3EEEENSC_11use_defaultESL_EEPiyS8_iiNS5_3std3__410__identityEEEvT0_T1_T2_T3_T4_T6__param_3[1],
	.param .u32 _ZN3cub18CUB_300001_SM_10006detail6reduce28DeviceReduceSingleTileKernelINS2_10policy_hubIiyN4cuda3__47maximumIiEEE10Policy1000EN6thrust24THRUST_300001_SM_1000_NS18transform_iteratorI4GetZNSC_6detail15normal_iteratorINSC_10device_ptrI4int3EEEENSC_11use_defaultESL_EEPiyS8_iiNS5_3std3__410__identityEEEvT0_T1_T2_T3_T4_T6__param_4,
	.param .align 1 .b8 _ZN3cub18CUB_300001_SM_10006detail6reduce28DeviceReduceSingleTileKernelINS2_10policy_hubIiyN4cuda3__47maximumIiEEE10Policy1000EN6thrust24THRUST_300001_SM_1000_NS18transform_iteratorI4GetZNSC_6detail15normal_iteratorINSC_10device_ptrI4int3EEEENSC_11use_defaultESL_EEPiyS8_iiNS5_3std3__410__identityEEEvT0_T1_T2_T3_T4_T6__param_5[1]
)
.maxntid 256
.minnctapersm 1
{
	.reg .pred 	%p<59>;
	.reg .b16 	%rs<9>;
	.reg .b32 	%r<481>;
	.reg .b64 	%rd<54>;
	// demoted variable
	.shared .align 4 .b8 _ZZN3cub18CUB_300001_SM_10006detail6reduce28DeviceReduceSingleTileKernelINS2_10policy_hubIiyN4cuda3__47maximumIiEEE10Policy1000EN6thrust24THRUST_300001_SM_1000_NS18transform_iteratorI4GetZNSC_6detail15normal_iteratorINSC_10device_ptrI4int3EEEENSC_11use_defaultESL_EEPiyS8_iiNS5_3std3__410__identityEEEvT0_T1_T2_T3_T4_T6_E12temp_storage[44];
	ld.param.u64 	%rd19, [_ZN3cub18CUB_300001_SM_10006detail6reduce28DeviceReduceSingleTileKernelINS2_10policy_hubIiyN4cuda3__47maximumIiEEE10Policy1000EN6thrust24THRUST_300001_SM_1000_NS18transform_iteratorI4GetZNSC_6detail15normal_iteratorINSC_10device_ptrI4int3EEEENSC_11use_defaultESL_EEPiyS8_iiNS5_3std3__410__identityEEEvT0_T1_T2_T3_T4_T6__param_0];
	ld.param.u64 	%rd21, [_ZN3cub18CUB_300001_SM_10006detail6reduce28DeviceReduceSingleTileKernelINS2_10policy_hubIiyN4cuda3__47maximumIiEEE10Policy1000EN6thrust24THRUST_300001_SM_1000_NS18transform_iteratorI4GetZNSC_6detail15normal_iteratorINSC_10device_ptrI4int3EEEENSC_11use_defaultESL_EEPiyS8_iiNS5_3std3__410__identityEEEvT0_T1_T2_T3_T4_T6__param_1];
	ld.param.u64 	%rd20, [_ZN3cub18CUB_300001_SM_10006detail6reduce28DeviceReduceSingleTileKernelINS2_10policy_hubIiyN4cuda3__47maximumIiEEE10Policy1000EN6thrust24THRUST_300001_SM_1000_NS18transform_iteratorI4GetZNSC_6detail15normal_iteratorINSC_10device_ptrI4int3EEEENSC_11use_defaultESL_EEPiyS8_iiNS5_3std3__410__identityEEEvT0_T1_T2_T3_T4_T6__param_2];
	ld.param.u32 	%r83, [_ZN3cub18CUB_300001_SM_10006detail6reduce28DeviceReduceSingleTileKernelINS2_10policy_hubIiyN4cuda3__47maximumIiEEE10Policy1000EN6thrust24THRUST_300001_SM_1000_NS18transform_iteratorI4GetZNSC_6detail15normal_iteratorINSC_10device_ptrI4int3EEEENSC_11use_defaultESL_EEPiyS8_iiNS5_3std3__410__identityEEEvT0_T1_T2_T3_T4_T6__param_4];
	cvta.to.global.u64 	%rd1, %rd21;
	setp.ne.s64 	%p1, %rd20, 0;
	@%p1 bra 	$L__BB33_3;
	mov.u32 	%r444, %tid.x;
	setp.ne.s32 	%p58, %r444, 0;
	@%p58 bra 	$L__BB33_51;
	st.global.u32 	[%rd1], %r83;
	bra.uni 	$L__BB33_51;
$L__BB33_3:
	cvta.to.global.u64 	%rd2, %rd19;
	setp.gt.u64 	%p2, %rd20, 4095;
	@%p2 bra 	$L__BB33_28;
	cvt.u32.u64 	%r1, %rd20;
	mov.u32 	%r2, %tid.x;
	setp.ge.u32 	%p24, %r2, %r1;
	mov.b32 	%r462, 0;
	mov.u32 	%r451, %r2;
	@%p24 bra 	$L__BB33_6;
	mul.wide.u32 	%rd39, %r2, 12;
	add.s64 	%rd40, %rd2, %rd39;
	ld.global.u32 	%r462, [%rd40+8];
	add.s32 	%r451, %r2, 256;
$L__BB33_6:
	setp.ge.u32 	%p25, %r451, %r1;
	@%p25 bra 	$L__BB33_19;
	not.b32 	%r272, %r451;
	add.s32 	%r273, %r272, %r1;
	shr.u32 	%r274, %r273, 8;
	add.s32 	%r7, %r274, 1;
	and.b32  	%r8, %r7, 15;
	setp.lt.u32 	%p26, %r273, 3840;
	@%p26 bra 	$L__BB33_10;
	and.b32  	%r275, %r7, 33554416;
	neg.s32 	%r447, %r275;
	mul.wide.u32 	%rd41, %r451, 12;
	add.s64 	%rd42, %rd41, %rd2;
	add.s64 	%rd49, %rd42, 24584;
$L__BB33_9:
	.pragma "nounroll";
	ld.global.u32 	%r276, [%rd49+-24576];
	max.s32 	%r277, %r462, %r276;
	ld.global.u32 	%r278, [%rd49+-21504];
	max.s32 	%r279, %r277, %r278;
	ld.global.u32 	%r280, [%rd49+-18432];
	max.s32 	%r281, %r279, %r280;
	ld.global.u32 	%r282, [%rd49+-15360];
	max.s32 	%r283, %r281, %r282;
	ld.global.u32 	%r284, [%rd49+-12288];
	max.s32 	%r285, %r283, %r284;
	ld.global.u32 	%r286, [%rd49+-9216];
	max.s32 	%r287, %r285, %r286;
	ld.global.u32 	%r288, [%rd49+-6144];
	max.s32 	%r289, %r287, %r288;
	ld.global.u32 	%r290, [%rd49+-3072];
	max.s32 	%r291, %r289, %r290;
	ld.global.u32 	%r292, [%rd49];
	max.s32 	%r293, %r291, %r292;
	ld.global.u32 	%r294, [%rd49+3072];
	max.s32 	%r295, %r293, %r294;
	ld.global.u32 	%r296, [%rd49+6144];
	max.s32 	%r297, %r295, %r296;
	ld.global.u32 	%r298, [%rd49+9216];
	max.s32 	%r299, %r297, %r298;
	ld.global.u32 	%r300, [%rd49+12288];
	max.s32 	%r301, %r299, %r300;
	ld.global.u32 	%r302, [%rd49+15360];
	max.s32 	%r303, %r301, %r302;
	ld.global.u32 	%r304, [%rd49+18432];
	max.s32 	%r305, %r303, %r304;
	ld.global.u32 	%r306, [%rd49+21504];
	max.s32 	%r462, %r305, %r306;
	add.s32 	%r451, %r451, 4096;
	add.s32 	%r447, %r447, 16;
	add.s64 	%rd49, %rd49, 49152;
	setp.ne.s32 	%p27, %r447, 0;
	@%p27 bra 	$L__BB33_9;
$L__BB33_10:
	setp.eq.s32 	%p28, %r8, 0;
	@%p28 bra 	$L__BB33_19;
	and.b32  	%r19, %r7, 7;
	setp.lt.u32 	%p29, %r8, 8;
	@%p29 bra 	$L__BB33_13;
	mul.wide.s32 	%rd43, %r451, 12;
	add.s64 	%rd44, %rd2, %rd43;
	ld.global.u32 	%r308, [%rd44+8];
	max.s32 	%r309, %r462, %r308;
	ld.global.u32 	%r310, [%rd44+3080];
	max.s32 	%r311, %r309, %r310;
	ld.global.u32 	%r312, [%rd44+6152];
	max.s32 	%r313, %r311, %r312;
	ld.global.u32 	%r314, [%rd44+9224];
	max.s32 	%r315, %r313, %r314;
	ld.global.u32 	%r316, [%rd44+12296];
	max.s32 	%r317, %r315, %r316;
	ld.global.u32 	%r318, [%rd44+15368];
	max.s32 	%r319, %r317, %r318;
	ld.global.u32 	%r320, [%rd44+18440];
	max.s32 	%r321, %r319, %r320;
	ld.global.u32 	%r322, [%rd44+21512];
	max.s32 	%r462, %r321, %r322;
	add.s32 	%r451, %r451, 2048;
$L__BB33_13:
	setp.eq.s32 	%p30, %r19, 0;
	@%p30 bra 	$L__BB33_19;
	and.b32  	%r25, %r7, 3;
	setp.lt.u32 	%p31, %r19, 4;
	@%p31 bra 	$L__BB33_16;
	mul.wide.s32 	%rd45, %r451, 12;
	add.s64 	%rd46, %rd2, %rd45;
	ld.global.u32 	%r324, [%rd46+8];
	max.s32 	%r325, %r462, %r324;
	ld.global.u32 	%r326, [%rd46+3080];
	max.s32 	%r327, %r325, %r326;
	ld.global.u32 	%r328, [%rd46+6152];
	max.s32 	%r329, %r327, %r328;
	ld.global.u32 	%r330, [%rd46+9224];
	max.s32 	%r462, %r329, %r330;
	add.s32 	%r451, %r451, 1024;
$L__BB33_16:
	setp.eq.s32 	%p32, %r25, 0;
	@%p32 bra 	$L__BB33_19;
	add.s64 	%rd6, %rd2, 8;
	neg.s32 	%r459, %r25;
$L__BB33_18:
	.pragma "nounroll";
	mul.wide.s32 	%rd47, %r451, 12;
	add.s64 	%rd48, %rd6, %rd47;
	ld.global.u32 	%r331, [%rd48];
	max.s32 	%r462, %r462, %r331;
	add.s32 	%r451, %r451, 256;
	add.s32 	%r459, %r459, 1;
	setp.ne.s32 	%p33, %r459, 0;
	@%p33 bra 	$L__BB33_18;
$L__BB33_19:
	setp.lt.u64 	%p34, %rd20, 256;
	@%p34 bra 	$L__BB33_24;
	// begin inline asm
	mov.u32 %r395, %laneid;
	// end inline asm
	mov.b32 	%r398, 1;
	mov.b32 	%r419, 31;
	mov.b32 	%r420, -1;
	// begin inline asm
	shfl.sync.down.b32 %r396, %r462, %r398, %r419, %r420;
	// end inline asm
	setp.gt.s32 	%p50, %r395, 30;
	max.s32 	%r421, %r462, %r396;
	selp.b32 	%r402, %r462, %r421, %p50;
	mov.b32 	%r403, 2;
	// begin inline asm
	shfl.sync.down.b32 %r401, %r402, %r403, %r419, %r420;
	// end inline asm
	setp.gt.s32 	%p51, %r395, 29;
	max.s32 	%r422, %r402, %r401;
	selp.b32 	%r407, %r402, %r422, %p51;
	mov.b32 	%r408, 4;
	// begin inline asm
	shfl.sync.down.b32 %r406, %r407, %r408, %r419, %r420;
	// end inline asm
	setp.gt.s32 	%p52, %r395, 27;
	max.s32 	%r423, %r407, %r406;
	selp.b32 	%r412, %r407, %r423, %p52;
	mov.b32 	%r413, 8;
	// begin inline asm
	shfl.sync.down.b32 %r411, %r412, %r413, %r419, %r420;
	// end inline asm
	setp.gt.s32 	%p53, %r395, 23;
	max.s32 	%r424, %r412, %r411;
	selp.b32 	%r417, %r412, %r424, %p53;
	mov.b32 	%r418, 16;
	// begin inline asm
	shfl.sync.down.b32 %r416, %r417, %r418, %r419, %r420;
	// end inline asm
	setp.gt.s32 	%p54, %r395, 15;
	max.s32 	%r39, %r417, %r416;
	selp.b32 	%r480, %r417, %r39, %p54;
	setp.ne.s32 	%p55, %r395, 0;
	@%p55 bra 	$L__BB33_22;
	shr.u32 	%r425, %r2, 3;
	and.b32  	%r426, %r425, 124;
	mov.u32 	%r427, _ZZN3cub18CUB_300001_SM_10006detail6reduce28DeviceReduceSingleTileKernelINS2_10policy_hubIiyN4cuda3__47maximumIiEEE10Policy1000EN6thrust24THRUST_300001_SM_1000_NS18transform_iteratorI4GetZNSC_6detail15normal_iteratorINSC_10device_ptrI4int3EEEENSC_11use_defaultESL_EEPiyS8_iiNS5_3std3__410__identityEEEvT0_T1_T2_T3_T4_T6_E12temp_storage;
	add.s32 	%r428, %r427, %r426;
	st.shared.u32 	[%r428+8], %r39;
$L__BB33_22:
	bar.sync 	0;
	setp.ne.s32 	%p56, %r2, 0;
	@%p56 bra 	$L__BB33_49;
	ld.shared.u32 	%r429, [_ZZN3cub18CUB_300001_SM_10006detail6reduce28DeviceReduceSingleTileKernelINS2_10policy_hubIiyN4cuda3__47maximumIiEEE10Policy1000EN6thrust24THRUST_300001_SM_1000_NS18transform_iteratorI4GetZNSC_6detail15normal_iteratorINSC_10device_ptrI4int3EEEENSC_11use_defaultESL_EEPiyS8_iiNS5_3std3__410__identityEEEvT0_T1_T2_T3_T4_T6_E12temp_storage+12];
	max.s32 	%r430, %r480, %r429;
	ld.shared.u32 	%r431, [_ZZN3cub18CUB_300001_SM_10006detail6reduce28DeviceReduceSingleTileKernelINS2_10policy_hubIiyN4cuda3__47maximumIiEEE10Policy1000EN6thrust24THRUST_300001_SM_1000_NS18transform_iteratorI4GetZNSC_6detail15normal_iteratorINSC_10device_ptrI4int3EEEENSC_11use_defaultESL_EEPiyS8_iiNS5_3std3__410__identityEEEvT0_T1_T2_T3_T4_T6_E12temp_storage+16];
	max.s32 	%r432, %r430, %r431;
	ld.shared.u32 	%r433, [_ZZN3cub18CUB_300001_SM_10006detail6reduce28DeviceReduceSingleTileKernelINS2_10policy_hubIiyN4cuda3__47maximumIiEEE10Policy1000EN6thrust24THRUST_300001_SM_1000_NS18transform_iteratorI4GetZNSC_6detail15normal_iteratorINSC_10device_ptrI4int3EEEENSC_11use_defaultESL_EEPiyS8_iiNS5_3std3__410__identityEEEvT0_T1_T2_T3_T4_T6_E12temp_storage+20];
	max.s32 	%r434, %r432, %r433;
	ld.shared.u32 	%r435, [_ZZN3cub18CUB_300001_SM_10006detail6reduce28DeviceReduceSingleTileKernelINS2_10policy_hubIiyN4cuda3__47maximumIiEEE10Policy1000EN6thrust24THRUST_300001_SM_1000_NS18transform_iteratorI4GetZNSC_6detail15normal_iteratorINSC_10device_ptrI4int3EEEENSC_11use_defaultESL_EEPiyS8_iiNS5_3std3__410__identityEEEvT0_T1_T2_T3_T4_T6_E12temp_storage+24];
	max.s32 	%r436, %r434, %r435;
	ld.shared.u32 	%r437, [_ZZN3cub18CUB_300001_SM_10006detail6reduce28DeviceReduceSingleTileKernelINS2_10policy_hubIiyN4cuda3__47maximumIiEEE10Policy1000EN6thrust24THRUST_300001_SM_1000_NS18transform_iteratorI4GetZNSC_6detail15normal_iteratorINSC_10device_ptrI4int3EEEENSC_11use_defaultESL_EEPiyS8_iiNS5_3std3__410__identityEEEvT0_T1_T2_T3_T4_T6_E12temp_storage+28];
	max.s32 	%r438, %r436, %r437;
	ld.shared.u32 	%r439, [_ZZN3cub18CUB_300001_SM_10006detail6reduce28DeviceReduceSingleTileKernelINS2_10policy_hubIiyN4cuda3__47maximumIiEEE10Policy1000EN6thrust24THRUST_300001_SM_1000_NS18transform_iteratorI4GetZNSC_6detail15normal_iteratorINSC_10device_ptrI4int3EEEENSC_11use_defaultESL_EEPiyS8_iiNS5_3std3__410__identityEEEvT0_T1_T2_T3_T4_T6_E12temp_storage+32];
	max.s32 	%r440, %r438, %r439;
	ld.shared.u32 	%r441, [_ZZN3cub18CUB_300001_SM_10006detail6reduce28DeviceReduceSingleTileKernelINS2_10policy_hubIiyN4cuda3__47maximumIiEEE10Policy1000EN6thrust24THRUST_300001_SM_1000_NS18transform_iteratorI4GetZNSC_6detail15normal_iteratorINSC_10device_ptrI4int3EEEENSC_11use_defaultESL_EEPiyS8_iiNS5_3std3__410__identityEEEvT0_T1_T2_T3_T4_T6_E12temp_storage+36];
	max.s32 	%r480, %r440, %r441;
	bra.uni 	$L__BB33_49;
$L__BB33_24:
	// begin inline asm
	mov.u32 %r332, %laneid;
	// end inline asm
	and.b32  	%r358, %r2, 992;
	add.s32 	%r359, %r358, 32;
	setp.gt.u32 	%p35, %r359, %r1;
	not.b32 	%r360, %r358;
	add.s32 	%r361, %r1, %r360;
	selp.b32 	%r356, %r361, 31, %p35;
	mov.b32 	%r335, 1;
	mov.b32 	%r357, -1;
	// begin inline asm
	shfl.sync.down.b32 %r333, %r462, %r335, %r356, %r357;
	// end inline asm
	setp.lt.s32 	%p36, %r332, %r356;
	max.s32 	%r362, %r462, %r333;
	selp.b32 	%r339, %r362, %r462, %p36;
	mov.b32 	%r340, 2;
	// begin inline asm
	shfl.sync.down.b32 %r338, %r339, %r340, %r356, %r357;
	// end inline asm
	add.s32 	%r363, %r332, 2;
	setp.gt.s32 	%p37, %r363, %r356;
	max.s32 	%r364, %r339, %r338;
	selp.b32 	%r344, %r339, %r364, %p37;
	mov.b32 	%r345, 4;
	// begin inline asm
	shfl.sync.down.b32 %r343, %r344, %r345, %r356, %r357;
	// end inline asm
	add.s32 	%r365, %r332, 4;
	setp.gt.s32 	%p38, %r365, %r356;
	max.s32 	%r366, %r344, %r343;
	selp.b32 	%r349, %r344, %r366, %p38;
	mov.b32 	%r350, 8;
	// begin inline asm
	shfl.sync.down.b32 %r348, %r349, %r350, %r356, %r357;
	// end inline asm
	add.s32 	%r367, %r332, 8;
	setp.gt.s32 	%p39, %r367, %r356;
	max.s32 	%r368, %r349, %r348;
	selp.b32 	%r354, %r349, %r368, %p39;
	mov.b32 	%r355, 16;
	// begin inline asm
	shfl.sync.down.b32 %r353, %r354, %r355, %r356, %r357;
	// end inline asm
	add.s32 	%r369, %r332, 16;
	setp.gt.s32 	%p40, %r369, %r356;
	max.s32 	%r370, %r354, %r353;
	selp.b32 	%r480, %r354, %r370, %p40;
	setp.ne.s32 	%p41, %r332, 0;
	@%p41 bra 	$L__BB33_26;
	shr.u32 	%r371, %r2, 3;
	and.b32  	%r372, %r371, 124;
	mov.u32 	%r373, _ZZN3cub18CUB_300001_SM_10006detail6reduce28DeviceReduceSingleTileKernelINS2_10policy_hubIiyN4cuda3__47maximumIiEEE10Policy1000EN6thrust24THRUST_300001_SM_1000_NS18transform_iteratorI4GetZNSC_6detail15normal_iteratorINSC_10device_ptrI4int3EEEENSC_11use_defaultESL_EEPiyS8_iiNS5_3std3__410__identityEEEvT0_T1_T2_T3_T4_T6_E12temp_storage;
	add.s32 	%r374, %r373, %r372;
	st.shared.u32 	[%r374+8], %r480;
$L__BB33_26:
	bar.sync 	0;
	setp.ne.s32 	%p42, %r2, 0;
	@%p42 bra 	$L__BB33_49;
	setp.gt.u64 	%p43, %rd20, 32;
	ld.shared.u32 	%r375, [_ZZN3cub18CUB_300001_SM_10006detail6reduce28DeviceReduceSingleTileKernelINS2_10policy_hubIiyN4cuda3__47maximumIiEEE10Policy1000EN6thrust24THRUST_300001_SM_1000_NS18transform_iteratorI4GetZNSC_6detail15normal_iteratorINSC_10device_ptrI4int3EEEENSC_11use_defaultESL_EEPiyS8_iiNS5_3std3__410__identityEEEvT0_T1_T2_T3_T4_T6_E12temp_storage+12];
	max.s32 	%r376, %r480, %r375;
	selp.b32 	%r377, %r376, %r480, %p43;
	setp.gt.u64 	%p44, %rd20, 64;
	ld.shared.u32 	%r378, [_ZZN3cub18CUB_300001_SM_10006detail6reduce28DeviceReduceSingleTileKernelINS2_10policy_hubIiyN4cuda3__47maximumIiEEE10Policy1000EN6thrust24THRUST_300001_SM_1000_NS18transform_iteratorI4GetZNSC_6detail15normal_iteratorINSC_10device_ptrI4int3EEEENSC_11use_defaultESL_EEPiyS8_iiNS5_3std3__410__identityEEEvT0_T1_T2_T3_T4_T6_E12temp_storage+16];
	max.s32 	%r379, %r377, %r378;
	selp.b32 	%r380, %r379, %r377, %p44;
	setp.gt.u64 	%p45, %rd20, 96;
	ld.shared.u32 	%r381, [_ZZN3cub18CUB_300001_SM_10006detail6reduce28DeviceReduceSingleTileKernelINS2_10policy_hubIiyN4cuda3__47maximumIiEEE10Policy1000EN6thrust24THRUST_300001_SM_1000_NS18transform_iteratorI4GetZNSC_6detail15normal_iteratorINSC_10device_ptrI4int3EEEENSC_11use_defaultESL_EEPiyS8_iiNS5_3std3__410__identityEEEvT0_T1_T2_T3_T4_T6_E12temp_storage+20];
	max.s32 	%r382, %r380, %r381;
	selp.b32 	%r383, %r382, %r380, %p45;
	setp.gt.u64 	%p46, %rd20, 128;
	ld.shared.u32 	%r384, [_ZZN3cub18CUB_300001_SM_10006detail6reduce28DeviceReduceSingleTileKernelINS2_10policy_hubIiyN4cuda3__47maximumIiEEE10Policy1000EN6thrust24THRUST_300001_SM_1000_NS18transform_iteratorI4GetZNSC_6detail15normal_iteratorINSC_10device_ptrI4int3EEEENSC_11use_defaultESL_EEPiyS8_iiNS5_3std3__410__identityEEEvT0_T1_T2_T3_T4_T6_E12temp_storage+24];
	max.s32 	%r385, %r383, %r384;
	selp.b32 	%r386, %r385, %r383, %p46;
	setp.gt.u64 	%p47, %rd20, 160;
	ld.shared.u32 	%r387, [_ZZN3cub18CUB_300001_SM_10006detail6reduce28DeviceReduceSingleTileKernelINS2_10policy_hubIiyN4cuda3__47maximumIiEEE10Policy1000EN6thrust24THRUST_300001_SM_1000_NS18transform_iteratorI4GetZNSC_6detail15normal_iteratorINSC_10device_ptrI4int3EEEENSC_11use_defaultESL_EEPiyS8_iiNS5_3std3__410__identityEEEvT0_T1_T2_T3_T4_T6_E12temp_storage+28];
	max.s32 	%r388, %r386, %r387;
	selp.b32 	%r389, %r388, %r386, %p47;
	setp.gt.u64 	%p48, %rd20, 192;
	ld.shared.u32 	%r390, [_ZZN3cub18CUB_300001_SM_10006detail6reduce28DeviceReduceSingleTileKernelINS2_10policy_hubIiyN4cuda3__47maximumIiEEE10Policy1000EN6thrust24THRUST_300001_SM_1000_NS18transform_iteratorI4GetZNSC_6detail15normal_iteratorINSC_10device_ptrI4int3EEEENSC_11use_defaultESL_EEPiyS8_iiNS5_3std3__410__identityEEEvT0_T1_T2_T3_T4_T6_E12temp_storage+32];
	max.s32 	%r391, %r389, %r390;
	selp.b32 	%r392, %r391, %r389, %p48;
	setp.gt.u64 	%p49, %rd20, 224;
	ld.shared.u32 	%r393, [_ZZN3cub18CUB_300001_SM_10006detail6reduce28DeviceReduceSingleTileKernelINS2_10policy_hubIiyN4cuda3__47maximumIiEEE10Policy1000EN6thrust24THRUST_300001_SM_1000_NS18transform_iteratorI4GetZNSC_6detail15normal_iteratorINSC_10device_ptrI4int3EEEENSC_11use_defaultESL_EEPiyS8_iiNS5_3std3__410__identityEEEvT0_T1_T2_T3_T4_T6_E12temp_storage+36];
	max.s32 	%r394, %r392, %r393;
	selp.b32 	%r480, %r394, %r392, %p49;
	bra.uni 	$L__BB33_49;
$L__BB33_28:
	mov.u32 	%r44, %tid.x;
	cvt.u64.u32 	%rd7, %r44;
	mul.wide.u32 	%rd23, %r44, 12;
	add.s64 	%rd24, %rd2, %rd23;
	add.s64 	%rd8, %rd24, 8;
	ld.global.u32 	%r94, [%rd24+8];
	ld.global.u32 	%r95, [%rd24+3080];
	ld.global.u32 	%r96, [%rd24+6152];
	ld.global.u32 	%r97, [%rd24+9224];
	ld.global.u32 	%r98, [%rd24+12296];
	ld.global.u32 	%r99, [%rd24+15368];
	ld.global.u32 	%r100, [%rd24+18440];
	ld.global.u32 	%r101, [%rd24+21512];
	ld.global.u32 	%r102, [%rd24+24584];
	ld.global.u32 	%r103, [%rd24+27656];
	ld.global.u32 	%r104, [%rd24+30728];
	ld.global.u32 	%r105, [%rd24+33800];
	ld.global.u32 	%r106, [%rd24+36872];
	ld.global.u32 	%r107, [%rd24+39944];
	ld.global.u32 	%r108, [%rd24+43016];
	ld.global.u32 	%r109, [%rd24+46088];
	max.s32 	%r110, %r94, %r95;
	max.s32 	%r111, %r110, %r96;
	max.s32 	%r112, %r97, %r98;
	max.s32 	%r113, %r112, %r99;
	max.s32 	%r114, %r100, %r101;
	max.s32 	%r115, %r114, %r102;
	max.s32 	%r116, %r103, %r104;
	max.s32 	%r117, %r116, %r105;
	max.s32 	%r118, %r106, %r107;
	max.s32 	%r119, %r118, %r108;
	max.s32 	%r120, %r111, %r113;
	max.s32 	%r121, %r120, %r115;
	max.s32 	%r122, %r117, %r119;
	max.s32 	%r123, %r122, %r109;
	max.s32 	%r479, %r121, %r123;
	add.s64 	%rd9, %rd20, -4096;
	setp.lt.u64 	%p3, %rd9, 4096;
	mov.b64 	%rd51, 4096;
	@%p3 bra 	$L__BB33_32;
	mov.b64 	%rd51, 4096;
$L__BB33_30:
	mad.lo.s64 	%rd26, %rd51, 12, %rd8;
	ld.global.u32 	%r124, [%rd26];
	ld.global.u32 	%r125, [%rd26+3072];
	ld.global.u32 	%r126, [%rd26+6144];
	ld.global.u32 	%r127, [%rd26+9216];
	ld.global.u32 	%r128, [%rd26+12288];
	ld.global.u32 	%r129, [%rd26+15360];
	ld.global.u32 	%r130, [%rd26+18432];
	ld.global.u32 	%r131, [%rd26+21504];
	ld.global.u32 	%r132, [%rd26+24576];
	ld.global.u32 	%r133, [%rd26+27648];
	ld.global.u32 	%r134, [%rd26+30720];
	ld.global.u32 	%r135, [%rd26+33792];
	ld.global.u32 	%r136, [%rd26+36864];
	ld.global.u32 	%r137, [%rd26+39936];
	ld.global.u32 	%r138, [%rd26+43008];
	ld.global.u32 	%r139, [%rd26+46080];
	max.s32 	%r140, %r479, %r124;
	max.s32 	%r141, %r140, %r125;
	max.s32 	%r142, %r126, %r127;
	max.s32 	%r143, %r142, %r128;
	max.s32 	%r144, %r129, %r130;
	max.s32 	%r145, %r144, %r131;
	max.s32 	%r146, %r132, %r133;
	max.s32 	%r147, %r146, %r134;
	max.s32 	%r148, %r135, %r136;
	max.s32 	%r149, %r148, %r137;
	max.s32 	%r150, %r138, %r139;
	max.s32 	%r151, %r141, %r143;
	max.s32 	%r152, %r151, %r145;
	max.s32 	%r153, %r147, %r149;
	max.s32 	%r154, %r153, %r150;
	max.s32 	%r479, %r152, %r154;
	sub.s64 	%rd27, %rd20, %rd51;
	setp.lt.u64 	%p4, %rd27, 4096;
	@%p4 bra 	$L__BB33_45;
	add.s64 	%rd51, %rd51, 4096;
	setp.le.u64 	%p5, %rd51, %rd9;
	@%p5 bra 	$L__BB33_30;
$L__BB33_32:
	setp.le.u64 	%p6, %rd20, %rd51;
	cvt.u32.u64 	%r155, %rd51;
	cvt.u32.u64 	%r156, %rd20;
	sub.s32 	%r157, %r156, %r155;
	setp.ge.s32 	%p7, %r44, %r157;
	or.pred  	%p8, %p6, %p7;
	@%p8 bra 	$L__BB33_45;
	not.b32 	%r161, %r44;
	add.s32 	%r162, %r161, %r156;
	sub.s32 	%r164, %r162, %r155;
	shr.u32 	%r165, %r164, 8;
	add.s32 	%r49, %r165, 1;
	and.b32  	%r50, %r49, 15;
	setp.lt.u32 	%p9, %r164, 3840;
	mov.u32 	%r469, %r44;
	@%p9 bra 	$L__BB33_36;
	and.b32  	%r166, %r49, 33554416;
	neg.s32 	%r465, %r166;
	add.s64 	%rd28, %rd51, %rd7;
	mad.lo.s64 	%rd29, %rd28, 12, %rd2;
	add.s64 	%rd52, %rd29, 24584;
	mov.u32 	%r469, %r44;
$L__BB33_35:
	.pragma "nounroll";
	ld.global.u32 	%r167, [%rd52+-24576];
	max.s32 	%r168, %r479, %r167;
	ld.global.u32 	%r169, [%rd52+-21504];
	max.s32 	%r170, %r168, %r169;
	ld.global.u32 	%r171, [%rd52+-18432];
	max.s32 	%r172, %r170, %r171;
	ld.global.u32 	%r173, [%rd52+-15360];
	max.s32 	%r174, %r172, %r173;
	ld.global.u32 	%r175, [%rd52+-12288];
	max.s32 	%r176, %r174, %r175;
	ld.global.u32 	%r177, [%rd52+-9216];
	max.s32 	%r178, %r176, %r177;
	ld.global.u32 	%r179, [%rd52+-6144];
	max.s32 	%r180, %r178, %r179;
	ld.global.u32 	%r181, [%rd52+-3072];
	max.s32 	%r182, %r180, %r181;
	ld.global.u32 	%r183, [%rd52];
	max.s32 	%r184, %r182, %r183;
	ld.global.u32 	%r185, [%rd52+3072];
	max.s32 	%r186, %r184, %r185;
	ld.global.u32 	%r187, [%rd52+6144];
	max.s32 	%r188, %r186, %r187;
	ld.global.u32 	%r189, [%rd52+9216];
	max.s32 	%r190, %r188, %r189;
	ld.global.u32 	%r191, [%rd52+12288];
	max.s32 	%r192, %r190, %r191;
	ld.global.u32 	%r193, [%rd52+15360];
	max.s32 	%r194, %r192, %r193;
	ld.global.u32 	%r195, [%rd52+18432];
	max.s32 	%r196, %r194, %r195;
	ld.global.u32 	%r197, [%rd52+21504];
	max.s32 	%r479, %r196, %r197;
	add.s32 	%r469, %r469, 4096;
	add.s32 	%r465, %r465, 16;
	add.s64 	%rd52, %rd52, 49152;
	setp.ne.s32 	%p10, %r465, 0;
	@%p10 bra 	$L__BB33_35;
$L__BB33_36:
	setp.eq.s32 	%p11, %r50, 0;
	@%p11 bra 	$L__BB33_45;
	and.b32  	%r61, %r49, 7;
	setp.lt.u32 	%p12, %r50, 8;
	@%p12 bra 	$L__BB33_39;
	cvt.u64.u32 	%rd30, %r469;
	add.s64 	%rd31, %rd51, %rd30;
	mad.lo.s64 	%rd32, %rd31, 12, %rd2;
	ld.global.u32 	%r199, [%rd32+8];
	max.s32 	%r200, %r479, %r199;
	ld.global.u32 	%r201, [%rd32+3080];
	max.s32 	%r202, %r200, %r201;
	ld.global.u32 	%r203, [%rd32+6152];
	max.s32 	%r204, %r202, %r203;
	ld.global.u32 	%r205, [%rd32+9224];
	max.s32 	%r206, %r204, %r205;
	ld.global.u32 	%r207, [%rd32+12296];
	max.s32 	%r208, %r206, %r207;
	ld.global.u32 	%r209, [%rd32+15368];
	max.s32 	%r210, %r208, %r209;
	ld.global.u32 	%r211, [%rd32+18440];
	max.s32 	%r212, %r210, %r211;
	ld.global.u32 	%r213, [%rd32+21512];
	max.s32 	%r479, %r212, %r213;
	add.s32 	%r469, %r469, 2048;
$L__BB33_39:
	setp.eq.s32 	%p13, %r61, 0;
	@%p13 bra 	$L__BB33_45;
	and.b32  	%r67, %r49, 3;
	setp.lt.u32 	%p14, %r61, 4;
	@%p14 bra 	$L__BB33_42;
	cvt.u64.u32 	%rd33, %r469;
	add.s64 	%rd34, %rd51, %rd33;
	mad.lo.s64 	%rd35, %rd34, 12, %rd2;
	ld.global.u32 	%r215, [%rd35+8];
	max.s32 	%r216, %r479, %r215;
	ld.global.u32 	%r217, [%rd35+3080];
	max.s32 	%r218, %r216, %r217;
	ld.global.u32 	%r219, [%rd35+6152];
	max.s32 	%r220, %r218, %r219;
	ld.global.u32 	%r221, [%rd35+9224];
	max.s32 	%r479, %r220, %r221;
	add.s32 	%r469, %r469, 1024;
$L__BB33_42:
	setp.eq.s32 	%p15, %r67, 0;
	@%p15 bra 	$L__BB33_45;
	cvt.u64.u32 	%rd36, %r469;
	add.s64 	%rd37, %rd51, %rd36;
	mad.lo.s64 	%rd38, %rd37, 12, %rd2;
	add.s64 	%rd53, %rd38, 8;
	neg.s32 	%r477, %r67;
$L__BB33_44:
	.pragma "nounroll";
	ld.global.u32 	%r222, [%rd53];
	max.s32 	%r479, %r479, %r222;
	add.s64 	%rd53, %rd53, 3072;
	add.s32 	%r477, %r477, 1;
	setp.ne.s32 	%p16, %r477, 0;
	@%p16 bra 	$L__BB33_44;
$L__BB33_45:
	// begin inline asm
	mov.u32 %r223, %laneid;
	// end inline asm
	mov.b32 	%r226, 1;
	mov.b32 	%r247, 31;
	mov.b32 	%r248, -1;
	// begin inline asm
	shfl.sync.down.b32 %r224, %r479, %r226, %r247, %r248;
	// end inline asm
	setp.gt.s32 	%p17, %r223, 30;
	max.s32 	%r249, %r479, %r224;
	selp.b32 	%r230, %r479, %r249, %p17;
	mov.b32 	%r231, 2;
	// begin inline asm
	shfl.sync.down.b32 %r229, %r230, %r231, %r247, %r248;
	// end inline asm
	setp.gt.s32 	%p18, %r223, 29;
	max.s32 	%r250, %r230, %r229;
	selp.b32 	%r235, %r230, %r250, %p18;
	mov.b32 	%r236, 4;
	// begin inline asm
	shfl.sync.down.b32 %r234, %r235, %r236, %r247, %r248;
	// end inline asm
	setp.gt.s32 	%p19, %r223, 27;
	max.s32 	%r251, %r235, %r234;
	selp.b32 	%r240, %r235, %r251, %p19;
	mov.b32 	%r241, 8;
	// begin inline asm
	shfl.sync.down.b32 %r239, %r240, %r241, %r247, %r248;
	// end inline asm
	setp.gt.s32 	%p20, %r223, 23;
	max.s32 	%r252, %r240, %r239;
	selp.b32 	%r245, %r240, %r252, %p20;
	mov.b32 	%r246, 16;
	// begin inline asm
	shfl.sync.down.b32 %r244, %r245, %r246, %r247, %r248;
	// end inline asm
	setp.gt.s32 	%p21, %r223, 15;
	max.s32 	%r79, %r245, %r244;
	selp.b32 	%r480, %r245, %r79, %p21;
	setp.ne.s32 	%p22, %r223, 0;
	@%p22 bra 	$L__BB33_47;
	shr.u32 	%r253, %r44, 3;
	and.b32  	%r254, %r253, 124;
	mov.u32 	%r255, _ZZN3cub18CUB_300001_SM_10006detail6reduce28DeviceReduceSingleTileKernelINS2_10policy_hubIiyN4cuda3__47maximumIiEEE10Policy1000EN6thrust24THRUST_300001_SM_1000_NS18transform_iteratorI4GetZNSC_6detail15normal_iteratorINSC_10device_ptrI4int3EEEENSC_11use_defaultESL_EEPiyS8_iiNS5_3std3__410__identityEEEvT0_T1_T2_T3_T4_T6_E12temp_storage;
	add.s32 	%r256, %r255, %r254;
	st.shared.u32 	[%r256+8], %r79;
$L__BB33_47:
	bar.sync 	0;
	setp.ne.s32 	%p23, %r44, 0;
	@%p23 bra 	$L__BB33_49;
	ld.shared.u32 	%r257, [_ZZN3cub18CUB_300001_SM_10006detail6reduce28DeviceReduceSingleTileKernelINS2_10policy_hubIiyN4cuda3__47maximumIiEEE10Policy1000EN6thrust24THRUST_300001_SM_1000_NS18transform_iteratorI4GetZNSC_6detail15normal_iteratorINSC_10device_ptrI4int3EEEENSC_11use_defaultESL_EEPiyS8_iiNS5_3std3__410__identityEEEvT0_T1_T2_T3_T4_T6_E12temp_storage+12];
	max.s32 	%r258, %r480, %r257;
	ld.shared.u32 	%r259, [_ZZN3cub18CUB_300001_SM_10006detail6reduce28DeviceReduceSingleTileKernelINS2_10policy_hubIiyN4cuda3__47maximumIiEEE10Policy1000EN6thrust24THRUST_300001_SM_1000_NS18transform_iteratorI4GetZNSC_6detail15normal_iteratorINSC_10device_ptrI4int3EEEENSC_11use_defaultESL_EEPiyS8_iiNS5_3std3__410__identityEEEvT0_T1_T2_T3_T4_T6_E12temp_storage+16];
	max.s32 	%r260, %r258, %r259;
	ld.shared.u32 	%r261, [_ZZN3cub18CUB_300001_SM_10006detail6reduce28DeviceReduceSingleTileKernelINS2_10policy_hubIiyN4cuda3__47maximumIiEEE10Policy1000EN6thrust24THRUST_300001_SM_1000_NS18transform_iteratorI4GetZNSC_6detail15normal_iteratorINSC_10device_ptrI4int3EEEENSC_11use_defaultESL_EEPiyS8_iiNS5_3std3__410__identityEEEvT0_T1_T2_T3_T4_T6_E12temp_storage+20];
	max.s32 	%r262, %r260, %r261;
	ld.shared.u32 	%r263, [_ZZN3cub18CUB_300001_SM_10006detail6reduce28DeviceReduceSingleTileKernelINS2_10policy_hubIiyN4cuda3__47maximumIiEEE10Policy1000EN6thrust24THRUST_300001_SM_1000_NS18transform_iteratorI4GetZNSC_6detail15normal_iteratorINSC_10device_ptrI4int3EEEENSC_11use_defaultESL_EEPiyS8_iiNS5_3std3__410__identityEEEvT0_T1_T2_T3_T4_T6_E12temp_storage+24];
	max.s32 	%r264, %r262, %r263;
	ld.shared.u32 	%r265, [_ZZN3cub18CUB_300001_SM_10006detail6reduce28DeviceReduceSingleTileKernelINS2_10policy_hubIiyN4cuda3__47maximumIiEEE10Policy1000EN6thrust24THRUST_300001_SM_1000_NS18transform_iteratorI4GetZNSC_6detail15normal_iteratorINSC_10device_ptrI4int3EEEENSC_11use_defaultESL_EEPiyS8_iiNS5_3std3__410__identityEEEvT0_T1_T2_T3_T4_T6_E12temp_storage+28];
	max.s32 	%r266, %r264, %r265;
	ld.shared.u32 	%r267, [_ZZN3cub18CUB_300001_SM_10006detail6reduce28DeviceReduceSingleTileKernelINS2_10policy_hubIiyN4cuda3__47maximumIiEEE10Policy1000EN6thrust24THRUST_300001_SM_1000_NS18transform_iteratorI4GetZNSC_6detail15normal_iteratorINSC_10device_ptrI4int3EEEENSC_11use_defaultESL_EEPiyS8_iiNS5_3std3__410__identityEEEvT0_T1_T2_T3_T4_T6_E12temp_storage+32];
	max.s32 	%r268, %r266, %r267;
	ld.shared.u32 	%r269, [_ZZN3cub18CUB_300001_SM_10006detail6reduce28DeviceReduceSingleTileKernelINS2_10policy_hubIiyN4cuda3__47maximumIiEEE10Policy1000EN6thrust24THRUST_300001_SM_1000_NS18transform_iteratorI4GetZNSC_6detail15normal_iteratorINSC_10device_ptrI4int3EEEENSC_11use_defaultESL_EEPiyS8_iiNS5_3std3__410__identityEEEvT0_T1_T2_T3_T4_T6_E12temp_storage+36];
	max.s32 	%r480, %r268, %r269;
$L__BB33_49:
	mov.u32 	%r442, %tid.x;
	setp.ne.s32 	%p57, %r442, 0;
	@%p57 bra 	$L__BB33_51;
	max.s32 	%r443, %r83, %r480;
	st.global.u32 	[%rd1], %r443;
$L__BB33_51:
	ret;

}
	// .globl	_ZN3cub18CUB_300001_SM_10006detail6reduce18DeviceReduceKernelINS2_10policy_hubIiyN4cuda3__47maximumIiEEE10Policy1000EN6thrust24THRUST_300001_SM_1000_NS18transform_iteratorI4GetZNSC_6detail15normal_iteratorINSC_10device_ptrI4int3EEEENSC_11use_defaultESL_EEyS8_iNS5_3std3__410__identityEEEvT0_PT3_T1_NS0_13GridEvenShareIST_EET2_T4_
.visible .entry _ZN3cub18CUB_300001_SM_10006detail6reduce18DeviceReduceKernelINS2_10policy_hubIiyN4cuda3__47maximumIiEEE10Policy1000EN6thrust24THRUST_300001_SM_1000_NS18transform_iteratorI4GetZNSC_6detail15normal_iteratorINSC_10device_ptrI4int3EEEENSC_11use_defaultESL_EEyS8_iNS5_3std3__410__identityEEEvT0_PT3_T1_NS0_13GridEvenShareIST_EET2_T4_(
	.param .align 8 .b8 _ZN3cub18CUB_300001_SM_10006detail6reduce18DeviceReduceKernelINS2_10policy_hubIiyN4cuda3__47maximumIiEEE10Policy1000EN6thrust24THRUST_300001_SM_1000_NS18transform_iteratorI4GetZNSC_6detail15normal_iteratorINSC_10device_ptrI4int3EEEENSC_11use_defaultESL_EEyS8_iNS5_3std3__410__identityEEEvT0_PT3_T1_NS0_13GridEvenShareIST_EET2_T4__param_0[16],
	.param .u64 .ptr .align 1 _ZN3cub18CUB_300001_SM_10006detail6reduce18DeviceReduceKernelINS2_10policy_hubIiyN4cuda3__47maximumIiEEE10Policy1000EN6thrust24THRUST_300001_SM_1000_NS18transform_iteratorI4GetZNSC_6detail15normal_iteratorINSC_10device_ptrI4int3EEEENSC_11use_defaultESL_EEyS8_iNS5_3std3__410__identityEEEvT0_PT3_T1_NS0_13GridEvenShareIST_EET2_T4__param_1,
	.param .u64 _ZN3cub18CUB_300001_SM_10006detail6reduce18DeviceReduceKernelINS2_10policy_hubIiyN4cuda3__47maximumIiEEE10Policy1000EN6thrust24THRUST_300001_SM_1000_NS18transform_iteratorI4GetZNSC_6detail15normal_iteratorINSC_10device_ptrI4int3EEEENSC_11use_defaultESL_EEyS8_iNS5_3std3__410__identityEEEvT0_PT3_T1_NS0_13GridEvenShareIST_EET2_T4__param_2,
	.param .align 8 .b8 _ZN3cub18CUB_300001_SM_10006detail6reduce18DeviceReduceKernelINS2_10policy_hubIiyN4cuda3__47maximumIiEEE10Policy1000EN6thrust24THRUST_300001_SM_1000_NS18transform_iteratorI4GetZNSC_6detail15normal_iteratorINSC_10device_ptrI4int3EEEENSC_11use_defaultESL_EEyS8_iNS5_3std3__410__identityEEEvT0_PT3_T1_NS0_13GridEvenShareIST_EET2_T4__param_3[72],
	.param .align 1 .b8 _ZN3cub18CUB_300001_SM_10006detail6reduce18DeviceReduceKernelINS2_10policy_hubIiyN4cuda3__47maximumIiEEE10Policy1000EN6thrust24THRUST_300001_SM_1000_NS18transform_iteratorI4GetZNSC_6detail15normal_iteratorINSC_10device_ptrI4int3EEEENSC_11use_defaultESL_EEyS8_iNS5_3std3__410__identityEEEvT0_PT3_T1_NS0_13GridEvenShareIST_EET2_T4__param_4[1],
	.param .align 1 .b8 _ZN3cub18CUB_300001_SM_10006detail6reduce18DeviceReduceKernelINS2_10policy_hubIiyN4cuda3__47maximumIiEEE10Policy1000EN6thrust24THRUST_300001_SM_1000_NS18transform_iteratorI4GetZNSC_6detail15normal_iteratorINSC_10device_ptrI4int3EEEENSC_11use_defaultESL_EEyS8_iNS5_3std3__410__identityEEEvT0_PT3_T1_NS0_13GridEvenShareIST_EET2_T4__param_5[1]
)
.maxntid 256
{
	.reg .pred 	%p<57>;
	.reg .b16 	%rs<12>;
	.reg .b32 	%r<512>;
	.reg .b64 	%rd<74>;
	// demoted variable
	.shared .align 4 .b8 _ZZN3cub18CUB_300001_SM_10006detail6reduce18DeviceReduceKernelINS2_10policy_hubIiyN4cuda3__47maximumIiEEE10Policy1000EN6thrust24THRUST_300001_SM_1000_NS18transform_iteratorI4GetZNSC_6detail15normal_iteratorINSC_10device_ptrI4int3EEEENSC_11use_defaultESL_EEyS8_iNS5_3std3__410__identityEEEvT0_PT3_T1_NS0_13GridEvenShareIST_EET2_T4_E12temp_storage[44];
	ld.param.u64 	%rd1, [_ZN3cub18CUB_300001_SM_10006detail6reduce18DeviceReduceKernelINS2_10policy_hubIiyN4cuda3__47maximumIiEEE10Policy1000EN6thrust24THRUST_300001_SM_1000_NS18transform_iteratorI4GetZNSC_6detail15normal_iteratorINSC_10device_ptrI4int3EEEENSC_11use_defaultESL_EEyS8_iNS5_3std3__410__identityEEEvT0_PT3_T1_NS0_13GridEvenShareIST_EET2_T4__param_3+32];
	ld.param.u32 	%r1, [_ZN3cub18CUB_300001_SM_10006detail6reduce18DeviceReduceKernelINS2_10policy_hubIiyN4cuda3__47maximumIiEEE10Policy1000EN6thrust24THRUST_300001_SM_1000_NS18transform_iteratorI4GetZNSC_6detail15normal_iteratorINSC_10device_ptrI4int3EEEENSC_11use_defaultESL_EEyS8_iNS5_3std3__410__identityEEEvT0_PT3_T1_NS0_13GridEvenShareIST_EET2_T4__param_3+40];
	ld.param.u64 	%rd26, [_ZN3cub18CUB_300001_SM_10006detail6reduce18DeviceReduceKernelINS2_10policy_hubIiyN4cuda3__47maximumIiEEE10Policy1000EN6thrust24THRUST_300001_SM_1000_NS18transform_iteratorI4GetZNSC_6detail15normal_iteratorINSC_10device_ptrI4int3EEEENSC_11use_defaultESL_EEyS8_iNS5_3std3__410__identityEEEvT0_PT3_T1_NS0_13GridEvenShareIST_EET2_T4__param_0];
	cvta.to.global.u64 	%rd2, %rd26;
	mov.u32 	%r2, %ctaid.x;
	shl.b32 	%r100, %r1, 12;
	cvt.s64.s32 	%rd3, %r100;
	shl.b32 	%r101, %r2, 12;
	cvt.u64.u32 	%rd4, %r101;
	sub.s64 	%rd5, %rd1, %rd4;
	setp.gt.u64 	%p1, %rd5, 4095;
	@%p1 bra 	$L__BB34_25;
	cvt.u32.u64 	%r298, %rd4;
	cvt.u32.u64 	%r3, %rd1;
	sub.s32 	%r4, %r3, %r298;
	mov.u32 	%r5, %tid.x;
	setp.ge.s32 	%p23, %r5, %r4;
	mov.b32 	%r492, 0;
	mov.u32 	%r481, %r5;
	@%p23 bra 	$L__BB34_3;
	add.s32 	%r300, %r298, %r5;
	mul.wide.u32 	%rd48, %r300, 12;
	add.s64 	%rd49, %rd2, %rd48;
	ld.global.u32 	%r492, [%rd49+8];
	add.s32 	%r481, %r5, 256;
$L__BB34_3:
	setp.ge.s32 	%p24, %r481, %r4;
	@%p24 bra 	$L__BB34_16;
	not.b32 	%r303, %r481;
	add.s32 	%r304, %r303, %r3;
	sub.s32 	%r305, %r304, %r298;
	shr.u32 	%r306, %r305, 8;
	add.s32 	%r10, %r306, 1;
	and.b32  	%r11, %r10, 15;
	setp.lt.u32 	%p25, %r305, 3840;
	@%p25 bra 	$L__BB34_7;
	and.b32  	%r307, %r10, 33554416;
	neg.s32 	%r477, %r307;
	mul.wide.u32 	%rd50, %r2, 49152;
	mul.wide.u32 	%rd51, %r481, 12;
	add.s64 	%rd52, %rd50, %rd51;
	add.s64 	%rd53, %rd52, %rd2;
	add.s64 	%rd68, %rd53, 24584;
$L__BB34_6:
	.pragma "nounroll";
	ld.global.u32 	%r308, [%rd68+-24576];
	max.s32 	%r309, %r492, %r308;
	ld.global.u32 	%r310, [%rd68+-21504];
	max.s32 	%r311, %r309, %r310;
	ld.global.u32 	%r312, [%rd68+-18432];
	max.s32 	%r313, %r311, %r312;
	ld.global.u32 	%r314, [%rd68+-15360];
	max.s32 	%r315, %r313, %r314;
	ld.global.u32 	%r316, [%rd68+-12288];
	max.s32 	%r317, %r315, %r316;
	ld.global.u32 	%r318, [%rd68+-9216];
	max.s32 	%r319, %r317, %r318;
	ld.global.u32 	%r320, [%rd68+-6144];
	max.s32 	%r321, %r319, %r320;
	ld.global.u32 	%r322, [%rd68+-3072];
	max.s32 	%r323, %r321, %r322;
	ld.global.u32 	%r324, [%rd68];
	max.s32 	%r325, %r323, %r324;
	ld.global.u32 	%r326, [%rd68+3072];
	max.s32 	%r327, %r325, %r326;
	ld.global.u32 	%r328, [%rd68+6144];
	max.s32 	%r329, %r327, %r328;
	ld.global.u32 	%r330, [%rd68+9216];
	max.s32 	%r331, %r329, %r330;
	ld.global.u32 	%r332, [%rd68+12288];
	max.s32 	%r333, %r331, %r332;
	ld.global.u32 	%r334, [%rd68+15360];
	max.s32 	%r335, %r333, %r334;
	ld.global.u32 	%r336, [%rd68+18432];
	max.s32 	%r337, %r335, %r336;
	ld.global.u32 	%r338, [%rd68+21504];
	max.s32 	%r492, %r337, %r338;
	add.s32 	%r481, %r481, 4096;
	add.s32 	%r477, %r477, 16;
	add.s64 	%rd68, %rd68, 49152;
	setp.ne.s32 	%p26, %r477, 0;
	@%p26 bra 	$L__BB34_6;
$L__BB34_7:
	setp.eq.s32 	%p27, %r11, 0;
	@%p27 bra 	$L__BB34_16;
	and.b32  	%r22, %r10, 7;
	setp.lt.u32 	%p28, %r11, 8;
	@%p28 bra 	$L__BB34_10;
	cvt.s64.s32 	%rd54, %r481;
	add.s64 	%rd55, %rd54, %rd4;
	mad.lo.s64 	%rd56, %rd55, 12, %rd2;
	ld.global.u32 	%r340, [%rd56+8];
	max.s32 	%r341, %r492, %r340;
	ld.global.u32 	%r342, [%rd56+3080];
	max.s32 	%r343, %r341, %r342;
	ld.global.u32 	%r344, [%rd56+6152];
	max.s32 	%r345, %r343, %r344;
	ld.global.u32 	%r346, [%rd56+9224];
	max.s32 	%r347, %r345, %r346;
	ld.global.u32 	%r348, [%rd56+12296];
	max.s32 	%r349, %r347, %r348;
	ld.global.u32 	%r350, [%rd56+15368];
	max.s32 	%r351, %r349, %r350;
	ld.global.u32 	%r352, [%rd56+18440];
	max.s32 	%r353, %r351, %r352;
	ld.global.u32 	%r354, [%rd56+21512];
	max.s32 	%r492, %r353, %r354;
	add.s32 	%r481, %r481, 2048;
$L__BB34_10:
	setp.eq.s32 	%p29, %r22, 0;
	@%p29 bra 	$L__BB34_16;
	and.b32  	%r28, %r10, 3;
	setp.lt.u32 	%p30, %r22, 4;
	@%p30 bra 	$L__BB34_13;
	cvt.s64.s32 	%rd57, %r481;
	add.s64 	%rd58, %rd57, %rd4;
	mad.lo.s64 	%rd59, %rd58, 12, %rd2;
	ld.global.u32 	%r356, [%rd59+8];
	max.s32 	%r357, %r492, %r356;
	ld.global.u32 	%r358, [%rd59+3080];
	max.s32 	%r359, %r357, %r358;
	ld.global.u32 	%r360, [%rd59+6152];
	max.s32 	%r361, %r359, %r360;
	ld.global.u32 	%r362, [%rd59+9224];
	max.s32 	%r492, %r361, %r362;
	add.s32 	%r481, %r481, 1024;
$L__BB34_13:
	setp.eq.s32 	%p31, %r28, 0;
	@%p31 bra 	$L__BB34_16;
	mul.wide.u32 	%rd60, %r2, 49152;
	add.s64 	%rd61, %rd60, %rd2;
	add.s64 	%rd9, %rd61, 8;
	neg.s32 	%r489, %r28;
$L__BB34_15:
	.pragma "nounroll";
	mul.wide.s32 	%rd62, %r481, 12;
	add.s64 	%rd63, %rd9, %rd62;
	ld.global.u32 	%r363, [%rd63];
	max.s32 	%r492, %r492, %r363;
	add.s32 	%r481, %r481, 256;
	add.s32 	%r489, %r489, 1;
	setp.ne.s32 	%p32, %r489, 0;
	@%p32 bra 	$L__BB34_15;
$L__BB34_16:
	setp.lt.s32 	%p33, %r4, 256;
	@%p33 bra 	$L__BB34_21;
	// begin inline asm
	mov.u32 %r427, %laneid;
	// end inline asm
	mov.b32 	%r430, 1;
	mov.b32 	%r451, 31;
	mov.b32 	%r452, -1;
	// begin inline asm
	shfl.sync.down.b32 %r428, %r492, %r430, %r451, %r452;
	// end inline asm
	setp.gt.s32 	%p49, %r427, 30;
	max.s32 	%r453, %r492, %r428;
	selp.b32 	%r434, %r492, %r453, %p49;
	mov.b32 	%r435, 2;
	// begin inline asm
	shfl.sync.down.b32 %r433, %r434, %r435, %r451, %r452;
	// end inline asm
	setp.gt.s32 	%p50, %r427, 29;
	max.s32 	%r454, %r434, %r433;
	selp.b32 	%r439, %r434, %r454, %p50;
	mov.b32 	%r440, 4;
	// begin inline asm
	shfl.sync.down.b32 %r438, %r439, %r440, %r451, %r452;
	// end inline asm
	setp.gt.s32 	%p51, %r427, 27;
	max.s32 	%r455, %r439, %r438;
	selp.b32 	%r444, %r439, %r455, %p51;
	mov.b32 	%r445, 8;
	// begin inline asm
	shfl.sync.down.b32 %r443, %r444, %r445, %r451, %r452;
	// end inline asm
	setp.gt.s32 	%p52, %r427, 23;
	max.s32 	%r456, %r444, %r443;
	selp.b32 	%r449, %r444, %r456, %p52;
	mov.b32 	%r450, 16;
	// begin inline asm
	shfl.sync.down.b32 %r448, %r449, %r450, %r451, %r452;
	// end inline asm
	setp.gt.s32 	%p53, %r427, 15;
	max.s32 	%r42, %r449, %r448;
	selp.b32 	%r511, %r449, %r42, %p53;
	setp.ne.s32 	%p54, %r427, 0;
	@%p54 bra 	$L__BB34_19;
	shr.u32 	%r457, %r5, 3;
	and.b32  	%r458, %r457, 124;
	mov.u32 	%r459, _ZZN3cub18CUB_300001_SM_10006detail6reduce18DeviceReduceKernelINS2_10policy_hubIiyN4cuda3__47maximumIiEEE10Policy1000EN6thrust24THRUST_300001_SM_1000_NS18transform_iteratorI4GetZNSC_6detail15normal_iteratorINSC_10device_ptrI4int3EEEENSC_11use_defaultESL_EEyS8_iNS5_3std3__410__identityEEEvT0_PT3_T1_NS0_13GridEvenShareIST_EET2_T4_E12temp_storage;
	add.s32 	%r460, %r459, %r458;
	st.shared.u32 	[%r460+8], %r42;
$L__BB34_19:
	bar.sync 	0;
	setp.ne.s32 	%p55, %r5, 0;
	@%p55 bra 	$L__BB34_46;
	ld.shared.u32 	%r461, [_ZZN3cub18CUB_300001_SM_10006detail6reduce18DeviceReduceKernelINS2_10policy_hubIiyN4cuda3__47maximumIiEEE10Policy1000EN6thrust24THRUST_300001_SM_1000_NS18transform_iteratorI4GetZNSC_6detail15normal_iteratorINSC_10device_ptrI4int3EEEENSC_11use_defaultESL_EEyS8_iNS5_3std3__410__identityEEEvT0_PT3_T1_NS0_13GridEvenShareIST_EET2_T4_E12temp_storage+12];
	max.s32 	%r462, %r511, %r461;
	ld.shared.u32 	%r463, [_ZZN3cub18CUB_300001_SM_10006detail6reduce18DeviceReduceKernelINS2_10policy_hubIiyN4cuda3__47maximumIiEEE10Policy1000EN6thrust24THRUST_300001_SM_1000_NS18transform_iteratorI4GetZNSC_6detail15normal_iteratorINSC_10device_ptrI4int3EEEENSC_11use_defaultESL_EEyS8_iNS5_3std3__410__identityEEEvT0_PT3_T1_NS0_13GridEvenShareIST_EET2_T4_E12temp_storage+16];
	max.s32 	%r464, %r462, %r463;
	ld.shared.u32 	%r465, [_ZZN3cub18CUB_300001_SM_10006detail6reduce18DeviceReduceKernelINS2_10policy_hubIiyN4cuda3__47maximumIiEEE10Policy1000EN6thrust24THRUST_300001_SM_1000_NS18transform_iteratorI4GetZNSC_6detail15normal_iteratorINSC_10device_ptrI4int3EEEENSC_11use_defaultESL_EEyS8_iNS5_3std3__410__identityEEEvT0_PT3_T1_NS0_13GridEvenShareIST_EET2_T4_E12temp_storage+20];
	max.s32 	%r466, %r464, %r465;
	ld.shared.u32 	%r467, [_ZZN3cub18CUB_300001_SM_10006detail6reduce18DeviceReduceKernelINS2_10policy_hubIiyN4cuda3__47maximumIiEEE10Policy1000EN6thrust24THRUST_300001_SM_1000_NS18transform_iteratorI4GetZNSC_6detail15normal_iteratorINSC_10device_ptrI4int3EEEENSC_11use_defaultESL_EEyS8_iNS5_3std3__410__identityEEEvT0_PT3_T1_NS0_13GridEvenShareIST_EET2_T4_E12temp_storage+24];
	max.s32 	%r468, %r466, %r467;
	ld.shared.u32 	%r469, [_ZZN3cub18CUB_300001_SM_10006detail6reduce18DeviceReduceKernelINS2_10policy_hubIiyN4cuda3__47maximumIiEEE10Policy1000EN6thrust24THRUST_300001_SM_1000_NS18transform_iteratorI4GetZNSC_6detail15normal_iteratorINSC_10device_ptrI4int3EEEENSC_11use_defaultESL_EEyS8_iNS5_3std3__410__identityEEEvT0_PT3_T1_NS0_13GridEvenShareIST_EET2_T4_E12temp_storage+28];
	max.s32 	%r470, %r468, %r469;
	ld.shared.u32 	%r471, [_ZZN3cub18CUB_300001_SM_10006detail6reduce18DeviceReduceKernelINS2_10policy_hubIiyN4cuda3__47maximumIiEEE10Policy1000EN6thrust24THRUST_300001_SM_1000_NS18transform_iteratorI4GetZNSC_6detail15normal_iteratorINSC_10device_ptrI4int3EEEENSC_11use_defaultESL_EEyS8_iNS5_3std3__410__identityEEEvT0_PT3_T1_NS0_13GridEvenShareIST_EET2_T4_E12temp_storage+32];
	max.s32 	%r472, %r470, %r471;
	ld.shared.u32 	%r473, [_ZZN3cub18CUB_300001_SM_10006detail6reduce18DeviceReduceKernelINS2_10policy_hubIiyN4cuda3__47maximumIiEEE10Policy1000EN6thrust24THRUST_300001_SM_1000_NS18transform_iteratorI4GetZNSC_6detail15normal_iteratorINSC_10device_ptrI4int3EEEENSC_11use_defaultESL_EEyS8_iNS5_3std3__410__identityEEEvT0_PT3_T1_NS0_13GridEvenShareIST_EET2_T4_E12temp_storage+36];
	max.s32 	%r511, %r472, %r473;
	bra.uni 	$L__BB34_46;
$L__BB34_21:
	// begin inline asm
	mov.u32 %r364, %laneid;
	// end inline asm
	and.b32  	%r390, %r5, 992;
	add.s32 	%r391, %r390, 32;
	setp.gt.s32 	%p34, %r391, %r4;
	not.b32 	%r392, %r390;
	add.s32 	%r393, %r4, %r392;
	selp.b32 	%r388, %r393, 31, %p34;
	mov.b32 	%r367, 1;
	mov.b32 	%r389, -1;
	// begin inline asm
	shfl.sync.down.b32 %r365, %r492, %r367, %r388, %r389;
	// end inline asm
	setp.lt.s32 	%p35, %r364, %r388;
	max.s32 	%r394, %r492, %r365;
	selp.b32 	%r371, %r394, %r492, %p35;
	mov.b32 	%r372, 2;
	// begin inline asm
	shfl.sync.down.b32 %r370, %r371, %r372, %r388, %r389;
	// end inline asm
	add.s32 	%r395, %r364, 2;
	setp.gt.s32 	%p36, %r395, %r388;
	max.s32 	%r396, %r371, %r370;
	selp.b32 	%r376, %r371, %r396, %p36;
	mov.b32 	%r377, 4;
	// begin inline asm
	shfl.sync.down.b32 %r375, %r376, %r377, %r388, %r389;
	// end inline asm
	add.s32 	%r397, %r364, 4;
	setp.gt.s32 	%p37, %r397, %r388;
	max.s32 	%r398, %r376, %r375;
	selp.b32 	%r381, %r376, %r398, %p37;
	mov.b32 	%r382, 8;
	// begin inline asm
	shfl.sync.down.b32 %r380, %r381, %r382, %r388, %r389;
	// end inline asm
	add.s32 	%r399, %r364, 8;
	setp.gt.s32 	%p38, %r399, %r388;
	max.s32 	%r400, %r381, %r380;
	selp.b32 	%r386, %r381, %r400, %p38;
	mov.b32 	%r387, 16;
	// begin inline asm
	shfl.sync.down.b32 %r385, %r386, %r387, %r388, %r389;
	// end inline asm
	add.s32 	%r401, %r364, 16;
	setp.gt.s32 	%p39, %r401, %r388;
	max.s32 	%r402, %r386, %r385;
	selp.b32 	%r511, %r386, %r402, %p39;
	setp.ne.s32 	%p40, %r364, 0;
	@%p40 bra 	$L__BB34_23;
	shr.u32 	%r403, %r5, 3;
	and.b32  	%r404, %r403, 124;
	mov.u32 	%r405, _ZZN3cub18CUB_300001_SM_10006detail6reduce18DeviceReduceKernelINS2_10policy_hubIiyN4cuda3__47maximumIiEEE10Policy1000EN6thrust24THRUST_300001_SM_1000_NS18transform_iteratorI4GetZNSC_6detail15normal_iteratorINSC_10device_ptrI4int3EEEENSC_11use_defaultESL_EEyS8_iNS5_3std3__410__identityEEEvT0_PT3_T1_NS0_13GridEvenShareIST_EET2_T4_E12temp_storage;
	add.s32 	%r406, %r405, %r404;
	st.shared.u32 	[%r406+8], %r511;
$L__BB34_23:
	bar.sync 	0;
	setp.ne.s32 	%p41, %r5, 0;
	@%p41 bra 	$L__BB34_46;
	setp.gt.s32 	%p42, %r4, 32;
	ld.shared.u32 	%r407, [_ZZN3cub18CUB_300001_SM_10006detail6reduce18DeviceReduceKernelINS2_10policy_hubIiyN4cuda3__47maximumIiEEE10Policy1000EN6thrust24THRUST_300001_SM_1000_NS18transform_iteratorI4GetZNSC_6detail15normal_iteratorINSC_10device_ptrI4int3EEEENSC_11use_defaultESL_EEyS8_iNS5_3std3__410__identityEEEvT0_PT3_T1_NS0_13GridEvenShareIST_EET2_T4_E12temp_storage+12];
	max.s32 	%r408, %r511, %r407;
	selp.b32 	%r409, %r408, %r511, %p42;
	setp.gt.s32 	%p43, %r4, 64;
	ld.shared.u32 	%r410, [_ZZN3cub18CUB_300001_SM_10006detail6reduce18DeviceReduceKernelINS2_10policy_hubIiyN4cuda3__47maximumIiEEE10Policy1000EN6thrust24THRUST_300001_SM_1000_NS18transform_iteratorI4GetZNSC_6detail15normal_iteratorINSC_10device_ptrI4int3EEEENSC_11use_defaultESL_EEyS8_iNS5_3std3__410__identityEEEvT0_PT3_T1_NS0_13GridEvenShareIST_EET2_T4_E12temp_storage+16];
	max.s32 	%r411, %r409, %r410;
	selp.b32 	%r412, %r411, %r409, %p43;
	setp.gt.s32 	%p44, %r4, 96;
	ld.shared.u32 	%r413, [_ZZN3cub18CUB_300001_SM_10006detail6reduce18DeviceReduceKernelINS2_10policy_hubIiyN4cuda3__47maximumIiEEE10Policy1000EN6thrust24THRUST_300001_SM_1000_NS18transform_iteratorI4GetZNSC_6detail15normal_iteratorINSC_10device_ptrI4int3EEEENSC_11use_defaultESL_EEyS8_iNS5_3std3__410__identityEEEvT0_PT3_T1_NS0_13GridEvenShareIST_EET2_T4_E12temp_storage+20];
	max.s32 	%r414, %r412, %r413;
	selp.b32 	%r415, %r414, %r412, %p44;
	setp.gt.s32 	%p45, %r4, 128;
	ld.shared.u32 	%r416, [_ZZN3cub18CUB_300001_SM_10006detail6reduce18DeviceReduceKernelINS2_10policy_hubIiyN4cuda3__47maximumIiEEE10Policy1000EN6thrust24THRUST_300001_SM_1000_NS18transform_iteratorI4GetZNSC_6detail15normal_iteratorINSC_10device_ptrI4int3EEEENSC_11use_defaultESL_EEyS8_iNS5_3std3__410__identityEEEvT0_PT3_T1_NS0_13GridEvenShareIST_EET2_T4_E12temp_storage+24];
	max.s32 	%r417, %r415, %r416;
	selp.b32 	%r418, %r417, %r415, %p45;
	setp.gt.s32 	%p46, %r4, 160;
	ld.shared.u32 	%r419, [_ZZN3cub18CUB_300001_SM_10006detail6reduce18DeviceReduceKernelINS2_10policy_hubIiyN4cuda3__47maximumIiEEE10Policy1000EN6thrust24THRUST_300001_SM_1000_NS18transform_iteratorI4GetZNSC_6detail15normal_iteratorINSC_10device_ptrI4int3EEEENSC_11use_defaultESL_EEyS8_iNS5_3std3__410__identityEEEvT0_PT3_T1_NS0_13GridEvenShareIST_EET2_T4_E12temp_storage+28];
	max.s32 	%r420, %r418, %r419;
	selp.b32 	%r421, %r420, %r418, %p46;
	setp.gt.s32 	%p47, %r4, 192;
	ld.shared.u32 	%r422, [_ZZN3cub18CUB_300001_SM_10006detail6reduce18DeviceReduceKernelINS2_10policy_hubIiyN4cuda3__47maximumIiEEE10Policy1000EN6thrust24THRUST_300001_SM_1000_NS18transform_iteratorI4GetZNSC_6detail15normal_iteratorINSC_10device_ptrI4int3EEEENSC_11use_defaultESL_EEyS8_iNS5_3std3__410__identityEEEvT0_PT3_T1_NS0_13GridEvenShareIST_EET2_T4_E12temp_storage+32];
	max.s32 	%r423, %r421, %r422;
	selp.b32 	%r424, %r423, %r421, %p47;
	setp.gt.s32 	%p48, %r4, 224;
	ld.shared.u32 	%r425, [_ZZN3cub18CUB_300001_SM_10006detail6reduce18DeviceReduceKernelINS2_10policy_hubIiyN4cuda3__47maximumIiEEE10Policy1000EN6thrust24THRUST_300001_SM_1000_NS18transform_iteratorI4GetZNSC_6detail15normal_iteratorINSC_10device_ptrI4int3EEEENSC_11use_defaultESL_EEyS8_iNS5_3std3__410__identityEEEvT0_PT3_T1_NS0_13GridEvenShareIST_EET2_T4_E12temp_storage+36];
	max.s32 	%r426, %r424, %r425;
	selp.b32 	%r511, %r426, %r424, %p48;
	bra.uni 	$L__BB34_46;
$L__BB34_25:
	cvt.u32.u64 	%r102, %rd4;
	mov.u32 	%r47, %tid.x;
	add.s32 	%r103, %r47, %r102;
	mul.wide.u32 	%rd28, %r103, 12;
	add.s64 	%rd29, %rd2, %rd28;
	ld.global.u32 	%r104, [%rd29+8];
	ld.global.u32 	%r105, [%rd29+3080];
	ld.global.u32 	%r106, [%rd29+6152];
	ld.global.u32 	%r107, [%rd29+9224];
	ld.global.u32 	%r108, [%rd29+12296];
	ld.global.u32 	%r109, [%rd29+15368];
	ld.global.u32 	%r110, [%rd29+18440];
	ld.global.u32 	%r111, [%rd29+21512];
	ld.global.u32 	%r112, [%rd29+24584];
	ld.global.u32 	%r113, [%rd29+27656];
	ld.global.u32 	%r114, [%rd29+30728];
	ld.global.u32 	%r115, [%rd29+33800];
	ld.global.u32 	%r116, [%rd29+36872];
	ld.global.u32 	%r117, [%rd29+39944];
	ld.global.u32 	%r118, [%rd29+43016];
	ld.global.u32 	%r119, [%rd29+46088];
	max.s32 	%r120, %r104, %r105;
	max.s32 	%r121, %r120, %r106;
	max.s32 	%r122, %r107, %r108;
	max.s32 	%r123, %r122, %r109;
	max.s32 	%r124, %r110, %r111;
	max.s32 	%r125, %r124, %r112;
	max.s32 	%r126, %r113, %r114;
	max.s32 	%r127, %r126, %r115;
	max.s32 	%r128, %r116, %r117;
	max.s32 	%r129, %r128, %r118;
	max.s32 	%r130, %r121, %r123;
	max.s32 	%r131, %r130, %r125;
	max.s32 	%r132, %r127, %r129;
	max.s32 	%r133, %r132, %r119;
	max.s32 	%r510, %r131, %r133;
	setp.lt.u64 	%p2, %rd5, %rd3;
	@%p2 bra 	$L__BB34_42;
	cvt.u32.u64 	%r135, %rd3;
	cvt.u64.u32 	%rd10, %r47;
	add.s64 	%rd70, %rd4, %rd3;
	cvt.u32.u64 	%r49, %rd1;
	not.b32 	%r137, %r47;
	add.s32 	%r138, %r137, %r49;
	sub.s32 	%r139, %r138, %r135;
	sub.s32 	%r493, %r139, %r102;
	add.s64 	%rd30, %rd70, %rd10;
	mad.lo.s64 	%rd31, %rd30, 12, %rd2;
	add.s64 	%rd69, %rd31, 24584;
	mov.b32 	%r494, 0;
	mov.u64 	%rd71, %rd4;
$L__BB34_27:
	cvt.s64.s32 	%rd16, %r100;
	add.s64 	%rd71, %rd71, %rd16;
	add.s64 	%rd32, %rd1, -4096;
	setp.gt.u64 	%p3, %rd71, %rd32;
	@%p3 bra 	$L__BB34_29;
	shl.b32 	%r141, %r1, 12;
	cvt.s64.s32 	%rd33, %r141;
	add.s64 	%rd34, %rd71, %rd10;
	cvta.to.global.u64 	%rd35, %rd26;
	mad.lo.s64 	%rd36, %rd34, 12, %rd35;
	ld.global.u32 	%r142, [%rd36+8];
	ld.global.u32 	%r143, [%rd36+3080];
	ld.global.u32 	%r144, [%rd36+6152];
	ld.global.u32 	%r145, [%rd36+9224];
	ld.global.u32 	%r146, [%rd36+12296];
	ld.global.u32 	%r147, [%rd36+15368];
	ld.global.u32 	%r148, [%rd36+18440];
	ld.global.u32 	%r149, [%rd36+21512];
	ld.global.u32 	%r150, [%rd36+24584];
	ld.global.u32 	%r151, [%rd36+27656];
	ld.global.u32 	%r152, [%rd36+30728];
	ld.global.u32 	%r153, [%rd36+33800];
	ld.global.u32 	%r154, [%rd36+36872];
	ld.global.u32 	%r155, [%rd36+39944];
	ld.global.u32 	%r156, [%rd36+43016];
	ld.global.u32 	%r157, [%rd36+46088];
	max.s32 	%r158, %r510, %r142;
	max.s32 	%r159, %r158, %r143;
	max.s32 	%r160, %r144, %r145;
	max.s32 	%r161, %r160, %r146;
	max.s32 	%r162, %r147, %r148;
	max.s32 	%r163, %r162, %r149;
	max.s32 	%r164, %r150, %r151;
	max.s32 	%r165, %r164, %r152;
	max.s32 	%r166, %r153, %r154;
	max.s32 	%r167, %r166, %r155;
	max.s32 	%r168, %r156, %r157;
	max.s32 	%r169, %r159, %r161;
	max.s32 	%r170, %r169, %r163;
	max.s32 	%r171, %r165, %r167;
	max.s32 	%r172, %r171, %r168;
	max.s32 	%r510, %r170, %r172;
	sub.s64 	%rd37, %rd1, %rd71;
	setp.lt.u64 	%p4, %rd37, %rd33;
	add.s32 	%r494, %r494, 1;
	add.s64 	%rd70, %rd70, %rd33;
	sub.s32 	%r493, %r493, %r141;
	mul.wide.s32 	%rd38, %r141, 12;
	add.s64 	%rd69, %rd69, %rd38;
	@%p4 bra 	$L__BB34_42;
	bra.uni 	$L__BB34_27;
$L__BB34_29:
	setp.le.u64 	%p5, %rd1, %rd71;
	cvt.u32.u64 	%r173, %rd71;
	cvt.u32.u64 	%r174, %rd1;
	sub.s32 	%r175, %r174, %r173;
	setp.ge.s32 	%p6, %r47, %r175;
	or.pred  	%p7, %p5, %p6;
	@%p7 bra 	$L__BB34_42;
	cvt.u32.u64 	%r178, %rd16;
	cvt.u32.u64 	%r179, %rd4;
	not.b32 	%r180, %r47;
	add.s32 	%r181, %r180, %r49;
	add.s32 	%r182, %r178, %r179;
	sub.s32 	%r183, %r181, %r182;
	mul.lo.s32 	%r184, %r1, %r494;
	shl.b32 	%r185, %r184, 12;
	sub.s32 	%r186, %r183, %r185;
	shr.u32 	%r187, %r186, 8;
	add.s32 	%r57, %r187, 1;
	and.b32  	%r58, %r57, 15;
	setp.lt.u32 	%p8, %r186, 3840;
	mov.u32 	%r500, %r47;
	@%p8 bra 	$L__BB34_33;
	shr.u32 	%r188, %r493, 8;
	add.s32 	%r189, %r188, 1;
	and.b32  	%r190, %r189, 33554416;
	neg.s32 	%r496, %r190;
	mov.u32 	%r500, %r47;
$L__BB34_32:
	.pragma "nounroll";
	ld.global.u32 	%r191, [%rd69+-24576];
	max.s32 	%r192, %r510, %r191;
	ld.global.u32 	%r193, [%rd69+-21504];
	max.s32 	%r194, %r192, %r193;
	ld.global.u32 	%r195, [%rd69+-18432];
	max.s32 	%r196, %r194, %r195;
	ld.global.u32 	%r197, [%rd69+-15360];
	max.s32 	%r198, %r196, %r197;
	ld.global.u32 	%r199, [%rd69+-12288];
	max.s32 	%r200, %r198, %r199;
	ld.global.u32 	%r201, [%rd69+-9216];
	max.s32 	%r202, %r200, %r201;
	ld.global.u32 	%r203, [%rd69+-6144];
	max.s32 	%r204, %r202, %r203;
	ld.global.u32 	%r205, [%rd69+-3072];
	max.s32 	%r206, %r204, %r205;
	ld.global.u32 	%r207, [%rd69];
	max.s32 	%r208, %r206, %r207;
	ld.global.u32 	%r209, [%rd69+3072];
	max.s32 	%r210, %r208, %r209;
	ld.global.u32 	%r211, [%rd69+6144];
	max.s32 	%r212, %r210, %r211;
	ld.global.u32 	%r213, [%rd69+9216];
	max.s32 	%r214, %r212, %r213;
	ld.global.u32 	%r215, [%rd69+12288];
	max.s32 	%r216, %r214, %r215;
	ld.global.u32 	%r217, [%rd69+15360];
	max.s32 	%r218, %r216, %r217;
	ld.global.u32 	%r219, [%rd69+18432];
	max.s32 	%r220, %r218, %r219;
	ld.global.u32 	%r221, [%rd69+21504];
	max.s32 	%r510, %r220, %r221;
	add.s32 	%r500, %r500, 4096;
	add.s32 	%r496, %r496, 16;
	add.s64 	%rd69, %rd69, 49152;
	setp.ne.s32 	%p9, %r496, 0;
	@%p9 bra 	$L__BB34_32;
$L__BB34_33:
	setp.eq.s32 	%p10, %r58, 0;
	@%p10 bra 	$L__BB34_42;
	cvta.to.global.u64 	%rd22, %rd26;
	and.b32  	%r69, %r57, 7;
	setp.lt.u32 	%p11, %r58, 8;
	@%p11 bra 	$L__BB34_36;
	cvt.u64.u32 	%rd39, %r500;
	add.s64 	%rd40, %rd71, %rd39;
	mad.lo.s64 	%rd41, %rd40, 12, %rd22;
	ld.global.u32 	%r223, [%rd41+8];
	max.s32 	%r224, %r510, %r223;
	ld.global.u32 	%r225, [%rd41+3080];
	max.s32 	%r226, %r224, %r225;
	ld.global.u32 	%r227, [%rd41+6152];
	max.s32 	%r228, %r226, %r227;
	ld.global.u32 	%r229, [%rd41+9224];
	max.s32 	%r230, %r228, %r229;
	ld.global.u32 	%r231, [%rd41+12296];
	max.s32 	%r232, %r230, %r231;
	ld.global.u32 	%r233, [%rd41+15368];
	max.s32 	%r234, %r232, %r233;
	ld.global.u32 	%r235, [%rd41+18440];
	max.s32 	%r236, %r234, %r235;
	ld.global.u32 	%r237, [%rd41+21512];
	max.s32 	%r510, %r236, %r237;
	add.s32 	%r500, %r500, 2048;
$L__BB34_36:
	setp.eq.s32 	%p12, %r69, 0;
	@%p12 bra 	$L__BB34_42;
	setp.lt.u32 	%p13, %r69, 4;
	@%p13 bra 	$L__BB34_39;
	cvt.u64.u32 	%rd42, %r500;
	add.s64 	%rd43, %rd71, %rd42;
	mad.lo.s64 	%rd44, %rd43, 12, %rd22;
	ld.global.u32 	%r239, [%rd44+8];
	max.s32 	%r240, %r510, %r239;
	ld.global.u32 	%r241, [%rd44+3080];
	max.s32 	%r242, %r240, %r241;
	ld.global.u32 	%r243, [%rd44+6152];
	max.s32 	%r244, %r242, %r243;
	ld.global.u32 	%r245, [%rd44+9224];
	max.s32 	%r510, %r244, %r245;
	add.s32 	%r500, %r500, 1024;
$L__BB34_39:
	and.b32  	%r246, %r57, 3;
	setp.eq.s32 	%p14, %r246, 0;
	@%p14 bra 	$L__BB34_42;
	cvt.u64.u32 	%rd45, %r500;
	add.s64 	%rd46, %rd45, %rd70;
	mad.lo.s64 	%rd47, %rd46, 12, %rd22;
	add.s64 	%rd73, %rd47, 8;
	cvt.u16.u32 	%rs9, %r493;
	shr.u16 	%rs10, %rs9, 8;
	add.s16 	%rs11, %rs10, 1;
	cvt.u32.u16 	%r247, %rs11;
	and.b32  	%r248, %r247, 3;
	neg.s32 	%r508, %r248;
$L__BB34_41:
	.pragma "nounroll";
	ld.global.u32 	%r249, [%rd73];
	max.s32 	%r510, %r510, %r249;
	add.s64 	%rd73, %rd73, 3072;
	add.s32 	%r508, %r508, 1;
	setp.ne.s32 	%p15, %r508, 0;
	@%p15 bra 	$L__BB34_41;
$L__BB34_42:
	// begin inline asm
	mov.u32 %r250, %laneid;
	// end inline asm
	mov.b32 	%r253, 1;
	mov.b32 	%r274, 31;
	mov.b32 	%r275, -1;
	// begin inline asm
	shfl.sync.down.b32 %r251, %r510, %r253, %r274, %r275;
	// end inline asm
	setp.gt.s32 	%p16, %r250, 30;
	max.s32 	%r276, %r510, %r251;
	selp.b32 	%r257, %r510, %r276, %p16;
	mov.b32 	%r258, 2;
	// begin inline asm
	shfl.sync.down.b32 %r256, %r257, %r258, %r274, %r275;
	// end inline asm
	setp.gt.s32 	%p17, %r250, 29;
	max.s32 	%r277, %r257, %r256;
	selp.b32 	%r262, %r257, %r277, %p17;
	mov.b32 	%r263, 4;
	// begin inline asm
	shfl.sync.down.b32 %r261, %r262, %r263, %r274, %r275;
	// end inline asm
	setp.gt.s32 	%p18, %r250, 27;
	max.s32 	%r278, %r262, %r261;
	selp.b32 	%r267, %r262, %r278, %p18;
	mov.b32 	%r268, 8;
	// begin inline asm
	shfl.sync.down.b32 %r266, %r267, %r268, %r274, %r275;
	// end inline asm
	setp.gt.s32 	%p19, %r250, 23;
	max.s32 	%r279, %r267, %r266;
	selp.b32 	%r272, %r267, %r279, %p19;
	mov.b32 	%r273, 16;
	// begin inline asm
	shfl.sync.down.b32 %r271, %r272, %r273, %r274, %r275;
	// end inline asm
	setp.gt.s32 	%p20, %r250, 15;
	max.s32 	%r86, %r272, %r271;
	selp.b32 	%r511, %r272, %r86, %p20;
	setp.ne.s32 	%p21, %r250, 0;
	@%p21 bra 	$L__BB34_44;
	shr.u32 	%r280, %r47, 3;
	and.b32  	%r281, %r280, 124;
	mov.u32 	%r282, _ZZN3cub18CUB_300001_SM_10006detail6reduce18DeviceReduceKernelINS2_10policy_hubIiyN4cuda3__47maximumIiEEE10Policy1000EN6thrust24THRUST_300001_SM_1000_NS18transform_iteratorI4GetZNSC_6detail15normal_iteratorINSC_10device_ptrI4int3EEEENSC_11use_defaultESL_EEyS8_iNS5_3std3__410__identityEEEvT0_PT3_T1_NS0_13GridEvenShareIST_EET2_T4_E12temp_storage;
	add.s32 	%r283, %r282, %r281;
	st.shared.u32 	[%r283+8], %r86;
$L__BB34_44:
	bar.sync 	0;
	setp.ne.s32 	%p22, %r47, 0;
	@%p22 bra 	$L__BB34_46;
	ld.shared.u32 	%r284, [_ZZN3cub18CUB_300001_SM_10006detail6reduce18DeviceReduceKernelINS2_10policy_hubIiyN4cuda3__47maximumIiEEE10Policy1000EN6thrust24THRUST_300001_SM_1000_NS18transform_iteratorI4GetZNSC_6detail15normal_iteratorINSC_10device_ptrI4int3EEEENSC_11use_defaultESL_EEyS8_iNS5_3std3__410__identityEEEvT0_PT3_T1_NS0_13GridEvenShareIST_EET2_T4_E12temp_storage+12];
	max.s32 	%r285, %r511, %r284;
	ld.shared.u32 	%r286, [_ZZN3cub18CUB_300001_SM_10006detail6reduce18DeviceReduceKernelINS2_10policy_hubIiyN4cuda3__47maximumIiEEE10Policy1000EN6thrust24THRUST_300001_SM_1000_NS18transform_iteratorI4GetZNSC_6detail15normal_iteratorINSC_10device_ptrI4int3EEEENSC_11use_defaultESL_EEyS8_iNS5_3std3__410__identityEEEvT0_PT3_T1_NS0_13GridEvenShareIST_EET2_T4_E12temp_storage+16];
	max.s32 	%r287, %r285, %r286;
	ld.shared.u32 	%r288, [_ZZN3cub18CUB_300001_SM_10006detail6reduce18DeviceReduceKernelINS2_10policy_hubIiyN4cuda3__47maximumIiEEE10Policy1000EN6thrust24THRUST_300001_SM_1000_NS18transform_iteratorI4GetZNSC_6detail15normal_iteratorINSC_10device_ptrI4int3EEEENSC_11use_defaultESL_EEyS8_iNS5_3std3__410__identityEEEvT0_PT3_T1_NS0_13GridEvenShareIST_EET2_T4_E12temp_storage+20];
	max.s32 	%r289, %r287, %r288;
	ld.shared.u32 	%r290, [_ZZN3cub18CUB_300001_SM_10006detail6reduce18DeviceReduceKernelINS2_10policy_hubIiyN4cuda3__47maximumIiEEE10Policy1000EN6thrust24THRUST_300001_SM_1000_NS18transform_iteratorI4GetZNSC_6detail15normal_iteratorINSC_10device_ptrI4int3EEEENSC_11use_defaultESL_EEyS8_iNS5_3std3__410__identityEEEvT0_PT3_T1_NS0_13GridEvenShareIST_EET2_T4_E12temp_storage+24];
	max.s32 	%r291, %r289, %r290;
	ld.shared.u32 	%r292, [_ZZN3cub18CUB_300001_SM_10006detail6reduce18DeviceReduceKernelINS2_10policy_hubIiyN4cuda3__47maximumIiEEE10Policy1000EN6thrust24THRUST_300001_SM_1000_NS18transform_iteratorI4GetZNSC_6detail15normal_iteratorINSC_10device_ptrI4int3EEEENSC_11use_defaultESL_EEyS8_iNS5_3std3__410__identityEEEvT0_PT3_T1_NS0_13GridEvenShareIST_EET2_T4_E12temp_storage+28];
	max.s32 	%r293, %r291, %r292;
	ld.shared.u32 	%r294, [_ZZN3cub18CUB_300001_SM_10006detail6reduce18DeviceReduceKernelINS2_10policy_hubIiyN4cuda3__47maximumIiEEE10Policy1000EN6thrust24THRUST_300001_SM_1000_NS18transform_iteratorI4GetZNSC_6detail15normal_iteratorINSC_10device_ptrI4int3EEEENSC_11use_defaultESL_EEyS8_iNS5_3std3__410__identityEEEvT0_PT3_T1_NS0_13GridEvenShareIST_EET2_T4_E12temp_storage+32];
	max.s32 	%r295, %r293, %r294;
	ld.shared.u32 	%r296, [_ZZN3cub18CUB_300001_SM_10006detail6reduce18DeviceReduceKernelINS2_10policy_hubIiyN4cuda3__47maximumIiEEE10Policy1000EN6thrust24THRUST_300001_SM_1000_NS18transform_iteratorI4GetZNSC_6detail15normal_iteratorINSC_10device_ptrI4int3EEEENSC_11use_defaultESL_EEyS8_iNS5_3std3__410__identityEEEvT0_PT3_T1_NS0_13GridEvenShareIST_EET2_T4_E12temp_storage+36];
	max.s32 	%r511, %r295, %r296;
$L__BB34_46:
	mov.u32 	%r474, %tid.x;
	setp.ne.s32 	%p56, %r474, 0;
	@%p56 bra 	$L__BB34_48;
	ld.param.u64 	%rd67, [_ZN3cub18CUB_300001_SM_10006detail6reduce18DeviceReduceKernelINS2_10policy_hubIiyN4cuda3__47maximumIiEEE10Policy1000EN6thrust24THRUST_300001_SM_1000_NS18transform_iteratorI4GetZNSC_6detail15normal_iteratorINSC_10device_ptrI4int3EEEENSC_11use_defaultESL_EEyS8_iNS5_3std3__410__identityEEEvT0_PT3_T1_NS0_13GridEvenShareIST_EET2_T4__param_1];
	cvta.to.global.u64 	%rd64, %rd67;
	mul.wide.u32 	%rd65, %r2, 4;
	add.s64 	%rd66, %rd64, %rd65;
	st.global.u32 	[%rd66], %r511;
$L__BB34_48:
	ret;

}
	// .globl	_ZN3cub18CUB_300001_SM_10006detail10merge_sort30DeviceMergeSortBlockSortKernelINS2_10policy_hubIN6thrust24THRUST_300001_SM_1000_NS6detail15normal_iteratorINS6_10device_ptrI4int3EEEEE9Policy600ESC_PNS0_8NullTypeESC_SG_j8Int3LessSA_SF_EEvbT0_T1_T2_T3_T4_PT6_PT7_T5_NS1_7vsmem_tE
.visible .entry _ZN3cub18CUB_300001_SM_10006detail10merge_sort30DeviceMergeSortBlockSortKernelINS2_10policy_hubIN6thrust24THRUST_300001_SM_1000_NS6detail15normal_iteratorINS6_10device_ptrI4int3EEEEE9Policy600ESC_PNS0_8NullTypeESC_SG_j8Int3LessSA_SF_EEvbT0_T1_T2_T3_T4_PT6_PT7_T5_NS1_7vsmem_tE(
	.param .u8 _ZN3cub18CUB_300001_SM_10006detail10merge_sort30DeviceMergeSortBlockSortKernelINS2_10policy_hubIN6thrust24THRUST_300001_SM_1000_NS6detail15normal_iteratorINS6_10device_ptrI4int3EEEEE9Policy600ESC_PNS0_8NullTypeESC_SG_j8Int3LessSA_SF_EEvbT0_T1_T2_T3_T4_PT6_PT7_T5_NS1_7vsmem_tE_param_0,
	.param .align 8 .b8 _ZN3cub18CUB_300001_SM_10006detail10merge_sort30DeviceMergeSortBlockSortKernelINS2_10policy_hubIN6thrust24THRUST_300001_SM_1000_NS6detail15normal_iteratorINS6_10device_ptrI4int3EEEEE9Policy600ESC_PNS0_8NullTypeESC_SG_j8Int3LessSA_SF_EEvbT0_T1_T2_T3_T4_PT6_PT7_T5_NS1_7vsmem_tE_param_1[8],
	.param .u64 .ptr .align 1 _ZN3cub18CUB_300001_SM_10006detail10merge_sort30DeviceMergeSortBlockSortKernelINS2_10policy_hubIN6thrust24THRUST_300001_SM_1000_NS6detail15normal_iteratorINS6_10device_ptrI4int3EEEEE9Policy600ESC_PNS0_8NullTypeESC_SG_j8Int3LessSA_SF_EEvbT0_T1_T2_T3_T4_PT6_PT7_T5_NS1_7vsmem_tE_param_2,
	.param .align 8 .b8 _ZN3cub18CUB_300001_SM_10006detail10merge_sort30DeviceMergeSortBlockSortKernelINS2_10policy_hubIN6thrust24THRUST_300001_SM_1000_NS6detail15normal_iteratorINS6_10device_ptrI4int3EEEEE9Policy600ESC_PNS0_8NullTypeESC_SG_j8Int3LessSA_SF_EEvbT0_T1_T2_T3_T4_PT6_PT7_T5_NS1_7vsmem_tE_param_3[8],
	.param .u64 .ptr .align 1 _ZN3cub18CUB_300001_SM_10006detail10merge_sort30DeviceMergeSortBlockSortKernelINS2_10policy_hubIN6thrust24THRUST_300001_SM_1000_NS6detail15normal_iteratorINS6_10device_ptrI4int3EEEEE9Policy600ESC_PNS0_8NullTypeESC_SG_j8Int3LessSA_SF_EEvbT0_T1_T2_T3_T4_PT6_PT7_T5_NS1_7vsmem_tE_param_4,
	.param .u32 _ZN3cub18CUB_300001_SM_10006detail10merge_sort30DeviceMergeSortBlockSortKernelINS2_10policy_hubIN6thrust24THRUST_300001_SM_1000_NS6detail15normal_iteratorINS6_10device_ptrI4int3EEEEE9Policy600ESC_PNS0_8NullTypeESC_SG_j8Int3LessSA_SF_EEvbT0_T1_T2_T3_T4_PT6_PT7_T5_NS1_7vsmem_tE_param_5,
	.param .u64 .ptr .align 1 _ZN3cub18CUB_300001_SM_10006detail10merge_sort30DeviceMergeSortBlockSortKernelINS2_10policy_hubIN6thrust24THRUST_300001_SM_1000_NS6detail15normal_iteratorINS6_10device_ptrI4int3EEEEE9Policy600ESC_PNS0_8NullTypeESC_SG_j8Int3LessSA_SF_EEvbT0_T1_T2_T3_T4_PT6_PT7_T5_NS1_7vsmem_tE_param_6,
	.param .u64 .ptr .align 1 _ZN3cub18CUB_300001_SM_10006detail10merge_sort30DeviceMergeSortBlockSortKernelINS2_10policy_hubIN6thrust24THRUST_300001_SM_1000_NS6detail15normal_iteratorINS6_10device_ptrI4int3EEEEE9Policy600ESC_PNS0_8NullTypeESC_SG_j8Int3LessSA_SF_EEvbT0_T1_T2_T3_T4_PT6_PT7_T5_NS1_7vsmem_tE_param_7,
	.param .align 1 .b8 _ZN3cub18CUB_300001_SM_10006detail10merge_sort30DeviceMergeSortBlockSortKernelINS2_10policy_hubIN6thrust24THRUST_300001_SM_1000_NS6detail15normal_iteratorINS6_10device_ptrI4int3EEEEE9Policy600ESC_PNS0_8NullTypeESC_SG_j8Int3LessSA_SF_EEvbT0_T1_T2_T3_T4_PT6_PT7_T5_NS1_7vsmem_tE_param_8[1],
	.param .align 8 .b8 _ZN3cub18CUB_300001_SM_10006detail10merge_sort30DeviceMergeSortBlockSortKernelINS2_10policy_hubIN6thrust24THRUST_300001_SM_1000_NS6detail15normal_iteratorINS6_10device_ptrI4int3EEEEE9Policy600ESC_PNS0_8NullTypeESC_SG_j8Int3LessSA_SF_EEvbT0_T1_T2_T3_T4_PT6_PT7_T5_NS1_7vsmem_tE_param_9[8]
)
.maxntid 256
{
	.reg .pred 	%p<352>;
	.reg .b16 	%rs<4>;
	.reg .b32 	%r<922>;
	.reg .b64 	%rd<31>;
	// demoted variable
	.shared .align 16 .b8 _ZZN3cub18CUB_300001_SM_10006detail10merge_sort30DeviceMergeSortBlockSortKernelINS2_10policy_hubIN6thrust24THRUST_300001_SM_1000_NS6detail15normal_iteratorINS6_10device_ptrI4int3EEEEE9Policy600ESC_PNS0_8NullTypeESC_SG_j8Int3LessSA_SF_EEvbT0_T1_T2_T3_T4_PT6_PT7_T5_NS1_7vsmem_tEE19static_temp_storage[15376];
	ld.param.u64 	%rd9, [_ZN3cub18CUB_300001_SM_10006detail10merge_sort30DeviceMergeSortBlockSortKernelINS2_10policy_hubIN6thrust24THRUST_300001_SM_1000_NS6detail15normal_iteratorINS6_10device_ptrI4int3EEEEE9Policy600ESC_PNS0_8NullTypeESC_SG_j8Int3LessSA_SF_EEvbT0_T1_T2_T3_T4_PT6_PT7_T5_NS1_7vsmem_tE_param_3];
	ld.param.u64 	%rd10, [_ZN3cub18CUB_300001_SM_10006detail10merge_sort30DeviceMergeSortBlockSortKernelINS2_10policy_hubIN6thrust24THRUST_300001_SM_1000_NS6detail15normal_iteratorINS6_10device_ptrI4int3EEEEE9Policy600ESC_PNS0_8NullTypeESC_SG_j8Int3LessSA_SF_EEvbT0_T1_T2_T3_T4_PT6_PT7_T5_NS1_7vsmem_tE_param_1];
	ld.param.u32 	%r499, [_ZN3cub18CUB_300001_SM_10006detail10merge_sort30DeviceMergeSortBlockSortKernelINS2_10policy_hubIN6thrust24THRUST_300001_SM_1000_NS6detail15normal_iteratorINS6_10device_ptrI4int3EEEEE9Policy600ESC_PNS0_8NullTypeESC_SG_j8Int3LessSA_SF_EEvbT0_T1_T2_T3_T4_PT6_PT7_T5_NS1_7vsmem_tE_param_5];
	cvta.to.global.u64 	%rd1, %rd10;
	cvta.to.global.u64 	%rd2, %rd9;
	mov.u32 	%r500, %ctaid.x;
	mov.u32 	%r501, %nctaid.x;
	mul.lo.s32 	%r1, %r500, 1280;
	add.s32 	%r502, %r501, -1;
	setp.ge.u32 	%p25, %r500, %r502;
	@%p25 bra 	$L__BB35_100;
	// begin inline asm
	griddepcontrol.wait;
	// end inline asm
	cvt.u64.u32 	%rd20, %r1;
	mov.u32 	%r2, %tid.x;
	and.b32  	%r3, %r2, 31;
	and.b32  	%r571, %r2, 992;
	mul.lo.s32 	%r4, %r571, 5;
	or.b32  	%r572, %r4, %r3;
	cvt.u64.u32 	%rd21, %r572;
	add.s64 	%rd3, %rd21, %rd20;
	mad.lo.s64 	%rd22, %rd3, 12, %rd1;
	ld.global.u32 	%r573, [%rd22];
	ld.global.u32 	%r574, [%rd22+4];
	ld.global.u32 	%r575, [%rd22+8];
	ld.global.u32 	%r576, [%rd22+384];
	ld.global.u32 	%r577, [%rd22+388];
	ld.global.u32 	%r578, [%rd22+392];
	ld.global.u32 	%r579, [%rd22+768];
	ld.global.u32 	%r580, [%rd22+772];
	ld.global.u32 	%r581, [%rd22+776];
	ld.global.u32 	%r582, [%rd22+1152];
	ld.global.u32 	%r583, [%rd22+1156];
	ld.global.u32 	%r584, [%rd22+1160];
	ld.global.u32 	%r585, [%rd22+1536];
	ld.global.u32 	%r586, [%rd22+1540];
	ld.global.u32 	%r587, [%rd22+1544];
	// begin inline asm
	mov.u32 %r570, %laneid;
	// end inline asm
	shr.u32 	%r588, %r2, 5;
	mad.lo.s32 	%r589, %r588, 160, %r570;
	mov.u32 	%r590, _ZZN3cub18CUB_300001_SM_10006detail10merge_sort30DeviceMergeSortBlockSortKernelINS2_10policy_hubIN6thrust24THRUST_300001_SM_1000_NS6detail15normal_iteratorINS6_10device_ptrI4int3EEEEE9Policy600ESC_PNS0_8NullTypeESC_SG_j8Int3LessSA_SF_EEvbT0_T1_T2_T3_T4_PT6_PT7_T5_NS1_7vsmem_tEE19static_temp_storage;
	mad.lo.s32 	%r5, %r589, 12, %r590;
	st.shared.u32 	[%r5], %r573;
	st.shared.u32 	[%r5+4], %r574;
	st.shared.u32 	[%r5+8], %r575;
	st.shared.u32 	[%r5+384], %r576;
	st.shared.u32 	[%r5+388], %r577;
	st.shared.u32 	[%r5+392], %r578;
	st.shared.u32 	[%r5+768], %r579;
	st.shared.u32 	[%r5+772], %r580;
	st.shared.u32 	[%r5+776], %r581;
	st.shared.u32 	[%r5+1152], %r582;
	st.shared.u32 	[%r5+1156], %r583;
	st.shared.u32 	[%r5+1160], %r584;
	st.shared.u32 	[%r5+1536], %r585;
	st.shared.u32 	[%r5+1540], %r586;
	st.shared.u32 	[%r5+1544], %r587;
	bar.warp.sync 	-1;
	mad.lo.s32 	%r6, %r570, 48, %r5;
	ld.shared.u32 	%r748, [%r6];
	ld.shared.u32 	%r747, [%r6+4];
	ld.shared.u32 	%r746, [%r6+8];
	ld.shared.u32 	%r10, [%r6+12];
	ld.shared.u32 	%r11, [%r6+16];
	ld.shared.u32 	%r12, [%r6+20];
	ld.shared.u32 	%r685, [%r6+24];
	ld.shared.u32 	%r684, [%r6+28];
	ld.shared.u32 	%r683, [%r6+32];
	ld.shared.u32 	%r16, [%r6+36];
	ld.shared.u32 	%r17, [%r6+40];
	ld.shared.u32 	%r18, [%r6+44];
	ld.shared.u32 	%r19, [%r6+48];
	ld.shared.u32 	%r20, [%r6+52];
	ld.shared.u32 	%r21, [%r6+56];
	bar.sync 	0;
	// begin inline asm
	griddepcontrol.launch_dependents;
	// end inline asm
	setp.lt.s32 	%p203, %r10, %r748;
	@%p203 bra 	$L__BB35_5;
	setp.gt.s32 	%p204, %r10, %r748;
	mov.u32 	%r689, %r12;
	mov.u32 	%r690, %r11;
	mov.u32 	%r691, %r10;
	@%p204 bra 	$L__BB35_6;
	setp.lt.s32 	%p205, %r11, %r747;
	@%p205 bra 	$L__BB35_5;
	setp.gt.s32 	%p206, %r11, %r747;
	setp.ge.s32 	%p207, %r12, %r746;
	or.pred  	%p208, %p206, %p207;
	mov.u32 	%r689, %r12;
	mov.u32 	%r690, %r11;
	mov.u32 	%r691, %r10;
	@%p208 bra 	$L__BB35_6;
$L__BB35_5:
	mov.u32 	%r689, %r746;
	mov.u32 	%r690, %r747;
	mov.u32 	%r691, %r748;
	mov.u32 	%r746, %r12;
	mov.u32 	%r747, %r11;
	mov.u32 	%r748, %r10;
$L__BB35_6:
	setp.lt.s32 	%p209, %r16, %r685;
	@%p209 bra 	$L__BB35_10;
	setp.gt.s32 	%p210, %r16, %r685;
	mov.u32 	%r695, %r18;
	mov.u32 	%r696, %r17;
	mov.u32 	%r697, %r16;
	@%p210 bra 	$L__BB35_11;
	setp.lt.s32 	%p211, %r17, %r684;
	@%p211 bra 	$L__BB35_10;
	setp.gt.s32 	%p212, %r17, %r684;
	setp.ge.s32 	%p213, %r18, %r683;
	or.pred  	%p214, %p212, %p213;
	mov.u32 	%r695, %r18;
	mov.u32 	%r696, %r17;
	mov.u32 	%r697, %r16;
	@%p214 bra 	$L__BB35_11;
$L__BB35_10:
	mov.u32 	%r695, %r683;
	mov.u32 	%r696, %r684;
	mov.u32 	%r697, %r685;
	mov.u32 	%r683, %r18;
	mov.u32 	%r684, %r17;
	mov.u32 	%r685, %r16;
$L__BB35_11:
	setp.lt.s32 	%p215, %r685, %r691;
	@%p215 bra 	$L__BB35_15;
	setp.gt.s32 	%p216, %r685, %r691;
	mov.u32 	%r707, %r683;
	mov.u32 	%r708, %r684;
	mov.u32 	%r709, %r685;
	@%p216 bra 	$L__BB35_16;
	setp.lt.s32 	%p217, %r684, %r690;
	@%p217 bra 	$L__BB35_15;
	setp.gt.s32 	%p218, %r684, %r690;
	setp.ge.s32 	%p219, %r683, %r689;
	or.pred  	%p220, %p218, %p219;
	mov.u32 	%r707, %r683;
	mov.u32 	%r708, %r684;
	mov.u32 	%r709, %r685;
	@%p220 bra 	$L__BB35_16;
$L__BB35_15:
	mov.u32 	%r707, %r689;
	mov.u32 	%r708, %r690;
	mov.u32 	%r709, %r691;
	mov.u32 	%r689, %r683;
	mov.u32 	%r690, %r684;
	mov.u32 	%r691, %r685;
$L__BB35_16:
	setp.lt.s32 	%p221, %r19, %r697;
	@%p221 bra 	$L__BB35_20;
	setp.gt.s32 	%p222, %r19, %r697;
	mov.u32 	%r692, %r21;
	mov.u32 	%r693, %r20;
	mov.u32 	%r694, %r19;
	@%p222 bra 	$L__BB35_21;
	setp.lt.s32 	%p223, %r20, %r696;
	@%p223 bra 	$L__BB35_20;
	setp.gt.s32 	%p224, %r20, %r696;
	setp.ge.s32 	%p225, %r21, %r695;
	or.pred  	%p226, %p224, %p225;
	mov.u32 	%r692, %r21;
	mov.u32 	%r693, %r20;
	mov.u32 	%r694, %r19;
	@%p226 bra 	$L__BB35_21;
$L__BB35_20:
	mov.u32 	%r692, %r695;
	mov.u32 	%r693, %r696;
	mov.u32 	%r694, %r697;
	mov.u32 	%r695, %r21;
	mov.u32 	%r696, %r20;
	mov.u32 	%r697, %r19;
$L__BB35_21:
	setp.lt.s32 	%p227, %r691, %r748;
	@%p227 bra 	$L__BB35_25;
	setp.gt.s32 	%p228, %r691, %r748;
	mov.u32 	%r713, %r689;
	mov.u32 	%r714, %r690;
	mov.u32 	%r715, %r691;
	@%p228 bra 	$L__BB35_26;
	setp.lt.s32 	%p229, %r690, %r747;
	@%p229 bra 	$L__BB35_25;
	setp.gt.s32 	%p230, %r690, %r747;
	setp.ge.s32 	%p231, %r689, %r746;
	or.pred  	%p232, %p230, %p231;
	mov.u32 	%r713, %r689;
	mov.u32 	%r714, %r690;
	mov.u32 	%r715, %r691;
	@%p232 bra 	$L__BB35_26;
$L__BB35_25:
	mov.u32 	%r713, %r746;
	mov.u32 	%r714, %r747;
	mov.u32 	%r715, %r748;
	mov.u32 	%r746, %r689;
	mov.u32 	%r747, %r690;
	mov.u32 	%r748, %r691;
$L__BB35_26:
	setp.lt.s32 	%p233, %r697, %r709;
	@%p233 bra 	$L__BB35_30;
	setp.gt.s32 	%p234, %r697, %r709;
	mov.u32 	%r719, %r695;
	mov.u32 	%r720, %r696;
	mov.u32 	%r721, %r697;
	@%p234 bra 	$L__BB35_31;
	setp.lt.s32 	%p235, %r696, %r708;
	@%p235 bra 	$L__BB35_30;
	setp.gt.s32 	%p236, %r696, %r708;
	setp.ge.s32 	%p237, %r695, %r707;
	or.pred  	%p238, %p236, %p237;
	mov.u32 	%r719, %r695;
	mov.u32 	%r720, %r696;
	mov.u32 	%r721, %r697;
	@%p238 bra 	$L__BB35_31;
$L__BB35_30:
	mov.u32 	%r719, %r707;
	mov.u32 	%r720, %r708;
	mov.u32 	%r721, %r709;
	mov.u32 	%r707, %r695;
	mov.u32 	%r708, %r696;
	mov.u32 	%r709, %r697;
$L__BB35_31:
	setp.lt.s32 	%p239, %r709, %r715;
	@%p239 bra 	$L__BB35_35;
	setp.gt.s32 	%p240, %r709, %r715;
	mov.u32 	%r740, %r707;
	mov.u32 	%r741, %r708;
	mov.u32 	%r742, %r709;
	@%p240 bra 	$L__BB35_36;
	setp.lt.s32 	%p241, %r708, %r714;
	@%p241 bra 	$L__BB35_35;
	setp.gt.s32 	%p242, %r708, %r714;
	setp.ge.s32 	%p243, %r707, %r713;
	or.pred  	%p244, %p242, %p243;
	mov.u32 	%r740, %r707;
	mov.u32 	%r741, %r708;
	mov.u32 	%r742, %r709;
	@%p244 bra 	$L__BB35_36;
$L__BB35_35:
	mov.u32 	%r740, %r713;
	mov.u32 	%r741, %r714;
	mov.u32 	%r742, %r715;
	mov.u32 	%r713, %r707;
	mov.u32 	%r714, %r708;
	mov.u32 	%r715, %r709;
$L__BB35_36:
	setp.lt.s32 	%p245, %r694, %r721;
	@%p245 bra 	$L__BB35_40;
	setp.gt.s32 	%p246, %r694, %r721;
	mov.u32 	%r734, %r692;
	mov.u32 	%r735, %r693;
	mov.u32 	%r736, %r694;
	@%p246 bra 	$L__BB35_41;
	setp.lt.s32 	%p247, %r693, %r720;
	@%p247 bra 	$L__BB35_40;
	setp.gt.s32 	%p248, %r693, %r720;
	setp.ge.s32 	%p249, %r692, %r719;
	or.pred  	%p250, %p248, %p249;
	mov.u32 	%r734, %r692;
	mov.u32 	%r735, %r693;
	mov.u32 	%r736, %r694;
	@%p250 bra 	$L__BB35_41;
$L__BB35_40:
	mov.u32 	%r734, %r719;
	mov.u32 	%r735, %r720;
	mov.u32 	%r736, %r721;
	mov.u32 	%r719, %r692;
	mov.u32 	%r720, %r693;
	mov.u32 	%r721, %r694;
$L__BB35_41:
	setp.lt.s32 	%p251, %r715, %r748;
	@%p251 bra 	$L__BB35_45;
	setp.gt.s32 	%p252, %r715, %r748;
	mov.u32 	%r743, %r713;
	mov.u32 	%r744, %r714;
	mov.u32 	%r745, %r715;
	@%p252 bra 	$L__BB35_46;
	setp.lt.s32 	%p253, %r714, %r747;
	@%p253 bra 	$L__BB35_45;
	setp.gt.s32 	%p254, %r714, %r747;
	setp.ge.s32 	%p255, %r713, %r746;
	or.pred  	%p256, %p254, %p255;
	mov.u32 	%r743, %r713;
	mov.u32 	%r744, %r714;
	mov.u32 	%r745, %r715;
	@%p256 bra 	$L__BB35_46;
$L__BB35_45:
	mov.u32 	%r743, %r746;
	mov.u32 	%r744, %r747;
	mov.u32 	%r745, %r748;
	mov.u32 	%r746, %r713;
	mov.u32 	%r747, %r714;
	mov.u32 	%r748, %r715;
$L__BB35_46:
	setp.lt.s32 	%p257, %r721, %r742;
	@%p257 bra 	$L__BB35_50;
	setp.gt.s32 	%p258, %r721, %r742;
	mov.u32 	%r737, %r719;
	mov.u32 	%r738, %r720;
	mov.u32 	%r739, %r721;
	@%p258 bra 	$L__BB35_51;
	setp.lt.s32 	%p259, %r720, %r741;
	@%p259 bra 	$L__BB35_50;
	setp.gt.s32 	%p260, %r720, %r741;
	setp.ge.s32 	%p261, %r719, %r740;
	or.pred  	%p262, %p260, %p261;
	mov.u32 	%r737, %r719;
	mov.u32 	%r738, %r720;
	mov.u32 	%r739, %r721;
	@%p262 bra 	$L__BB35_51;
$L__BB35_50:
	mov.u32 	%r737, %r740;
	mov.u32 	%r738, %r741;
	mov.u32 	%r739, %r742;
	mov.u32 	%r740, %r719;
	mov.u32 	%r741, %r720;
	mov.u32 	%r742, %r721;
$L__BB35_51:
	mad.lo.s32 	%r82, %r2, 60, %r590;
	mov.b32 	%r749, 2;
$L__BB35_52:
	mov.u32 	%r98, %r749;
	bar.sync 	0;
	add.s32 	%r593, %r98, -1;
	shr.u32 	%r594, %r98, 1;
	st.shared.u32 	[%r82], %r748;
	st.shared.u32 	[%r82+4], %r747;
	st.shared.u32 	[%r82+8], %r746;
	st.shared.u32 	[%r82+12], %r745;
	st.shared.u32 	[%r82+16], %r744;
	st.shared.u32 	[%r82+20], %r743;
	st.shared.u32 	[%r82+24], %r742;
	st.shared.u32 	[%r82+28], %r741;
	st.shared.u32 	[%r82+32], %r740;
	st.shared.u32 	[%r82+36], %r739;
	st.shared.u32 	[%r82+40], %r738;
	st.shared.u32 	[%r82+44], %r737;
	st.shared.u32 	[%r82+48], %r736;
	st.shared.u32 	[%r82+52], %r735;
	st.shared.u32 	[%r82+56], %r734;
	bar.sync 	0;
	neg.s32 	%r595, %r98;
	and.b32  	%r596, %r2, %r595;
	mul.lo.s32 	%r597, %r596, 5;
	mul.lo.s32 	%r598, %r594, 5;
	and.b32  	%r599, %r593, %r2;
	mul.lo.s32 	%r600, %r599, 5;
	min.u32 	%r99, %r600, 1280;
	min.u32 	%r100, %r597, 1280;
	add.s32 	%r601, %r100, %r598;
	min.u32 	%r101, %r601, 1280;
	add.s32 	%r602, %r101, %r598;
	min.u32 	%r102, %r602, 1280;
	sub.s32 	%r603, %r101, %r100;
	sub.s32 	%r604, %r102, %r101;
	setp.lt.s32 	%p263, %r99, %r604;
	sub.s32 	%r605, %r99, %r604;
	selp.b32 	%r752, 0, %r605, %p263;
	min.s32 	%r750, %r603, %r99;
	setp.ge.s32 	%p264, %r752, %r750;
	@%p264 bra 	$L__BB35_59;
	add.s32 	%r105, %r101, %r99;
$L__BB35_54:
	sub.s32 	%r606, %r750, %r752;
	shr.u32 	%r607, %r606, 31;
	add.s32 	%r608, %r606, %r607;
	shr.s32 	%r609, %r608, 1;
	add.s32 	%r108, %r609, %r752;
	add.s32 	%r610, %r108, %r100;
	mov.u32 	%r611, _ZZN3cub18CUB_300001_SM_10006detail10merge_sort30DeviceMergeSortBlockSortKernelINS2_10policy_hubIN6thrust24THRUST_300001_SM_1000_NS6detail15normal_iteratorINS6_10device_ptrI4int3EEEEE9Policy600ESC_PNS0_8NullTypeESC_SG_j8Int3LessSA_SF_EEvbT0_T1_T2_T3_T4_PT6_PT7_T5_NS1_7vsmem_tEE19static_temp_storage;
	mad.lo.s32 	%r612, %r610, 12, %r611;
	ld.shared.u32 	%r109, [%r612];
	ld.shared.u32 	%r110, [%r612+4];
	add.s32 	%r111, %r612, 8;
	not.b32 	%r613, %r108;
	add.s32 	%r614, %r105, %r613;
	mad.lo.s32 	%r615, %r614, 12, %r611;
	ld.shared.u32 	%r112, [%r615];
	ld.shared.u32 	%r113, [%r615+4];
	add.s32 	%r114, %r615, 8;
	setp.lt.s32 	%p266, %r112, %r109;
	mov.pred 	%p265, 0;
	mov.pred 	%p340, %p265;
	@%p266 bra 	$L__BB35_58;
	setp.gt.s32 	%p268, %r112, %r109;
	mov.pred 	%p340, -1;
	@%p268 bra 	$L__BB35_58;
	setp.lt.s32 	%p270, %r113, %r110;
	mov.pred 	%p340, %p265;
	@%p270 bra 	$L__BB35_58;
	ld.shared.u32 	%r616, [%r111];
	ld.shared.u32 	%r618, [%r114];
	setp.gt.s32 	%p271, %r113, %r110;
	setp.ge.s32 	%p272, %r618, %r616;
	or.pred  	%p340, %p271, %p272;
$L__BB35_58:
	add.s32 	%r620, %r108, 1;
	selp.b32 	%r752, %r620, %r752, %p340;
	selp.b32 	%r750, %r750, %r108, %p340;
	setp.lt.s32 	%p273, %r752, %r750;
	@%p273 bra 	$L__BB35_54;
$L__BB35_59:
	add.s32 	%r118, %r752, %r100;
	add.s32 	%r621, %r101, %r99;
	sub.s32 	%r119, %r621, %r752;
	mov.u32 	%r622, _ZZN3cub18CUB_300001_SM_10006detail10merge_sort30DeviceMergeSortBlockSortKernelINS2_10policy_hubIN6thrust24THRUST_300001_SM_1000_NS6detail15normal_iteratorINS6_10device_ptrI4int3EEEEE9Policy600ESC_PNS0_8NullTypeESC_SG_j8Int3LessSA_SF_EEvbT0_T1_T2_T3_T4_PT6_PT7_T5_NS1_7vsmem_tEE19static_temp_storage;
	mad.lo.s32 	%r120, %r118, 12, %r622;
	ld.shared.u32 	%r762, [%r120];
	ld.shared.u32 	%r763, [%r120+4];
	ld.shared.u32 	%r764, [%r120+8];
	mad.lo.s32 	%r124, %r119, 12, %r622;
	ld.shared.u32 	%r753, [%r124];
	ld.shared.u32 	%r754, [%r124+4];
	ld.shared.u32 	%r755, [%r124+8];
	setp.ge.s32 	%p275, %r119, %r102;
	mov.pred 	%p274, 0;
	mov.pred 	%p341, %p274;
	@%p275 bra 	$L__BB35_64;
	setp.ge.s32 	%p277, %r118, %r101;
	setp.lt.s32 	%p278, %r753, %r762;
	or.pred  	%p279, %p277, %p278;
	mov.pred 	%p276, -1;
	mov.pred 	%p341, %p276;
	@%p279 bra 	$L__BB35_64;
	setp.gt.s32 	%p281, %r753, %r762;
	mov.pred 	%p341, %p274;
	@%p281 bra 	$L__BB35_64;
	setp.lt.s32 	%p283, %r754, %r763;
	mov.pred 	%p341, %p276;
	@%p283 bra 	$L__BB35_64;
	setp.le.s32 	%p284, %r754, %r763;
	setp.lt.s32 	%p285, %r755, %r764;
	and.pred  	%p341, %p284, %p285;
$L__BB35_64:
	selp.b32 	%r746, %r755, %r764, %p341;
	selp.b32 	%r747, %r754, %r763, %p341;
	selp.b32 	%r748, %r753, %r762, %p341;
	selp.u32 	%r623, 1, 0, %p341;
	add.s32 	%r131, %r119, %r623;
	not.pred 	%p286, %p341;
	selp.u32 	%r624, 1, 0, %p286;
	add.s32 	%r132, %r118, %r624;
	@%p286 bra 	$L__BB35_66;
	ld.shared.u32 	%r753, [%r124+12];
	ld.shared.u32 	%r754, [%r124+16];
	ld.shared.u32 	%r755, [%r124+20];
	bra.uni 	$L__BB35_67;
$L__BB35_66:
	ld.shared.u32 	%r762, [%r120+12];
	ld.shared.u32 	%r763, [%r120+16];
	ld.shared.u32 	%r764, [%r120+20];
$L__BB35_67:
	setp.ge.s32 	%p288, %r131, %r102;
	mov.pred 	%p287, 0;
	mov.pred 	%p342, %p287;
	@%p288 bra 	$L__BB35_72;
	setp.ge.s32 	%p290, %r132, %r101;
	setp.lt.s32 	%p291, %r753, %r762;
	or.pred  	%p292, %p290, %p291;
	mov.pred 	%p289, -1;
	mov.pred 	%p342, %p289;
	@%p292 bra 	$L__BB35_72;
	setp.gt.s32 	%p294, %r753, %r762;
	mov.pred 	%p342, %p287;
	@%p294 bra 	$L__BB35_72;
	setp.lt.s32 	%p296, %r754, %r763;
	mov.pred 	%p342, %p289;
	@%p296 bra 	$L__BB35_72;
	setp.le.s32 	%p297, %r754, %r763;
	setp.lt.s32 	%p298, %r755, %r764;
	and.pred  	%p342, %p297, %p298;
$L__BB35_72:
	selp.b32 	%r743, %r755, %r764, %p342;
	selp.b32 	%r744, %r754, %r763, %p342;
	selp.b32 	%r745, %r753, %r762, %p342;
	selp.u32 	%r625, 1, 0, %p342;
	add.s32 	%r148, %r131, %r625;
	not.pred 	%p299, %p342;
	selp.u32 	%r626, 1, 0, %p299;
	add.s32 	%r149, %r132, %r626;
	@%p342 bra 	$L__BB35_74;
	mad.lo.s32 	%r628, %r149, 12, %r622;
	ld.shared.u32 	%r762, [%r628];
	ld.shared.u32 	%r763, [%r628+4];
	ld.shared.u32 	%r764, [%r628+8];
	bra.uni 	$L__BB35_75;
$L__BB35_74:
	mad.lo.s32 	%r630, %r148, 12, %r622;
	ld.shared.u32 	%r753, [%r630];
	ld.shared.u32 	%r754, [%r630+4];
	ld.shared.u32 	%r755, [%r630+8];
$L__BB35_75:
	setp.ge.s32 	%p301, %r148, %r102;
	mov.pred 	%p300, 0;
	mov.pred 	%p343, %p300;
	@%p301 bra 	$L__BB35_80;
	setp.ge.s32 	%p303, %r149, %r101;
	setp.lt.s32 	%p304, %r753, %r762;
	or.pred  	%p305, %p303, %p304;
	mov.pred 	%p302, -1;
	mov.pred 	%p343, %p302;
	@%p305 bra 	$L__BB35_80;
	setp.gt.s32 	%p307, %r753, %r762;
	mov.pred 	%p343, %p300;
	@%p307 bra 	$L__BB35_80;
	setp.lt.s32 	%p309, %r754, %r763;
	mov.pred 	%p343, %p302;
	@%p309 bra 	$L__BB35_80;
	setp.le.s32 	%p310, %r754, %r763;
	setp.lt.s32 	%p311, %r755, %r764;
	and.pred  	%p343, %p310, %p311;
$L__BB35_80:
	selp.b32 	%r740, %r755, %r764, %p343;
	selp.b32 	%r741, %r754, %r763, %p343;
	selp.b32 	%r742, %r753, %r762, %p343;
	selp.u32 	%r631, 1, 0, %p343;
	add.s32 	%r165, %r148, %r631;
	not.pred 	%p312, %p343;
	selp.u32 	%r632, 1, 0, %p312;
	add.s32 	%r166, %r149, %r632;
	@%p343 bra 	$L__BB35_82;
	mov.u32 	%r633, _ZZN3cub18CUB_300001_SM_10006detail10merge_sort30DeviceMergeSortBlockSortKernelINS2_10policy_hubIN6thrust24THRUST_300001_SM_1000_NS6detail15normal_iteratorINS6_10device_ptrI4int3EEEEE9Policy600ESC_PNS0_8NullTypeESC_SG_j8Int3LessSA_SF_EEvbT0_T1_T2_T3_T4_PT6_PT7_T5_NS1_7vsmem_tEE19static_temp_storage;
	mad.lo.s32 	%r634, %r166, 12, %r633;
	ld.shared.u32 	%r762, [%r634];
	ld.shared.u32 	%r763, [%r634+4];
	ld.shared.u32 	%r764, [%r634+8];
	bra.uni 	$L__BB35_83;
$L__BB35_82:
	mov.u32 	%r635, _ZZN3cub18CUB_300001_SM_10006detail10merge_sort30DeviceMergeSortBlockSortKernelINS2_10policy_hubIN6thrust24THRUST_300001_SM_1000_NS6detail15normal_iteratorINS6_10device_ptrI4int3EEEEE9Policy600ESC_PNS0_8NullTypeESC_SG_j8Int3LessSA_SF_EEvbT0_T1_T2_T3_T4_PT6_PT7_T5_NS1_7vsmem_tEE19static_temp_storage;
	mad.lo.s32 	%r636, %r165, 12, %r635;
	ld.shared.u32 	%r753, [%r636];
	ld.shared.u32 	%r754, [%r636+4];
	ld.shared.u32 	%r755, [%r636+8];
$L__BB35_83:
	setp.ge.s32 	%p314, %r165, %r102;
	mov.pred 	%p313, 0;
	mov.pred 	%p344, %p313;
	@%p314 bra 	$L__BB35_88;
	setp.ge.s32 	%p316, %r166, %r101;
	setp.lt.s32 	%p317, %r753, %r762;
	or.pred  	%p318, %p316, %p317;
	mov.pred 	%p315, -1;
	mov.pred 	%p344, %p315;
	@%p318 bra 	$L__BB35_88;
	setp.gt.s32 	%p320, %r753, %r762;
	mov.pred 	%p344, %p313;
	@%p320 bra 	$L__BB35_88;
	setp.lt.s32 	%p322, %r754, %r763;
	mov.pred 	%p344, %p315;
	@%p322 bra 	$L__BB35_88;
	setp.le.s32 	%p323, %r754, %r763;
	setp.lt.s32 	%p324, %r755, %r764;
	and.pred  	%p344, %p323, %p324;
$L__BB35_88:
	selp.b32 	%r737, %r755, %r764, %p344;
	selp.b32 	%r738, %r754, %r763, %p344;
	selp.b32 	%r739, %r753, %r762, %p344;
	selp.u32 	%r637, 1, 0, %p344;
	add.s32 	%r182, %r165, %r637;
	not.pred 	%p325, %p344;
	selp.u32 	%r638, 1, 0, %p325;
	add.s32 	%r183, %r166, %r638;
	@%p344 bra 	$L__BB35_90;
	mov.u32 	%r639, _ZZN3cub18CUB_300001_SM_10006detail10merge_sort30DeviceMergeSortBlockSortKernelINS2_10policy_hubIN6thrust24THRUST_300001_SM_1000_NS6detail15normal_iteratorINS6_10device_ptrI4int3EEEEE9Policy600ESC_PNS0_8NullTypeESC_SG_j8Int3LessSA_SF_EEvbT0_T1_T2_T3_T4_PT6_PT7_T5_NS1_7vsmem_tEE19static_temp_storage;
	mad.lo.s32 	%r640, %r183, 12, %r639;
	ld.shared.u32 	%r762, [%r640];
	ld.shared.u32 	%r763, [%r640+4];
	ld.shared.u32 	%r764, [%r640+8];
	bra.uni 	$L__BB35_91;
$L__BB35_90:
	mov.u32 	%r641, _ZZN3cub18CUB_300001_SM_10006detail10merge_sort30DeviceMergeSortBlockSortKernelINS2_10policy_hubIN6thrust24THRUST_300001_SM_1000_NS6detail15normal_iteratorINS6_10device_ptrI4int3EEEEE9Policy600ESC_PNS0_8NullTypeESC_SG_j8Int3LessSA_SF_EEvbT0_T1_T2_T3_T4_PT6_PT7_T5_NS1_7vsmem_tEE19static_temp_storage;
	mad.lo.s32 	%r642, %r182, 12, %r641;
	ld.shared.u32 	%r753, [%r642];
	ld.shared.u32 	%r754, [%r642+4];
	ld.shared.u32 	%r755, [%r642+8];
$L__BB35_91:
	setp.ge.s32 	%p327, %r182, %r102;
	mov.pred 	%p326, 0;
	mov.pred 	%p345, %p326;
	@%p327 bra 	$L__BB35_96;
	setp.ge.s32 	%p329, %r183, %r101;
	setp.lt.s32 	%p330, %r753, %r762;
	or.pred  	%p331, %p329, %p330;
	mov.pred 	%p328, -1;
	mov.pred 	%p345, %p328;
	@%p331 bra 	$L__BB35_96;
	setp.gt.s32 	%p333, %r753, %r762;
	mov.pred 	%p345, %p326;
	@%p333 bra 	$L__BB35_96;
	setp.lt.s32 	%p335, %r754, %r763;
	mov.pred 	%p345, %p328;
	@%p335 bra 	$L__BB35_96;
	setp.le.s32 	%p336, %r754, %r763;
	setp.lt.s32 	%p337, %r755, %r764;
	and.pred  	%p345, %p336, %p337;
$L__BB35_96:
	selp.b32 	%r734, %r755, %r764, %p345;
	selp.b32 	%r735, %r754, %r763, %p345;
	selp.b32 	%r736, %r753, %r762, %p345;
	shl.b32 	%r749, %r98, 1;
	setp.lt.u32 	%p338, %r98, 129;
	@%p338 bra 	$L__BB35_52;
	ld.param.s8 	%rs3, [_ZN3cub18CUB_300001_SM_10006detail10merge_sort30DeviceMergeSortBlockSortKernelINS2_10policy_hubIN6thrust24THRUST_300001_SM_1000_NS6detail15normal_iteratorINS6_10device_ptrI4int3EEEEE9Policy600ESC_PNS0_8NullTypeESC_SG_j8Int3LessSA_SF_EEvbT0_T1_T2_T3_T4_PT6_PT7_T5_NS1_7vsmem_tE_param_0];
	bar.sync 	0;
	setp.eq.s16 	%p339, %rs3, 0;
	@%p339 bra 	$L__BB35_99;
	st.shared.u32 	[%r6], %r748;
	st.shared.u32 	[%r6+4], %r747;
	st.shared.u32 	[%r6+8], %r746;
	st.shared.u32 	[%r6+12], %r745;
	st.shared.u32 	[%r6+16], %r744;
	st.shared.u32 	[%r6+20], %r743;
	st.shared.u32 	[%r6+24], %r742;
	st.shared.u32 	[%r6+28], %r741;
	st.shared.u32 	[%r6+32], %r740;
	st.shared.u32 	[%r6+36], %r739;
	st.shared.u32 	[%r6+40], %r738;
	st.shared.u32 	[%r6+44], %r737;
	st.shared.u32 	[%r6+48], %r736;
	st.shared.u32 	[%r6+52], %r735;
	st.shared.u32 	[%r6+56], %r734;
	bar.warp.sync 	-1;
	ld.shared.u32 	%r643, [%r5];
	ld.shared.u32 	%r644, [%r5+4];
	ld.shared.u32 	%r645, [%r5+8];
	ld.shared.u32 	%r646, [%r5+384];
	ld.shared.u32 	%r647, [%r5+388];
	ld.shared.u32 	%r648, [%r5+392];
	ld.shared.u32 	%r649, [%r5+768];
	ld.shared.u32 	%r650, [%r5+772];
	ld.shared.u32 	%r651, [%r5+776];
	ld.shared.u32 	%r652, [%r5+1152];
	ld.shared.u32 	%r653, [%r5+1156];
	ld.shared.u32 	%r654, [%r5+1160];
	ld.shared.u32 	%r655, [%r5+1536];
	ld.shared.u32 	%r656, [%r5+1540];
	ld.shared.u32 	%r657, [%r5+1544];
	cvt.u64.u32 	%rd23, %r4;
	add.s32 	%r658, %r3, %r1;
	cvt.u64.u32 	%rd24, %r658;
	add.s64 	%rd25, %rd24, %rd23;
	mad.lo.s64 	%rd26, %rd25, 12, %rd2;
	st.global.u32 	[%rd26], %r643;
	st.global.u32 	[%rd26+4], %r644;
	st.global.u32 	[%rd26+8], %r645;
	st.global.u32 	[%rd26+384], %r646;
	st.global.u32 	[%rd26+388], %r647;
	st.global.u32 	[%rd26+392], %r648;
	st.global.u32 	[%rd26+768], %r649;
	st.global.u32 	[%rd26+772], %r650;
	st.global.u32 	[%rd26+776], %r651;
	st.global.u32 	[%rd26+1152], %r652;
	st.global.u32 	[%rd26+1156], %r653;
	st.global.u32 	[%rd26+1160], %r654;
	st.global.u32 	[%rd26+1536], %r655;
	st.global.u32 	[%rd26+1540], %r656;
	st.global.u32 	[%rd26+1544], %r657;
	bra.uni 	$L__BB35_250;
$L__BB35_99:
	ld.param.u64 	%rd30, [_ZN3cub18CUB_300001_SM_10006detail10merge_sort30DeviceMergeSortBlockSortKernelINS2_10policy_hubIN6thrust24THRUST_300001_SM_1000_NS6detail15normal_iteratorINS6_10device_ptrI4int3EEEEE9Policy600ESC_PNS0_8NullTypeESC_SG_j8Int3LessSA_SF_EEvbT0_T1_T2_T3_T4_PT6_PT7_T5_NS1_7vsmem_tE_param_6];
	st.shared.u32 	[%r6], %r748;
	st.shared.u32 	[%r6+4], %r747;
	st.shared.u32 	[%r6+8], %r746;
	st.shared.u32 	[%r6+12], %r745;
	st.shared.u32 	[%r6+16], %r744;
	st.shared.u32 	[%r6+20], %r743;
	st.shared.u32 	[%r6+24], %r742;
	st.shared.u32 	[%r6+28], %r741;
	st.shared.u32 	[%r6+32], %r740;
	st.shared.u32 	[%r6+36], %r739;
	st.shared.u32 	[%r6+40], %r738;
	st.shared.u32 	[%r6+44], %r737;
	st.shared.u32 	[%r6+48], %r736;
	st.shared.u32 	[%r6+52], %r735;
	st.shared.u32 	[%r6+56], %r734;
	bar.warp.sync 	-1;
	ld.shared.u32 	%r659, [%r5];
	ld.shared.u32 	%r660, [%r5+4];
	ld.shared.u32 	%r661, [%r5+8];
	ld.shared.u32 	%r662, [%r5+384];
	ld.shared.u32 	%r663, [%r5+388];
	ld.shared.u32 	%r664, [%r5+392];
	ld.shared.u32 	%r665, [%r5+768];
	ld.shared.u32 	%r666, [%r5+772];
	ld.shared.u32 	%r667, [%r5+776];
	ld.shared.u32 	%r668, [%r5+1152];
	ld.shared.u32 	%r669, [%r5+1156];
	ld.shared.u32 	%r670, [%r5+1160];
	ld.shared.u32 	%r671, [%r5+1536];
	ld.shared.u32 	%r672, [%r5+1540];
	ld.shared.u32 	%r673, [%r5+1544];
	cvta.to.global.u64 	%rd27, %rd30;
	mad.lo.s64 	%rd28, %rd3, 12, %rd27;
	st.global.u32 	[%rd28], %r659;
	st.global.u32 	[%rd28+4], %r660;
	st.global.u32 	[%rd28+8], %r661;
	st.global.u32 	[%rd28+384], %r662;
	st.global.u32 	[%rd28+388], %r663;
	st.global.u32 	[%rd28+392], %r664;
	st.global.u32 	[%rd28+768], %r665;
	st.global.u32 	[%rd28+772], %r666;
	st.global.u32 	[%rd28+776], %r667;
	st.global.u32 	[%rd28+1152], %r668;
	st.global.u32 	[%rd28+1156], %r669;
	st.global.u32 	[%rd28+1160], %r670;
	st.global.u32 	[%rd28+1536], %r671;
	st.global.u32 	[%rd28+1540], %r672;
	st.global.u32 	[%rd28+1544], %r673;
	bra.uni 	$L__BB35_250;
$L__BB35_100:
	sub.s32 	%r503, %r499, %r1;
	min.s32 	%r200, %r503, 1280;
	// begin inline asm
	griddepcontrol.wait;
	// end inline asm
	cvt.u64.u32 	%rd4, %r1;
	mul.wide.u32 	%rd11, %r1, 12;
	add.s64 	%rd12, %rd1, %rd11;
	mov.u32 	%r201, %tid.x;
	ld.global.u32 	%r789, [%rd12+8];
	ld.global.u32 	%r790, [%rd12+4];
	ld.global.u32 	%r791, [%rd12];
	and.b32  	%r205, %r201, 31;
	and.b32  	%r504, %r201, 992;
	mul.lo.s32 	%r206, %r504, 5;
	or.b32  	%r207, %r206, %r205;
	setp.ge.s32 	%p26, %r207, %r200;
	mul.lo.s32 	%r505, %r207, 12;
	cvt.u64.u32 	%rd13, %r505;
	add.s64 	%rd5, %rd12, %rd13;
	mov.u32 	%r777, %r789;
	mov.u32 	%r778, %r790;
	mov.u32 	%r779, %r791;
	@%p26 bra 	$L__BB35_102;
	ld.global.u32 	%r779, [%rd5];
	ld.global.u32 	%r778, [%rd5+4];
	ld.global.u32 	%r777, [%rd5+8];
$L__BB35_102:
	add.s32 	%r214, %r207, 32;
	setp.ge.s32 	%p27, %r214, %r200;
	mov.u32 	%r780, %r789;
	mov.u32 	%r781, %r790;
	mov.u32 	%r782, %r791;
	@%p27 bra 	$L__BB35_104;
	ld.global.u32 	%r782, [%rd5+384];
	ld.global.u32 	%r781, [%rd5+388];
	ld.global.u32 	%r780, [%rd5+392];
$L__BB35_104:
	add.s32 	%r221, %r207, 64;
	setp.ge.s32 	%p28, %r221, %r200;
	mov.u32 	%r783, %r789;
	mov.u32 	%r784, %r790;
	mov.u32 	%r785, %r791;
	@%p28 bra 	$L__BB35_106;
	ld.global.u32 	%r785, [%rd5+768];
	ld.global.u32 	%r784, [%rd5+772];
	ld.global.u32 	%r783, [%rd5+776];
$L__BB35_106:
	add.s32 	%r228, %r207, 96;
	setp.ge.s32 	%p29, %r228, %r200;
	mov.u32 	%r786, %r789;
	mov.u32 	%r787, %r790;
	mov.u32 	%r788, %r791;
	@%p29 bra 	$L__BB35_108;
	ld.global.u32 	%r788, [%rd5+1152];
	ld.global.u32 	%r787, [%rd5+1156];
	ld.global.u32 	%r786, [%rd5+1160];
$L__BB35_108:
	add.s32 	%r235, %r207, 128;
	setp.ge.s32 	%p30, %r235, %r200;
	@%p30 bra 	$L__BB35_110;
	ld.global.u32 	%r791, [%rd5+1536];
	ld.global.u32 	%r790, [%rd5+1540];
	ld.global.u32 	%r789, [%rd5+1544];
$L__BB35_110:
	// begin inline asm
	mov.u32 %r506, %laneid;
	// end inline asm
	shr.u32 	%r507, %r201, 5;
	mad.lo.s32 	%r508, %r507, 160, %r506;
	mov.u32 	%r509, _ZZN3cub18CUB_300001_SM_10006detail10merge_sort30DeviceMergeSortBlockSortKernelINS2_10policy_hubIN6thrust24THRUST_300001_SM_1000_NS6detail15normal_iteratorINS6_10device_ptrI4int3EEEEE9Policy600ESC_PNS0_8NullTypeESC_SG_j8Int3LessSA_SF_EEvbT0_T1_T2_T3_T4_PT6_PT7_T5_NS1_7vsmem_tEE19static_temp_storage;
	mad.lo.s32 	%r242, %r508, 12, %r509;
	st.shared.u32 	[%r242], %r779;
	st.shared.u32 	[%r242+4], %r778;
	st.shared.u32 	[%r242+8], %r777;
	st.shared.u32 	[%r242+384], %r782;
	st.shared.u32 	[%r242+388], %r781;
	st.shared.u32 	[%r242+392], %r780;
	st.shared.u32 	[%r242+768], %r785;
	st.shared.u32 	[%r242+772], %r784;
	st.shared.u32 	[%r242+776], %r783;
	st.shared.u32 	[%r242+1152], %r788;
	st.shared.u32 	[%r242+1156], %r787;
	st.shared.u32 	[%r242+1160], %r786;
	st.shared.u32 	[%r242+1536], %r791;
	st.shared.u32 	[%r242+1540], %r790;
	st.shared.u32 	[%r242+1544], %r789;
	bar.warp.sync 	-1;
	mad.lo.s32 	%r243, %r506, 48, %r242;
	ld.shared.u32 	%r878, [%r243];
	ld.shared.u32 	%r877, [%r243+4];
	ld.shared.u32 	%r876, [%r243+8];
	ld.shared.u32 	%r247, [%r243+12];
	ld.shared.u32 	%r248, [%r243+16];
	ld.shared.u32 	%r249, [%r243+20];
	ld.shared.u32 	%r250, [%r243+24];
	ld.shared.u32 	%r251, [%r243+28];
	ld.shared.u32 	%r252, [%r243+32];
	ld.shared.u32 	%r253, [%r243+36];
	ld.shared.u32 	%r254, [%r243+40];
	ld.shared.u32 	%r255, [%r243+44];
	ld.shared.u32 	%r256, [%r243+48];
	ld.shared.u32 	%r257, [%r243+52];
	ld.shared.u32 	%r258, [%r243+56];
	bar.sync 	0;
	// begin inline asm
	griddepcontrol.launch_dependents;
	// end inline asm
	mul.lo.s32 	%r259, %r201, 5;
	add.s32 	%r510, %r259, 1;
	setp.ge.u32 	%p31, %r510, %r200;
	mov.u32 	%r873, %r876;
	mov.u32 	%r874, %r877;
	mov.u32 	%r875, %r878;
	mov.u32 	%r801, %r878;
	mov.u32 	%r802, %r877;
	mov.u32 	%r803, %r876;
	@%p31 bra 	$L__BB35_116;
	setp.lt.s32 	%p32, %r878, %r247;
	@%p32 bra 	$L__BB35_115;
	setp.gt.s32 	%p33, %r878, %r247;
	mov.u32 	%r873, %r249;
	mov.u32 	%r874, %r248;
	mov.u32 	%r875, %r247;
	mov.u32 	%r801, %r878;
	mov.u32 	%r802, %r877;
	mov.u32 	%r803, %r876;
	@%p33 bra 	$L__BB35_116;
	setp.lt.s32 	%p34, %r877, %r248;
	@%p34 bra 	$L__BB35_115;
	setp.gt.s32 	%p35, %r877, %r248;
	setp.ge.s32 	%p36, %r876, %r249;
	or.pred  	%p37, %p35, %p36;
	mov.u32 	%r873, %r249;
	mov.u32 	%r874, %r248;
	mov.u32 	%r875, %r247;
	mov.u32 	%r801, %r878;
	mov.u32 	%r802, %r877;
	mov.u32 	%r803, %r876;
	@%p37 bra 	$L__BB35_116;
$L__BB35_115:
	mov.u32 	%r873, %r249;
	mov.u32 	%r874, %r248;
	mov.u32 	%r875, %r247;
	mov.u32 	%r801, %r247;
	mov.u32 	%r802, %r248;
	mov.u32 	%r803, %r249;
$L__BB35_116:
	add.s32 	%r511, %r259, 2;
	setp.ge.u32 	%p38, %r511, %r200;
	mov.u32 	%r870, %r803;
	mov.u32 	%r871, %r802;
	mov.u32 	%r872, %r801;
	@%p38 bra 	$L__BB35_122;
	setp.lt.s32 	%p39, %r801, %r250;
	@%p39 bra 	$L__BB35_121;
	setp.gt.s32 	%p40, %r801, %r250;
	mov.u32 	%r870, %r252;
	mov.u32 	%r871, %r251;
	mov.u32 	%r872, %r250;
	@%p40 bra 	$L__BB35_122;
	setp.lt.s32 	%p41, %r802, %r251;
	@%p41 bra 	$L__BB35_121;
	setp.gt.s32 	%p42, %r802, %r251;
	setp.ge.s32 	%p43, %r803, %r252;
	or.pred  	%p44, %p42, %p43;
	mov.u32 	%r870, %r252;
	mov.u32 	%r871, %r251;
	mov.u32 	%r872, %r250;
	@%p44 bra 	$L__BB35_122;
$L__BB35_121:
	mov.u32 	%r870, %r252;
	mov.u32 	%r871, %r251;
	mov.u32 	%r872, %r250;
	mov.u32 	%r801, %r250;
	mov.u32 	%r802, %r251;
	mov.u32 	%r803, %r252;
$L__BB35_122:
	add.s32 	%r512, %r259, 3;
	setp.ge.u32 	%p45, %r512, %r200;
	mov.u32 	%r867, %r803;
	mov.u32 	%r868, %r802;
	mov.u32 	%r869, %r801;
	@%p45 bra 	$L__BB35_128;
	setp.lt.s32 	%p46, %r801, %r253;
	@%p46 bra 	$L__BB35_127;
	setp.gt.s32 	%p47, %r801, %r253;
	mov.u32 	%r867, %r255;
	mov.u32 	%r868, %r254;
	mov.u32 	%r869, %r253;
	@%p47 bra 	$L__BB35_128;
	setp.lt.s32 	%p48, %r802, %r254;
	@%p48 bra 	$L__BB35_127;
	setp.gt.s32 	%p49, %r802, %r254;
	setp.ge.s32 	%p50, %r803, %r255;
	or.pred  	%p51, %p49, %p50;
	mov.u32 	%r867, %r255;
	mov.u32 	%r868, %r254;
	mov.u32 	%r869, %r253;
	@%p51 bra 	$L__BB35_128;
$L__BB35_127:
	mov.u32 	%r867, %r255;
	mov.u32 	%r868, %r254;
	mov.u32 	%r869, %r253;
	mov.u32 	%r801, %r253;
	mov.u32 	%r802, %r254;
	mov.u32 	%r803, %r255;
$L__BB35_128:
	add.s32 	%r513, %r259, 4;
	setp.lt.u32 	%p52, %r513, %r200;
	selp.b32 	%r864, %r258, %r803, %p52;
	selp.b32 	%r865, %r257, %r802, %p52;
	selp.b32 	%r866, %r256, %r801, %p52;
	setp.ge.u32 	%p53, %r259, %r200;
	@%p53 bra 	$L__BB35_179;
	setp.lt.s32 	%p54, %r875, %r878;
	@%p54 bra 	$L__BB35_133;
	setp.gt.s32 	%p55, %r875, %r878;
	mov.u32 	%r825, %r873;
	mov.u32 	%r826, %r874;
	mov.u32 	%r827, %r875;
	@%p55 bra 	$L__BB35_134;
	setp.lt.s32 	%p56, %r874, %r877;
	@%p56 bra 	$L__BB35_133;
	setp.gt.s32 	%p57, %r874, %r877;
	setp.ge.s32 	%p58, %r873, %r876;
	or.pred  	%p59, %p57, %p58;
	mov.u32 	%r825, %r873;
	mov.u32 	%r826, %r874;
	mov.u32 	%r827, %r875;
	@%p59 bra 	$L__BB35_134;
$L__BB35_133:
	mov.u32 	%r825, %r876;
	mov.u32 	%r826, %r877;
	mov.u32 	%r827, %r878;
	mov.u32 	%r876, %r873;
	mov.u32 	%r877, %r874;
	mov.u32 	%r878, %r875;
$L__BB35_134:
	setp.lt.s32 	%p60, %r869, %r872;
	@%p60 bra 	$L__BB35_138;
	setp.gt.s32 	%p61, %r869, %r872;
	mov.u32 	%r831, %r867;
	mov.u32 	%r832, %r868;
	mov.u32 	%r833, %r869;
	@%p61 bra 	$L__BB35_139;
	setp.lt.s32 	%p62, %r868, %r871;
	@%p62 bra 	$L__BB35_138;
	setp.gt.s32 	%p63, %r868, %r871;
	setp.ge.s32 	%p64, %r867, %r870;
	or.pred  	%p65, %p63, %p64;
	mov.u32 	%r831, %r867;
	mov.u32 	%r832, %r868;
	mov.u32 	%r833, %r869;
	@%p65 bra 	$L__BB35_139;
$L__BB35_138:
	mov.u32 	%r831, %r870;
	mov.u32 	%r832, %r871;
	mov.u32 	%r833, %r872;
	mov.u32 	%r870, %r867;
	mov.u32 	%r871, %r868;
	mov.u32 	%r872, %r869;
$L__BB35_139:
	setp.lt.s32 	%p66, %r872, %r827;
	@%p66 bra 	$L__BB35_143;
	setp.gt.s32 	%p67, %r872, %r827;
	mov.u32 	%r843, %r870;
	mov.u32 	%r844, %r871;
	mov.u32 	%r845, %r872;
	@%p67 bra 	$L__BB35_144;
	setp.lt.s32 	%p68, %r871, %r826;
	@%p68 bra 	$L__BB35_143;
	setp.gt.s32 	%p69, %r871, %r826;
	setp.ge.s32 	%p70, %r870, %r825;
	or.pred  	%p71, %p69, %p70;
	mov.u32 	%r843, %r870;
	mov.u32 	%r844, %r871;
	mov.u32 	%r845, %r872;
	@%p71 bra 	$L__BB35_144;
$L__BB35_143:
	mov.u32 	%r843, %r825;
	mov.u32 	%r844, %r826;
	mov.u32 	%r845, %r827;
	mov.u32 	%r825, %r870;
	mov.u32 	%r826, %r871;
	mov.u32 	%r827, %r872;
$L__BB35_144:
	setp.lt.s32 	%p72, %r866, %r833;
	@%p72 bra 	$L__BB35_148;
	setp.gt.s32 	%p73, %r866, %r833;
	mov.u32 	%r828, %r864;
	mov.u32 	%r829, %r865;
	mov.u32 	%r830, %r866;
	@%p73 bra 	$L__BB35_149;
	setp.lt.s32 	%p74, %r865, %r832;
	@%p74 bra 	$L__BB35_148;
	setp.gt.s32 	%p75, %r865, %r832;
	setp.ge.s32 	%p76, %r864, %r831;
	or.pred  	%p77, %p75, %p76;
	mov.u32 	%r828, %r864;
	mov.u32 	%r829, %r865;
	mov.u32 	%r830, %r866;
	@%p77 bra 	$L__BB35_149;
$L__BB35_148:
	mov.u32 	%r828, %r831;
	mov.u32 	%r829, %r832;
	mov.u32 	%r830, %r833;
	mov.u32 	%r831, %r864;
	mov.u32 	%r832, %r865;
	mov.u32 	%r833, %r866;
$L__BB35_149:
	setp.lt.s32 	%p78, %r827, %r878;
	@%p78 bra 	$L__BB35_153;
	setp.gt.s32 	%p79, %r827, %r878;
	mov.u32 	%r849, %r825;
	mov.u32 	%r850, %r826;
	mov.u32 	%r851, %r827;
	@%p79 bra 	$L__BB35_154;
	setp.lt.s32 	%p80, %r826, %r877;
	@%p80 bra 	$L__BB35_153;
	setp.gt.s32 	%p81, %r826, %r877;
	setp.ge.s32 	%p82, %r825, %r876;
	or.pred  	%p83, %p81, %p82;
	mov.u32 	%r849, %r825;
	mov.u32 	%r850, %r826;
	mov.u32 	%r851, %r827;
	@%p83 bra 	$L__BB35_154;
$L__BB35_153:
	mov.u32 	%r849, %r876;
	mov.u32 	%r850, %r877;
	mov.u32 	%r851, %r878;
	mov.u32 	%r876, %r825;
	mov.u32 	%r877, %r826;
	mov.u32 	%r878, %r827;
$L__BB35_154:
	setp.lt.s32 	%p84, %r833, %r845;
	@%p84 bra 	$L__BB35_158;
	setp.gt.s32 	%p85, %r833, %r845;
	mov.u32 	%r855, %r831;
	mov.u32 	%r856, %r832;
	mov.u32 	%r857, %r833;
	@%p85 bra 	$L__BB35_159;
	setp.lt.s32 	%p86, %r832, %r844;
	@%p86 bra 	$L__BB35_158;
	setp.gt.s32 	%p87, %r832, %r844;
	setp.ge.s32 	%p88, %r831, %r843;
	or.pred  	%p89, %p87, %p88;
	mov.u32 	%r855, %r831;
	mov.u32 	%r856, %r832;
	mov.u32 	%r857, %r833;
	@%p89 bra 	$L__BB35_159;
$L__BB35_158:
	mov.u32 	%r855, %r843;
	mov.u32 	%r856, %r844;
	mov.u32 	%r857, %r845;
	mov.u32 	%r843, %r831;
	mov.u32 	%r844, %r832;
	mov.u32 	%r845, %r833;
$L__BB35_159:
	setp.lt.s32 	%p90, %r845, %r851;
	@%p90 bra 	$L__BB35_163;
	setp.gt.s32 	%p91, %r845, %r851;
	mov.u32 	%r870, %r843;
	mov.u32 	%r871, %r844;
	mov.u32 	%r872, %r845;
	@%p91 bra 	$L__BB35_164;
	setp.lt.s32 	%p92, %r844, %r850;
	@%p92 bra 	$L__BB35_163;
	setp.gt.s32 	%p93, %r844, %r850;
	setp.ge.s32 	%p94, %r843, %r849;
	or.pred  	%p95, %p93, %p94;
	mov.u32 	%r870, %r843;
	mov.u32 	%r871, %r844;
	mov.u32 	%r872, %r845;
	@%p95 bra 	$L__BB35_164;
$L__BB35_163:
	mov.u32 	%r870, %r849;
	mov.u32 	%r871, %r850;
	mov.u32 	%r872, %r851;
	mov.u32 	%r849, %r843;
	mov.u32 	%r850, %r844;
	mov.u32 	%r851, %r845;
$L__BB35_164:
	setp.lt.s32 	%p96, %r830, %r857;
	@%p96 bra 	$L__BB35_168;
	setp.gt.s32 	%p97, %r830, %r857;
	mov.u32 	%r864, %r828;
	mov.u32 	%r865, %r829;
	mov.u32 	%r866, %r830;
	@%p97 bra 	$L__BB35_169;
	setp.lt.s32 	%p98, %r829, %r856;
	@%p98 bra 	$L__BB35_168;
	setp.gt.s32 	%p99, %r829, %r856;
	setp.ge.s32 	%p100, %r828, %r855;
	or.pred  	%p101, %p99, %p100;
	mov.u32 	%r864, %r828;
	mov.u32 	%r865, %r829;
	mov.u32 	%r866, %r830;
	@%p101 bra 	$L__BB35_169;
$L__BB35_168:
	mov.u32 	%r864, %r855;
	mov.u32 	%r865, %r856;
	mov.u32 	%r866, %r857;
	mov.u32 	%r855, %r828;
	mov.u32 	%r856, %r829;
	mov.u32 	%r857, %r830;
$L__BB35_169:
	setp.lt.s32 	%p102, %r851, %r878;
	@%p102 bra 	$L__BB35_173;
	setp.gt.s32 	%p103, %r851, %r878;
	mov.u32 	%r873, %r849;
	mov.u32 	%r874, %r850;
	mov.u32 	%r875, %r851;
	@%p103 bra 	$L__BB35_174;
	setp.lt.s32 	%p104, %r850, %r877;
	@%p104 bra 	$L__BB35_173;
	setp.gt.s32 	%p105, %r850, %r877;
	setp.ge.s32 	%p106, %r849, %r876;
	or.pred  	%p107, %p105, %p106;
	mov.u32 	%r873, %r849;
	mov.u32 	%r874, %r850;
	mov.u32 	%r875, %r851;
	@%p107 bra 	$L__BB35_174;
$L__BB35_173:
	mov.u32 	%r873, %r876;
	mov.u32 	%r874, %r877;
	mov.u32 	%r875, %r878;
	mov.u32 	%r876, %r849;
	mov.u32 	%r877, %r850;
	mov.u32 	%r878, %r851;
$L__BB35_174:
	setp.lt.s32 	%p108, %r857, %r872;
	@%p108 bra 	$L__BB35_178;
	setp.gt.s32 	%p109, %r857, %r872;
	mov.u32 	%r867, %r855;
	mov.u32 	%r868, %r856;
	mov.u32 	%r869, %r857;
	@%p109 bra 	$L__BB35_179;
	setp.lt.s32 	%p110, %r856, %r871;
	@%p110 bra 	$L__BB35_178;
	setp.gt.s32 	%p111, %r856, %r871;
	setp.ge.s32 	%p112, %r855, %r870;
	or.pred  	%p113, %p111, %p112;
	mov.u32 	%r867, %r855;
	mov.u32 	%r868, %r856;
	mov.u32 	%r869, %r857;
	@%p113 bra 	$L__BB35_179;
$L__BB35_178:
	mov.u32 	%r867, %r870;
	mov.u32 	%r868, %r871;
	mov.u32 	%r869, %r872;
	mov.u32 	%r870, %r855;
	mov.u32 	%r871, %r856;
	mov.u32 	%r872, %r857;
$L__BB35_179:
	mov.b32 	%r894, 2;
$L__BB35_180:
	mov.u32 	%r365, %r894;
	bar.sync 	0;
	add.s32 	%r515, %r365, -1;
	shr.u32 	%r516, %r365, 1;
	mov.u32 	%r517, _ZZN3cub18CUB_300001_SM_10006detail10merge_sort30DeviceMergeSortBlockSortKernelINS2_10policy_hubIN6thrust24THRUST_300001_SM_1000_NS6detail15normal_iteratorINS6_10device_ptrI4int3EEEEE9Policy600ESC_PNS0_8NullTypeESC_SG_j8Int3LessSA_SF_EEvbT0_T1_T2_T3_T4_PT6_PT7_T5_NS1_7vsmem_tEE19static_temp_storage;
	mad.lo.s32 	%r518, %r201, 60, %r517;
	st.shared.u32 	[%r518], %r878;
	st.shared.u32 	[%r518+4], %r877;
	st.shared.u32 	[%r518+8], %r876;
	st.shared.u32 	[%r518+12], %r875;
	st.shared.u32 	[%r518+16], %r874;
	st.shared.u32 	[%r518+20], %r873;
	st.shared.u32 	[%r518+24], %r872;
	st.shared.u32 	[%r518+28], %r871;
	st.shared.u32 	[%r518+32], %r870;
	st.shared.u32 	[%r518+36], %r869;
	st.shared.u32 	[%r518+40], %r868;
	st.shared.u32 	[%r518+44], %r867;
	st.shared.u32 	[%r518+48], %r866;
	st.shared.u32 	[%r518+52], %r865;
	st.shared.u32 	[%r518+56], %r864;
	bar.sync 	0;
	neg.s32 	%r519, %r365;
	and.b32  	%r520, %r201, %r519;
	mul.lo.s32 	%r521, %r520, 5;
	mul.lo.s32 	%r522, %r516, 5;
	and.b32  	%r523, %r515, %r201;
	mul.lo.s32 	%r524, %r523, 5;
	min.s32 	%r366, %r524, %r200;
	min.s32 	%r367, %r521, %r200;
	add.s32 	%r525, %r367, %r522;
	min.s32 	%r368, %r525, %r200;
	add.s32 	%r526, %r368, %r522;
	min.s32 	%r369, %r526, %r200;
	sub.s32 	%r527, %r368, %r367;
	sub.s32 	%r528, %r369, %r368;
	setp.lt.s32 	%p114, %r366, %r528;
	sub.s32 	%r529, %r366, %r528;
	selp.b32 	%r897, 0, %r529, %p114;
	min.s32 	%r895, %r527, %r366;
	setp.ge.s32 	%p115, %r897, %r895;
	@%p115 bra 	$L__BB35_187;
	add.s32 	%r372, %r368, %r366;
$L__BB35_182:
	sub.s32 	%r530, %r895, %r897;
	shr.u32 	%r531, %r530, 31;
	add.s32 	%r532, %r530, %r531;
	shr.s32 	%r533, %r532, 1;
	add.s32 	%r375, %r533, %r897;
	add.s32 	%r534, %r375, %r367;
	mad.lo.s32 	%r536, %r534, 12, %r517;
	ld.shared.u32 	%r376, [%r536];
	ld.shared.u32 	%r377, [%r536+4];
	add.s32 	%r378, %r536, 8;
	not.b32 	%r537, %r375;
	add.s32 	%r538, %r372, %r537;
	mad.lo.s32 	%r539, %r538, 12, %r517;
	ld.shared.u32 	%r379, [%r539];
	ld.shared.u32 	%r380, [%r539+4];
	add.s32 	%r381, %r539, 8;
	setp.lt.s32 	%p117, %r379, %r376;
	mov.pred 	%p116, 0;
	mov.pred 	%p346, %p116;
	@%p117 bra 	$L__BB35_186;
	setp.gt.s32 	%p119, %r379, %r376;
	mov.pred 	%p346, -1;
	@%p119 bra 	$L__BB35_186;
	setp.lt.s32 	%p121, %r380, %r377;
	mov.pred 	%p346, %p116;
	@%p121 bra 	$L__BB35_186;
	ld.shared.u32 	%r540, [%r378];
	ld.shared.u32 	%r542, [%r381];
	setp.gt.s32 	%p122, %r380, %r377;
	setp.ge.s32 	%p123, %r542, %r540;
	or.pred  	%p346, %p122, %p123;
$L__BB35_186:
	add.s32 	%r544, %r375, 1;
	selp.b32 	%r897, %r544, %r897, %p346;
	selp.b32 	%r895, %r895, %r375, %p346;
	setp.lt.s32 	%p124, %r897, %r895;
	@%p124 bra 	$L__BB35_182;
$L__BB35_187:
	add.s32 	%r385, %r897, %r367;
	add.s32 	%r545, %r368, %r366;
	sub.s32 	%r386, %r545, %r897;
	mad.lo.s32 	%r387, %r385, 12, %r517;
	ld.shared.u32 	%r907, [%r387];
	ld.shared.u32 	%r908, [%r387+4];
	ld.shared.u32 	%r909, [%r387+8];
	mad.lo.s32 	%r391, %r386, 12, %r517;
	ld.shared.u32 	%r898, [%r391];
	ld.shared.u32 	%r899, [%r391+4];
	ld.shared.u32 	%r900, [%r391+8];
	setp.ge.s32 	%p126, %r386, %r369;
	mov.pred 	%p125, 0;
	mov.pred 	%p347, %p125;
	@%p126 bra 	$L__BB35_192;
	setp.ge.s32 	%p128, %r385, %r368;
	setp.lt.s32 	%p129, %r898, %r907;
	or.pred  	%p130, %p128, %p129;
	mov.pred 	%p127, -1;
	mov.pred 	%p347, %p127;
	@%p130 bra 	$L__BB35_192;
	setp.gt.s32 	%p132, %r898, %r907;
	mov.pred 	%p347, %p125;
	@%p132 bra 	$L__BB35_192;
	setp.lt.s32 	%p134, %r899, %r908;
	mov.pred 	%p347, %p127;
	@%p134 bra 	$L__BB35_192;
	setp.le.s32 	%p135, %r899, %r908;
	setp.lt.s32 	%p136, %r900, %r909;
	and.pred  	%p347, %p135, %p136;
$L__BB35_192:
	selp.b32 	%r876, %r900, %r909, %p347;
	selp.b32 	%r877, %r899, %r908, %p347;
	selp.b32 	%r878, %r898, %r907, %p347;
	selp.u32 	%r547, 1, 0, %p347;
	add.s32 	%r398, %r386, %r547;
	not.pred 	%p137, %p347;
	selp.u32 	%r548, 1, 0, %p137;
	add.s32 	%r399, %r385, %r548;
	@%p137 bra 	$L__BB35_194;
	ld.shared.u32 	%r898, [%r391+12];
	ld.shared.u32 	%r899, [%r391+16];
	ld.shared.u32 	%r900, [%r391+20];
	bra.uni 	$L__BB35_195;
$L__BB35_194:
	ld.shared.u32 	%r907, [%r387+12];
	ld.shared.u32 	%r908, [%r387+16];
	ld.shared.u32 	%r909, [%r387+20];
$L__BB35_195:
	setp.ge.s32 	%p139, %r398, %r369;
	mov.pred 	%p138, 0;
	mov.pred 	%p348, %p138;
	@%p139 bra 	$L__BB35_200;
	setp.ge.s32 	%p141, %r399, %r368;
	setp.lt.s32 	%p142, %r898, %r907;
	or.pred  	%p143, %p141, %p142;
	mov.pred 	%p140, -1;
	mov.pred 	%p348, %p140;
	@%p143 bra 	$L__BB35_200;
	setp.gt.s32 	%p145, %r898, %r907;
	mov.pred 	%p348, %p138;
	@%p145 bra 	$L__BB35_200;
	setp.lt.s32 	%p147, %r899, %r908;
	mov.pred 	%p348, %p140;
	@%p147 bra 	$L__BB35_200;
	setp.le.s32 	%p148, %r899, %r908;
	setp.lt.s32 	%p149, %r900, %r909;
	and.pred  	%p348, %p148, %p149;
$L__BB35_200:
	selp.b32 	%r873, %r900, %r909, %p348;
	selp.b32 	%r874, %r899, %r908, %p348;
	selp.b32 	%r875, %r898, %r907, %p348;
	selp.u32 	%r549, 1, 0, %p348;
	add.s32 	%r415, %r398, %r549;
	not.pred 	%p150, %p348;
	selp.u32 	%r550, 1, 0, %p150;
	add.s32 	%r416, %r399, %r550;
	@%p348 bra 	$L__BB35_202;
	mov.u32 	%r551, _ZZN3cub18CUB_300001_SM_10006detail10merge_sort30DeviceMergeSortBlockSortKernelINS2_10policy_hubIN6thrust24THRUST_300001_SM_1000_NS6detail15normal_iteratorINS6_10device_ptrI4int3EEEEE9Policy600ESC_PNS0_8NullTypeESC_SG_j8Int3LessSA_SF_EEvbT0_T1_T2_T3_T4_PT6_PT7_T5_NS1_7vsmem_tEE19static_temp_storage;
	mad.lo.s32 	%r552, %r416, 12, %r551;
	ld.shared.u32 	%r907, [%r552];
	ld.shared.u32 	%r908, [%r552+4];
	ld.shared.u32 	%r909, [%r552+8];
	bra.uni 	$L__BB35_203;
$L__BB35_202:
	mov.u32 	%r553, _ZZN3cub18CUB_300001_SM_10006detail10merge_sort30DeviceMergeSortBlockSortKernelINS2_10policy_hubIN6thrust24THRUST_300001_SM_1000_NS6detail15normal_iteratorINS6_10device_ptrI4int3EEEEE9Policy600ESC_PNS0_8NullTypeESC_SG_j8Int3LessSA_SF_EEvbT0_T1_T2_T3_T4_PT6_PT7_T5_NS1_7vsmem_tEE19static_temp_storage;
	mad.lo.s32 	%r554, %r415, 12, %r553;
	ld.shared.u32 	%r898, [%r554];
	ld.shared.u32 	%r899, [%r554+4];
	ld.shared.u32 	%r900, [%r554+8];
$L__BB35_203:
	setp.ge.s32 	%p152, %r415, %r369;
	mov.pred 	%p151, 0;
	mov.pred 	%p349, %p151;
	@%p152 bra 	$L__BB35_208;
	setp.ge.s32 	%p154, %r416, %r368;
	setp.lt.s32 	%p155, %r898, %r907;
	or.pred  	%p156, %p154, %p155;
	mov.pred 	%p153, -1;
	mov.pred 	%p349, %p153;
	@%p156 bra 	$L__BB35_208;
	setp.gt.s32 	%p158, %r898, %r907;
	mov.pred 	%p349, %p151;
	@%p158 bra 	$L__BB35_208;
	setp.lt.s32 	%p160, %r899, %r908;
	mov.pred 	%p349, %p153;
	@%p160 bra 	$L__BB35_208;
	setp.le.s32 	%p161, %r899, %r908;
	setp.lt.s32 	%p162, %r900, %r909;
	and.pred  	%p349, %p161, %p162;
$L__BB35_208:
	selp.b32 	%r870, %r900, %r909, %p349;
	selp.b32 	%r871, %r899, %r908, %p349;
	selp.b32 	%r872, %r898, %r907, %p349;
	selp.u32 	%r555, 1, 0, %p349;
	add.s32 	%r432, %r415, %r555;
	not.pred 	%p163, %p349;
	selp.u32 	%r556, 1, 0, %p163;
	add.s32 	%r433, %r416, %r556;
	@%p349 bra 	$L__BB35_210;
	mov.u32 	%r557, _ZZN3cub18CUB_300001_SM_10006detail10merge_sort30DeviceMergeSortBlockSortKernelINS2_10policy_hubIN6thrust24THRUST_300001_SM_1000_NS6detail15normal_iteratorINS6_10device_ptrI4int3EEEEE9Policy600ESC_PNS0_8NullTypeESC_SG_j8Int3LessSA_SF_EEvbT0_T1_T2_T3_T4_PT6_PT7_T5_NS1_7vsmem_tEE19static_temp_storage;
	mad.lo.s32 	%r558, %r433, 12, %r557;
	ld.shared.u32 	%r907, [%r558];
	ld.shared.u32 	%r908, [%r558+4];
	ld.shared.u32 	%r909, [%r558+8];
	bra.uni 	$L__BB35_211;
$L__BB35_210:
	mov.u32 	%r559, _ZZN3cub18CUB_300001_SM_10006detail10merge_sort30DeviceMergeSortBlockSortKernelINS2_10policy_hubIN6thrust24THRUST_300001_SM_1000_NS6detail15normal_iteratorINS6_10device_ptrI4int3EEEEE9Policy600ESC_PNS0_8NullTypeESC_SG_j8Int3LessSA_SF_EEvbT0_T1_T2_T3_T4_PT6_PT7_T5_NS1_7vsmem_tEE19static_temp_storage;
	mad.lo.s32 	%r560, %r432, 12, %r559;
	ld.shared.u32 	%r898, [%r560];
	ld.shared.u32 	%r899, [%r560+4];
	ld.shared.u32 	%r900, [%r560+8];
$L__BB35_211:
	setp.ge.s32 	%p165, %r432, %r369;
	mov.pred 	%p164, 0;
	mov.pred 	%p350, %p164;
	@%p165 bra 	$L__BB35_216;
	setp.ge.s32 	%p167, %r433, %r368;
	setp.lt.s32 	%p168, %r898, %r907;
	or.pred  	%p169, %p167, %p168;
	mov.pred 	%p166, -1;
	mov.pred 	%p350, %p166;
	@%p169 bra 	$L__BB35_216;
	setp.gt.s32 	%p171, %r898, %r907;
	mov.pred 	%p350, %p164;
	@%p171 bra 	$L__BB35_216;
	setp.lt.s32 	%p173, %r899, %r908;
	mov.pred 	%p350, %p166;
	@%p173 bra 	$L__BB35_216;
	setp.le.s32 	%p174, %r899, %r908;
	setp.lt.s32 	%p175, %r900, %r909;
	and.pred  	%p350, %p174, %p175;
$L__BB35_216:
	selp.b32 	%r867, %r900, %r909, %p350;
	selp.b32 	%r868, %r899, %r908, %p350;
	selp.b32 	%r869, %r898, %r907, %p350;
	selp.u32 	%r561, 1, 0, %p350;
	add.s32 	%r449, %r432, %r561;
	not.pred 	%p176, %p350;
	selp.u32 	%r562, 1, 0, %p176;
	add.s32 	%r450, %r433, %r562;
	@%p350 bra 	$L__BB35_218;
	mov.u32 	%r563, _ZZN3cub18CUB_300001_SM_10006detail10merge_sort30DeviceMergeSortBlockSortKernelINS2_10policy_hubIN6thrust24THRUST_300001_SM_1000_NS6detail15normal_iteratorINS6_10device_ptrI4int3EEEEE9Policy600ESC_PNS0_8NullTypeESC_SG_j8Int3LessSA_SF_EEvbT0_T1_T2_T3_T4_PT6_PT7_T5_NS1_7vsmem_tEE19static_temp_storage;
	mad.lo.s32 	%r564, %r450, 12, %r563;
	ld.shared.u32 	%r907, [%r564];
	ld.shared.u32 	%r908, [%r564+4];
	ld.shared.u32 	%r909, [%r564+8];
	bra.uni 	$L__BB35_219;
$L__BB35_218:
	mov.u32 	%r565, _ZZN3cub18CUB_300001_SM_10006detail10merge_sort30DeviceMergeSortBlockSortKernelINS2_10policy_hubIN6thrust24THRUST_300001_SM_1000_NS6detail15normal_iteratorINS6_10device_ptrI4int3EEEEE9Policy600ESC_PNS0_8NullTypeESC_SG_j8Int3LessSA_SF_EEvbT0_T1_T2_T3_T4_PT6_PT7_T5_NS1_7vsmem_tEE19static_temp_storage;
	mad.lo.s32 	%r566, %r449, 12, %r565;
	ld.shared.u32 	%r898, [%r566];
	ld.shared.u32 	%r899, [%r566+4];
	ld.shared.u32 	%r900, [%r566+8];
$L__BB35_219:
	setp.ge.s32 	%p178, %r449, %r369;
	mov.pred 	%p177, 0;
	mov.pred 	%p351, %p177;
	@%p178 bra 	$L__BB35_224;
	setp.ge.s32 	%p180, %r450, %r368;
	setp.lt.s32 	%p181, %r898, %r907;
	or.pred  	%p182, %p180, %p181;
	mov.pred 	%p179, -1;
	mov.pred 	%p351, %p179;
	@%p182 bra 	$L__BB35_224;
	setp.gt.s32 	%p184, %r898, %r907;
	mov.pred 	%p351, %p177;
	@%p184 bra 	$L__BB35_224;
	setp.lt.s32 	%p186, %r899, %r908;
	mov.pred 	%p351, %p179;
	@%p186 bra 	$L__BB35_224;
	setp.le.s32 	%p187, %r899, %r908;
	setp.lt.s32 	%p188, %r900, %r909;
	and.pred  	%p351, %p187, %p188;
$L__BB35_224:
	selp.b32 	%r864, %r900, %r909, %p351;
	selp.b32 	%r865, %r899, %r908, %p351;
	selp.b32 	%r866, %r898, %r907, %p351;
	shl.b32 	%r894, %r365, 1;
	setp.lt.u32 	%p189, %r365, 129;
	@%p189 bra 	$L__BB35_180;
	ld.param.s8 	%rs2, [_ZN3cub18CUB_300001_SM_10006detail10merge_sort30DeviceMergeSortBlockSortKernelINS2_10policy_hubIN6thrust24THRUST_300001_SM_1000_NS6detail15normal_iteratorINS6_10device_ptrI4int3EEEEE9Policy600ESC_PNS0_8NullTypeESC_SG_j8Int3LessSA_SF_EEvbT0_T1_T2_T3_T4_PT6_PT7_T5_NS1_7vsmem_tE_param_0];
	bar.sync 	0;
	setp.eq.s16 	%p190, %rs2, 0;
	@%p190 bra 	$L__BB35_238;
	st.shared.u32 	[%r243], %r878;
	st.shared.u32 	[%r243+4], %r877;
	st.shared.u32 	[%r243+8], %r876;
	st.shared.u32 	[%r243+12], %r875;
	st.shared.u32 	[%r243+16], %r874;
	st.shared.u32 	[%r243+20], %r873;
	st.shared.u32 	[%r243+24], %r872;
	st.shared.u32 	[%r243+28], %r871;
	st.shared.u32 	[%r243+32], %r870;
	st.shared.u32 	[%r243+36], %r869;
	st.shared.u32 	[%r243+40], %r868;
	st.shared.u32 	[%r243+44], %r867;
	st.shared.u32 	[%r243+48], %r866;
	st.shared.u32 	[%r243+52], %r865;
	st.shared.u32 	[%r243+56], %r864;
	bar.warp.sync 	-1;
	ld.shared.u32 	%r467, [%r242];
	ld.shared.u32 	%r468, [%r242+4];
	ld.shared.u32 	%r469, [%r242+8];
	ld.shared.u32 	%r470, [%r242+384];
	ld.shared.u32 	%r471, [%r242+388];
	ld.shared.u32 	%r472, [%r242+392];
	ld.shared.u32 	%r473, [%r242+768];
	ld.shared.u32 	%r474, [%r242+772];
	ld.shared.u32 	%r475, [%r242+776];
	ld.shared.u32 	%r476, [%r242+1152];
	ld.shared.u32 	%r477, [%r242+1156];
	ld.shared.u32 	%r478, [%r242+1160];
	ld.shared.u32 	%r479, [%r242+1536];
	ld.shared.u32 	%r480, [%r242+1540];
	ld.shared.u32 	%r481, [%r242+1544];
	setp.eq.s32 	%p191, %r201, 0;
	@%p191 bra 	$L__BB35_227;
	bra.uni 	$L__BB35_228;
$L__BB35_227:
	st.volatile.shared.u32 	[_ZZN3cub18CUB_300001_SM_10006detail10merge_sort30DeviceMergeSortBlockSortKernelINS2_10policy_hubIN6thrust24THRUST_300001_SM_1000_NS6detail15normal_iteratorINS6_10device_ptrI4int3EEEEE9Policy600ESC_PNS0_8NullTypeESC_SG_j8Int3LessSA_SF_EEvbT0_T1_T2_T3_T4_PT6_PT7_T5_NS1_7vsmem_tEE19static_temp_storage+15360], %r200;
$L__BB35_228:
	bar.sync 	0;
	ld.volatile.shared.u32 	%r497, [_ZZN3cub18CUB_300001_SM_10006detail10merge_sort30DeviceMergeSortBlockSortKernelINS2_10policy_hubIN6thrust24THRUST_300001_SM_1000_NS6detail15normal_iteratorINS6_10device_ptrI4int3EEEEE9Policy600ESC_PNS0_8NullTypeESC_SG_j8Int3LessSA_SF_EEvbT0_T1_T2_T3_T4_PT6_PT7_T5_NS1_7vsmem_tEE19static_temp_storage+15360];
	cvt.u64.u32 	%rd14, %r206;
	mov.u32 	%r567, %ctaid.x;
	mul.lo.s32 	%r568, %r567, 1280;
	or.b32  	%r569, %r205, %r568;
	cvt.u64.u32 	%rd15, %r569;
	add.s64 	%rd16, %rd15, %rd14;
	setp.ge.s32 	%p192, %r207, %r497;
	mad.lo.s64 	%rd6, %rd16, 12, %rd2;
	@%p192 bra 	$L__BB35_230;
	st.global.u32 	[%rd6], %r467;
	st.global.u32 	[%rd6+4], %r468;
	st.global.u32 	[%rd6+8], %r469;
$L__BB35_230:
	setp.ge.s32 	%p193, %r214, %r497;
	@%p193 bra 	$L__BB35_232;
	st.global.u32 	[%rd6+384], %r470;
	st.global.u32 	[%rd6+388], %r471;
	st.global.u32 	[%rd6+392], %r472;
$L__BB35_232:
	setp.ge.s32 	%p194, %r221, %r497;
	@%p194 bra 	$L__BB35_234;
	st.global.u32 	[%rd6+768], %r473;
	st.global.u32 	[%rd6+772], %r474;
	st.global.u32 	[%rd6+776], %r475;
$L__BB35_234:
	setp.ge.s32 	%p195, %r228, %r497;
	@%p195 bra 	$L__BB35_236;
	st.global.u32 	[%rd6+1152], %r476;
	st.global.u32 	[%rd6+1156], %r477;
	st.global.u32 	[%rd6+1160], %r478;
$L__BB35_236:
	setp.ge.s32 	%p196, %r235, %r497;
	@%p196 bra 	$L__BB35_250;
	st.global.u32 	[%rd6+1536], %r479;
	st.global.u32 	[%rd6+1540], %r480;
	st.global.u32 	[%rd6+1544], %r481;
	bra.uni 	$L__BB35_250;
$L__BB35_238:
	st.shared.u32 	[%r243], %r878;
	st.shared.u32 	[%r243+4], %r877;
	st.shared.u32 	[%r243+8], %r876;
	st.shared.u32 	[%r243+12], %r875;
	st.shared.u32 	[%r243+16], %r874;
	st.shared.u32 	[%r243+20], %r873;
	st.shared.u32 	[%r243+24], %r872;
	st.shared.u32 	[%r243+28], %r871;
	st.shared.u32 	[%r243+32], %r870;
	st.shared.u32 	[%r243+36], %r869;
	st.shared.u32 	[%r243+40], %r868;
	st.shared.u32 	[%r243+44], %r867;
	st.shared.u32 	[%r243+48], %r866;
	st.shared.u32 	[%r243+52], %r865;
	st.shared.u32 	[%r243+56], %r864;
	bar.warp.sync 	-1;
	ld.shared.u32 	%r482, [%r242];
	ld.shared.u32 	%r483, [%r242+4];
	ld.shared.u32 	%r484, [%r242+8];
	ld.shared.u32 	%r485, [%r242+384];
	ld.shared.u32 	%r486, [%r242+388];
	ld.shared.u32 	%r487, [%r242+392];
	ld.shared.u32 	%r488, [%r242+768];
	ld.shared.u32 	%r489, [%r242+772];
	ld.shared.u32 	%r490, [%r242+776];
	ld.shared.u32 	%r491, [%r242+1152];
	ld.shared.u32 	%r492, [%r242+1156];
	ld.shared.u32 	%r493, [%r242+1160];
	ld.shared.u32 	%r494, [%r242+1536];
	ld.shared.u32 	%r495, [%r242+1540];
	ld.shared.u32 	%r496, [%r242+1544];
	setp.eq.s32 	%p197, %r201, 0;
	@%p197 bra 	$L__BB35_239;
	bra.uni 	$L__BB35_240;
$L__BB35_239:
	st.volatile.shared.u32 	[_ZZN3cub18CUB_300001_SM_10006detail10merge_sort30DeviceMergeSortBlockSortKernelINS2_10policy_hubIN6thrust24THRUST_300001_SM_1000_NS6detail15normal_iteratorINS6_10device_ptrI4int3EEEEE9Policy600ESC_PNS0_8NullTypeESC_SG_j8Int3LessSA_SF_EEvbT0_T1_T2_T3_T4_PT6_PT7_T5_NS1_7vsmem_tEE19static_temp_storage+15360], %r200;
$L__BB35_240:
	ld.param.u64 	%rd29, [_ZN3cub18CUB_300001_SM_10006detail10merge_sort30DeviceMergeSortBlockSortKernelINS2_10policy_hubIN6thrust24THRUST_300001_SM_1000_NS6detail15normal_iteratorINS6_10device_ptrI4int3EEEEE9Policy600ESC_PNS0_8NullTypeESC_SG_j8Int3LessSA_SF_EEvbT0_T1_T2_T3_T4_PT6_PT7_T5_NS1_7vsmem_tE_param_6];
	bar.sync 	0;
	ld.volatile.shared.u32 	%r498, [_ZZN3cub18CUB_300001_SM_10006detail10merge_sort30DeviceMergeSortBlockSortKernelINS2_10policy_hubIN6thrust24THRUST_300001_SM_1000_NS6detail15normal_iteratorINS6_10device_ptrI4int3EEEEE9Policy600ESC_PNS0_8NullTypeESC_SG_j8Int3LessSA_SF_EEvbT0_T1_T2_T3_T4_PT6_PT7_T5_NS1_7vsmem_tEE19static_temp_storage+15360];
	setp.ge.s32 	%p198, %r207, %r498;
	cvt.u64.u32 	%rd17, %r207;
	add.s64 	%rd18, %rd17, %rd4;
	cvta.to.global.u64 	%rd19, %rd29;
	mad.lo.s64 	%rd7, %rd18, 12, %rd19;
	@%p198 bra 	$L__BB35_242;
	st.global.u32 	[%rd7], %r482;
	st.global.u32 	[%rd7+4], %r483;
	st.global.u32 	[%rd7+8], %r484;
$L__BB35_242:
	setp.ge.s32 	%p199, %r214, %r498;
	@%p199 bra 	$L__BB35_244;
	st.global.u32 	[%rd7+384], %r485;
	st.global.u32 	[%rd7+388], %r486;
	st.global.u32 	[%rd7+392], %r487;
$L__BB35_244:
	setp.ge.s32 	%p200, %r221, %r498;
	@%p200 bra 	$L__BB35_246;
	st.global.u32 	[%rd7+768], %r488;
	st.global.u32 	[%rd7+772], %r489;
	st.global.u32 	[%rd7+776], %r490;
$L__BB35_246:
	setp.ge.s32 	%p201, %r228, %r498;
	@%p201 bra 	$L__BB35_248;
	st.global.u32 	[%rd7+1152], %r491;
	st.global.u32 	[%rd7+1156], %r492;
	st.global.u32 	[%rd7+1160], %r493;
$L__BB35_248:
	setp.ge.s32 	%p202, %r235, %r498;
	@%p202 bra 	$L__BB35_250;
	st.global.u32 	[%rd7+1536], %r494;
	st.global.u32 	[%rd7+1540], %r495;
	st.global.u32 	[%rd7+1544], %r496;
$L__BB35_250:
	ret;

}
	// .globl	_ZN3cub18CUB_300001_SM_10006detail10merge_sort30DeviceMergeSortPartitionKernelIN6thrust24THRUST_300001_SM_1000_NS6detail15normal_iteratorINS5_10device_ptrI4int3EEEEj8Int3LessS9_EEvbT_PT2_T0_SG_PSG_T1_SG_i
.visible .entry _ZN3cub18CUB_300001_SM_10006detail10merge_sort30DeviceMergeSortPartitionKernelIN6thrust24THRUST_300001_SM_1000_NS6detail15normal_iteratorINS5_10device_ptrI4int3EEEEj8Int3LessS9_EEvbT_PT2_T0_SG_PSG_T1_SG_i(
	.param .u8 _ZN3cub18CUB_300001_SM_10006detail10merge_sort30DeviceMergeSortPartitionKernelIN6thrust24THRUST_300001_SM_1000_NS6detail15normal_iteratorINS5_10device_ptrI4int3EEEEj8Int3LessS9_EEvbT_PT2_T0_SG_PSG_T1_SG_i_param_0,
	.param .align 8 .b8 _ZN3cub18CUB_300001_SM_10006detail10merge_sort30DeviceMergeSortPartitionKernelIN6thrust24THRUST_300001_SM_1000_NS6detail15normal_iteratorINS5_10device_ptrI4int3EEEEj8Int3LessS9_EEvbT_PT2_T0_SG_PSG_T1_SG_i_param_1[8],
	.param .u64 .ptr .align 1 _ZN3cub18CUB_300001_SM_10006detail10merge_sort30DeviceMergeSortPartitionKernelIN6thrust24THRUST_300001_SM_1000_NS6detail15normal_iteratorINS5_10device_ptrI4int3EEEEj8Int3LessS9_EEvbT_PT2_T0_SG_PSG_T1_SG_i_param_2,
	.param .u32 _ZN3cub18CUB_300001_SM_10006detail10merge_sort30DeviceMergeSortPartitionKernelIN6thrust24THRUST_300001_SM_1000_NS6detail15normal_iteratorINS5_10device_ptrI4int3EEEEj8Int3LessS9_EEvbT_PT2_T0_SG_PSG_T1_SG_i_param_3,
	.param .u32 _ZN3cub18CUB_300001_SM_10006detail10merge_sort30DeviceMergeSortPartitionKernelIN6thrust24THRUST_300001_SM_1000_NS6detail15normal_iteratorINS5_10device_ptrI4int3EEEEj8Int3LessS9_EEvbT_PT2_T0_SG_PSG_T1_SG_i_param_4,
	.param .u64 .ptr .align 1 _ZN3cub18CUB_300001_SM_10006detail10merge_sort30DeviceMergeSortPartitionKernelIN6thrust24THRUST_300001_SM_1000_NS6detail15normal_iteratorINS5_10device_ptrI4int3EEEEj8Int3LessS9_EEvbT_PT2_T0_SG_PSG_T1_SG_i_param_5,
	.param .align 1 .b8 _ZN3cub18CUB_300001_SM_10006detail10merge_sort30DeviceMergeSortPartitionKernelIN6thrust24THRUST_300001_SM_1000_NS6detail15normal_iteratorINS5_10device_ptrI4int3EEEEj8Int3LessS9_EEvbT_PT2_T0_SG_PSG_T1_SG_i_param_6[1],
	.param .u32 _ZN3cub18CUB_300001_SM_10006detail10merge_sort30DeviceMergeSortPartitionKernelIN6thrust24THRUST_300001_SM_1000_NS6detail15normal_iteratorINS5_10device_ptrI4int3EEEEj8Int3LessS9_EEvbT_PT2_T0_SG_PSG_T1_SG_i_param_7,
	.param .u32 _ZN3cub18CUB_300001_SM_10006detail10merge_sort30DeviceMergeSortPartitionKernelIN6thrust24THRUST_300001_SM_1000_NS6detail15normal_iteratorINS5_10device_ptrI4int3EEEEj8Int3LessS9_EEvbT_PT2_T0_SG_PSG_T1_SG_i_param_8
)
{
	.reg .pred 	%p<30>;
	.reg .b16 	%rs<2>;
	.reg .b32 	%r<78>;
	.reg .b64 	%rd<28>;

	ld.param.u64 	%rd9, [_ZN3cub18CUB_300001_SM_10006detail10merge_sort30DeviceMergeSortPartitionKernelIN6thrust24THRUST_300001_SM_1000_NS6detail15normal_iteratorINS5_10device_ptrI4int3EEEEj8Int3LessS9_EEvbT_PT2_T0_SG_PSG_T1_SG_i_param_1];
	ld.param.s8 	%rs1, [_ZN3cub18CUB_300001_SM_10006detail10merge_sort30DeviceMergeSortPartitionKernelIN6thrust24THRUST_300001_SM_1000_NS6detail15normal_iteratorINS5_10device_ptrI4int3EEEEj8Int3LessS9_EEvbT_PT2_T0_SG_PSG_T1_SG_i_param_0];
	ld.param.u64 	%rd10, [_ZN3cub18CUB_300001_SM_10006detail10merge_sort30DeviceMergeSortPartitionKernelIN6thrust24THRUST_300001_SM_1000_NS6detail15normal_iteratorINS5_10device_ptrI4int3EEEEj8Int3LessS9_EEvbT_PT2_T0_SG_PSG_T1_SG_i_param_2];
	ld.param.u32 	%r34, [_ZN3cub18CUB_300001_SM_10006detail10merge_sort30DeviceMergeSortPartitionKernelIN6thrust24THRUST_300001_SM_1000_NS6detail15normal_iteratorINS5_10device_ptrI4int3EEEEj8Int3LessS9_EEvbT_PT2_T0_SG_PSG_T1_SG_i_param_3];
	ld.param.u32 	%r35, [_ZN3cub18CUB_300001_SM_10006detail10merge_sort30DeviceMergeSortPartitionKernelIN6thrust24THRUST_300001_SM_1000_NS6detail15normal_iteratorINS5_10device_ptrI4int3EEEEj8Int3LessS9_EEvbT_PT2_T0_SG_PSG_T1_SG_i_param_4];
	ld.param.u64 	%rd11, [_ZN3cub18CUB_300001_SM_10006detail10merge_sort30DeviceMergeSortPartitionKernelIN6thrust24THRUST_300001_SM_1000_NS6detail15normal_iteratorINS5_10device_ptrI4int3EEEEj8Int3LessS9_EEvbT_PT2_T0_SG_PSG_T1_SG_i_param_5];
	ld.param.u32 	%r36, [_ZN3cub18CUB_300001_SM_10006detail10merge_sort30DeviceMergeSortPartitionKernelIN6thrust24THRUST_300001_SM_1000_NS6detail15normal_iteratorINS5_10device_ptrI4int3EEEEj8Int3LessS9_EEvbT_PT2_T0_SG_PSG_T1_SG_i_param_7];
	ld.param.u32 	%r37, [_ZN3cub18CUB_300001_SM_10006detail10merge_sort30DeviceMergeSortPartitionKernelIN6thrust24THRUST_300001_SM_1000_NS6detail15normal_iteratorINS5_10device_ptrI4int3EEEEj8Int3LessS9_EEvbT_PT2_T0_SG_PSG_T1_SG_i_param_8];
	cvta.to.global.u64 	%rd1, %rd11;
	mov.u32 	%r38, %ntid.x;
	mov.u32 	%r39, %ctaid.x;
	mov.u32 	%r40, %tid.x;
	mad.lo.s32 	%r1, %r38, %r39, %r40;
	setp.ge.u32 	%p5, %r1, %r35;
	@%p5 bra 	$L__BB36_19;
	shr.u32 	%r41, %r36, 1;
	add.s32 	%r2, %r36, -1;
	neg.s32 	%r42, %r36;
	and.b32  	%r43, %r1, %r42;
	mul.lo.s32 	%r44, %r37, %r43;
	mul.lo.s32 	%r45, %r37, %r41;
	min.u32 	%r3, %r44, %r34;
	not.b32 	%r46, %r44;
	min.u32 	%r47, %r45, %r46;
	add.s32 	%r48, %r47, %r44;
	min.u32 	%r4, %r48, %r34;
	not.b32 	%r49, %r4;
	min.u32 	%r50, %r45, %r49;
	add.s32 	%r51, %r50, %r4;
	min.u32 	%r5, %r51, %r34;
	// begin inline asm
	griddepcontrol.wait;
	// end inline asm
	add.s32 	%r52, %r1, 1;
	setp.ne.s32 	%p6, %r52, %r35;
	@%p6 bra 	$L__BB36_3;
	mul.wide.u32 	%rd26, %r1, 4;
	add.s64 	%rd27, %rd1, %rd26;
	st.global.u32 	[%rd27], %r4;
	bra.uni 	$L__BB36_19;
$L__BB36_3:
	sub.s32 	%r53, %r5, %r3;
	and.b32  	%r54, %r2, %r1;
	mul.lo.s32 	%r55, %r54, %r37;
	min.u32 	%r6, %r55, %r53;
	setp.eq.s16 	%p7, %rs1, 0;
	@%p7 bra 	$L__BB36_11;
	sub.s32 	%r56, %r4, %r3;
	sub.s32 	%r57, %r5, %r4;
	max.u32 	%r58, %r6, %r57;
	sub.s32 	%r77, %r58, %r57;
	min.u32 	%r73, %r56, %r6;
	setp.ge.u32 	%p8, %r77, %r73;
	@%p8 bra 	$L__BB36_18;
	cvta.to.global.u64 	%rd3, %rd9;
	cvt.u64.u32 	%rd4, %r4;
	cvt.u64.u32 	%rd5, %r3;
$L__BB36_6:
	sub.s32 	%r59, %r73, %r77;
	shr.u32 	%r60, %r59, 1;
	add.s32 	%r11, %r60, %r77;
	cvt.u64.u32 	%rd12, %r11;
	add.s64 	%rd13, %rd12, %rd5;
	mad.lo.s64 	%rd14, %rd13, 12, %rd3;
	ld.global.u32 	%r12, [%rd14];
	ld.global.u32 	%r13, [%rd14+4];
	ld.global.u32 	%r14, [%rd14+8];
	not.b32 	%r61, %r11;
	add.s32 	%r62, %r6, %r61;
	cvt.u64.u32 	%rd15, %r62;
	add.s64 	%rd16, %rd15, %rd4;
	mad.lo.s64 	%rd17, %rd16, 12, %rd3;
	ld.global.u32 	%r15, [%rd17];
	ld.global.u32 	%r16, [%rd17+4];
	ld.global.u32 	%r17, [%rd17+8];
	setp.lt.s32 	%p10, %r15, %r12;
	mov.pred 	%p9, 0;
	mov.pred 	%p28, %p9;
	@%p10 bra 	$L__BB36_10;
	setp.gt.s32 	%p12, %r15, %r12;
	mov.pred 	%p28, -1;
	@%p12 bra 	$L__BB36_10;
	setp.lt.s32 	%p14, %r16, %r13;
	mov.pred 	%p28, %p9;
	@%p14 bra 	$L__BB36_10;
	setp.gt.s32 	%p15, %r16, %r13;
	setp.ge.s32 	%p16, %r17, %r14;
	or.pred  	%p28, %p15, %p16;
$L__BB36_10:
	add.s32 	%r63, %r11, 1;
	selp.b32 	%r77, %r63, %r77, %p28;
	selp.b32 	%r73, %r73, %r11, %p28;
	setp.lt.u32 	%p17, %r77, %r73;
	@%p17 bra 	$L__BB36_6;
	bra.uni 	$L__BB36_18;
$L__BB36_11:
	sub.s32 	%r64, %r4, %r3;
	sub.s32 	%r65, %r5, %r4;
	max.u32 	%r66, %r6, %r65;
	sub.s32 	%r77, %r66, %r65;
	min.u32 	%r75, %r64, %r6;
	setp.ge.u32 	%p18, %r77, %r75;
	@%p18 bra 	$L__BB36_18;
	cvta.to.global.u64 	%rd6, %rd10;
	cvt.u64.u32 	%rd7, %r4;
	cvt.u64.u32 	%rd8, %r3;
$L__BB36_13:
	sub.s32 	%r67, %r75, %r77;
	shr.u32 	%r68, %r67, 1;
	add.s32 	%r24, %r68, %r77;
	cvt.u64.u32 	%rd18, %r24;
	add.s64 	%rd19, %rd18, %rd8;
	mad.lo.s64 	%rd20, %rd19, 12, %rd6;
	ld.global.u32 	%r25, [%rd20];
	ld.global.u32 	%r26, [%rd20+4];
	ld.global.u32 	%r27, [%rd20+8];
	not.b32 	%r69, %r24;
	add.s32 	%r70, %r6, %r69;
	cvt.u64.u32 	%rd21, %r70;
	add.s64 	%rd22, %rd21, %rd7;
	mad.lo.s64 	%rd23, %rd22, 12, %rd6;
	ld.global.u32 	%r28, [%rd23];
	ld.global.u32 	%r29, [%rd23+4];
	ld.global.u32 	%r30, [%rd23+8];
	setp.lt.s32 	%p20, %r28, %r25;
	mov.pred 	%p19, 0;
	mov.pred 	%p29, %p19;
	@%p20 bra 	$L__BB36_17;
	setp.gt.s32 	%p22, %r28, %r25;
	mov.pred 	%p29, -1;
	@%p22 bra 	$L__BB36_17;
	setp.lt.s32 	%p24, %r29, %r26;
	mov.pred 	%p29, %p19;
	@%p24 bra 	$L__BB36_17;
	setp.gt.s32 	%p25, %r29, %r26;
	setp.ge.s32 	%p26, %r30, %r27;
	or.pred  	%p29, %p25, %p26;
$L__BB36_17:
	add.s32 	%r71, %r24, 1;
	selp.b32 	%r77, %r71, %r77, %p29;
	selp.b32 	%r75, %r75, %r24, %p29;
	setp.lt.u32 	%p27, %r77, %r75;
	@%p27 bra 	$L__BB36_13;
$L__BB36_18:
	add.s32 	%r72, %r77, %r3;
	mul.wide.u32 	%rd24, %r1, 4;
	add.s64 	%rd25, %rd1, %rd24;
	st.global.u32 	[%rd25], %r72;
$L__BB36_19:
	ret;

}
	// .globl	_ZN3cub18CUB_300001_SM_10006detail10merge_sort26DeviceMergeSortMergeKernelINS2_10policy_hubIN6thrust24THRUST_300001_SM_1000_NS6detail15normal_iteratorINS6_10device_ptrI4int3EEEEE9Policy600ESC_PNS0_8NullTypeESC_SG_j8Int3LessSA_SF_EEvbT2_T3_T4_PT6_PT7_T5_PSK_SK_NS1_7vsmem_tE
.visible .entry _ZN3cub18CUB_300001_SM_10006detail10merge_sort26DeviceMergeSortMergeKernelINS2_10policy_hubIN6thrust24THRUST_300001_SM_1000_NS6detail15normal_iteratorINS6_10device_ptrI4int3EEEEE9Policy600ESC_PNS0_8NullTypeESC_SG_j8Int3LessSA_SF_EEvbT2_T3_T4_PT6_PT7_T5_PSK_SK_NS1_7vsmem_tE(
	.param .u8 _ZN3cub18CUB_300001_SM_10006detail10merge_sort26DeviceMergeSortMergeKernelINS2_10policy_hubIN6thrust24THRUST_300001_SM_1000_NS6detail15normal_iteratorINS6_10device_ptrI4int3EEEEE9Policy600ESC_PNS0_8NullTypeESC_SG_j8Int3LessSA_SF_EEvbT2_T3_T4_PT6_PT7_T5_PSK_SK_NS1_7vsmem_tE_param_0,
	.param .align 8 .b8 _ZN3cub18CUB_300001_SM_10006detail10merge_sort26DeviceMergeSortMergeKernelINS2_10policy_hubIN6thrust24THRUST_300001_SM_1000_NS6detail15normal_iteratorINS6_10device_ptrI4int3EEEEE9Policy600ESC_PNS0_8NullTypeESC_SG_j8Int3LessSA_SF_EEvbT2_T3_T4_PT6_PT7_T5_PSK_SK_NS1_7vsmem_tE_param_1[8],
	.param .u64 .ptr .align 1 _ZN3cub18CUB_300001_SM_10006detail10merge_sort26DeviceMergeSortMergeKernelINS2_10policy_hubIN6thrust24THRUST_300001_SM_1000_NS6detail15normal_iteratorINS6_10device_ptrI4int3EEEEE9Policy600ESC_PNS0_8NullTypeESC_SG_j8Int3LessSA_SF_EEvbT2_T3_T4_PT6_PT7_T5_PSK_SK_NS1_7vsmem_tE_param_2,
	.param .u32 _ZN3cub18CUB_300001_SM_10006detail10merge_sort26DeviceMergeSortMergeKernelINS2_10policy_hubIN6thrust24THRUST_300001_SM_1000_NS6detail15normal_iteratorINS6_10device_ptrI4int3EEEEE9Policy600ESC_PNS0_8NullTypeESC_SG_j8Int3LessSA_SF_EEvbT2_T3_T4_PT6_PT7_T5_PSK_SK_NS1_7vsmem_tE_param_3,
	.param .u64 .ptr .align 1 _ZN3cub18CUB_300001_SM_10006detail10merge_sort26DeviceMergeSortMergeKernelINS2_10policy_hubIN6thrust24THRUST_300001_SM_1000_NS6detail15normal_iteratorINS6_10device_ptrI4int3EEEEE9Policy600ESC_PNS0_8NullTypeESC_SG_j8Int3LessSA_SF_EEvbT2_T3_T4_PT6_PT7_T5_PSK_SK_NS1_7vsmem_tE_param_4,
	.param .u64 .ptr .align 1 _ZN3cub18CUB_300001_SM_10006detail10merge_sort26DeviceMergeSortMergeKernelINS2_10policy_hubIN6thrust24THRUST_300001_SM_1000_NS6detail15normal_iteratorINS6_10device_ptrI4int3EEEEE9Policy600ESC_PNS0_8NullTypeESC_SG_j8Int3LessSA_SF_EEvbT2_T3_T4_PT6_PT7_T5_PSK_SK_NS1_7vsmem_tE_param_5,
	.param .align 1 .b8 _ZN3cub18CUB_300001_SM_10006detail10merge_sort26DeviceMergeSortMergeKernelINS2_10policy_hubIN6thrust24THRUST_300001_SM_1000_NS6detail15normal_iteratorINS6_10device_ptrI4int3EEEEE9Policy600ESC_PNS0_8NullTypeESC_SG_j8Int3LessSA_SF_EEvbT2_T3_T4_PT6_PT7_T5_PSK_SK_NS1_7vsmem_tE_param_6[1],
	.param .u64 .ptr .align 1 _ZN3cub18CUB_300001_SM_10006detail10merge_sort26DeviceMergeSortMergeKernelINS2_10policy_hubIN6thrust24THRUST_300001_SM_1000_NS6detail15normal_iteratorINS6_10device_ptrI4int3EEEEE9Policy600ESC_PNS0_8NullTypeESC_SG_j8Int3LessSA_SF_EEvbT2_T3_T4_PT6_PT7_T5_PSK_SK_NS1_7vsmem_tE_param_7,
	.param .u32 _ZN3cub18CUB_300001_SM_10006detail10merge_sort26DeviceMergeSortMergeKernelINS2_10policy_hubIN6thrust24THRUST_300001_SM_1000_NS6detail15normal_iteratorINS6_10device_ptrI4int3EEEEE9Policy600ESC_PNS0_8NullTypeESC_SG_j8Int3LessSA_SF_EEvbT2_T3_T4_PT6_PT7_T5_PSK_SK_NS1_7vsmem_tE_param_8,
	.param .align 8 .b8 _ZN3cub18CUB_300001_SM_10006detail10merge_sort26DeviceMergeSortMergeKernelINS2_10policy_hubIN6thrust24THRUST_300001_SM_1000_NS6detail15normal_iteratorINS6_10device_ptrI4int3EEEEE9Policy600ESC_PNS0_8NullTypeESC_SG_j8Int3LessSA_SF_EEvbT2_T3_T4_PT6_PT7_T5_PSK_SK_NS1_7vsmem_tE_param_9[8]
)
.maxntid 256
{
	.reg .pred 	%p<236>;
	.reg .b16 	%rs<2>;
	.reg .b32 	%r<821>;
	.reg .b64 	%rd<79>;
	// demoted variable
	.shared .align 16 .b8 _ZZN3cub18CUB_300001_SM_10006detail10merge_sort26DeviceMergeSortMergeKernelINS2_10policy_hubIN6thrust24THRUST_300001_SM_1000_NS6detail15normal_iteratorINS6_10device_ptrI4int3EEEEE9Policy600ESC_PNS0_8NullTypeESC_SG_j8Int3LessSA_SF_EEvbT2_T3_T4_PT6_PT7_T5_PSK_SK_NS1_7vsmem_tEE19static_temp_storage[15376];
	ld.param.s8 	%rs1, [_ZN3cub18CUB_300001_SM_10006detail10merge_sort26DeviceMergeSortMergeKernelINS2_10policy_hubIN6thrust24THRUST_300001_SM_1000_NS6detail15normal_iteratorINS6_10device_ptrI4int3EEEEE9Policy600ESC_PNS0_8NullTypeESC_SG_j8Int3LessSA_SF_EEvbT2_T3_T4_PT6_PT7_T5_PSK_SK_NS1_7vsmem_tE_param_0];
	ld.param.u64 	%rd14, [_ZN3cub18CUB_300001_SM_10006detail10merge_sort26DeviceMergeSortMergeKernelINS2_10policy_hubIN6thrust24THRUST_300001_SM_1000_NS6detail15normal_iteratorINS6_10device_ptrI4int3EEEEE9Policy600ESC_PNS0_8NullTypeESC_SG_j8Int3LessSA_SF_EEvbT2_T3_T4_PT6_PT7_T5_PSK_SK_NS1_7vsmem_tE_param_1];
	ld.param.u32 	%r452, [_ZN3cub18CUB_300001_SM_10006detail10merge_sort26DeviceMergeSortMergeKernelINS2_10policy_hubIN6thrust24THRUST_300001_SM_1000_NS6detail15normal_iteratorINS6_10device_ptrI4int3EEEEE9Policy600ESC_PNS0_8NullTypeESC_SG_j8Int3LessSA_SF_EEvbT2_T3_T4_PT6_PT7_T5_PSK_SK_NS1_7vsmem_tE_param_3];
	ld.param.u64 	%rd15, [_ZN3cub18CUB_300001_SM_10006detail10merge_sort26DeviceMergeSortMergeKernelINS2_10policy_hubIN6thrust24THRUST_300001_SM_1000_NS6detail15normal_iteratorINS6_10device_ptrI4int3EEEEE9Policy600ESC_PNS0_8NullTypeESC_SG_j8Int3LessSA_SF_EEvbT2_T3_T4_PT6_PT7_T5_PSK_SK_NS1_7vsmem_tE_param_4];
	ld.param.u64 	%rd16, [_ZN3cub18CUB_300001_SM_10006detail10merge_sort26DeviceMergeSortMergeKernelINS2_10policy_hubIN6thrust24THRUST_300001_SM_1000_NS6detail15normal_iteratorINS6_10device_ptrI4int3EEEEE9Policy600ESC_PNS0_8NullTypeESC_SG_j8Int3LessSA_SF_EEvbT2_T3_T4_PT6_PT7_T5_PSK_SK_NS1_7vsmem_tE_param_7];
	ld.param.u32 	%r453, [_ZN3cub18CUB_300001_SM_10006detail10merge_sort26DeviceMergeSortMergeKernelINS2_10policy_hubIN6thrust24THRUST_300001_SM_1000_NS6detail15normal_iteratorINS6_10device_ptrI4int3EEEEE9Policy600ESC_PNS0_8NullTypeESC_SG_j8Int3LessSA_SF_EEvbT2_T3_T4_PT6_PT7_T5_PSK_SK_NS1_7vsmem_tE_param_8];
	cvta.to.global.u64 	%rd1, %rd15;
	cvta.to.global.u64 	%rd2, %rd16;
	cvta.to.global.u64 	%rd3, %rd14;
	mov.u32 	%r1, %ctaid.x;
	mov.u32 	%r454, %nctaid.x;
	mul.lo.s32 	%r2, %r1, 1280;
	mov.u32 	%r3, %tid.x;
	add.s32 	%r455, %r454, -1;
	setp.ge.u32 	%p25, %r1, %r455;
	@%p25 bra 	$L__BB37_79;
	mul.wide.u32 	%rd47, %r1, 4;
	add.s64 	%rd48, %rd2, %rd47;
	ld.global.u32 	%r562, [%rd48];
	ld.global.u32 	%r563, [%rd48+4];
	shr.u32 	%r564, %r453, 1;
	neg.s32 	%r565, %r453;
	and.b32  	%r566, %r1, %r565;
	mul.lo.s32 	%r4, %r566, 1280;
	mul.lo.s32 	%r5, %r564, 1280;
	sub.s32 	%r567, %r1, %r566;
	mul.lo.s32 	%r568, %r567, 1280;
	sub.s32 	%r6, %r562, %r4;
	sub.s32 	%r569, %r563, %r4;
	sub.s32 	%r570, %r452, %r4;
	max.u32 	%r571, %r570, %r5;
	sub.s32 	%r572, %r571, %r5;
	sub.s32 	%r573, %r568, %r6;
	min.u32 	%r7, %r573, %r572;
	max.u32 	%r574, %r568, -1281;
	not.b32 	%r575, %r574;
	add.s32 	%r576, %r568, %r575;
	sub.s32 	%r577, %r576, %r569;
	or.b32  	%r578, %r1, %r565;
	setp.eq.s32 	%p136, %r578, -1;
	min.u32 	%r579, %r5, %r570;
	selp.b32 	%r580, %r579, %r569, %p136;
	selp.b32 	%r581, %r5, %r577, %p136;
	min.u32 	%r8, %r581, %r572;
	sub.s32 	%r9, %r580, %r6;
	// begin inline asm
	griddepcontrol.wait;
	// end inline asm
	setp.eq.s16 	%p137, %rs1, 0;
	@%p137 bra 	$L__BB37_17;
	cvt.u64.u32 	%rd49, %r4;
	cvt.u64.u32 	%rd50, %r6;
	add.s64 	%rd51, %rd50, %rd49;
	cvt.u64.u32 	%rd52, %r5;
	add.s64 	%rd53, %rd49, %rd52;
	cvt.u64.u32 	%rd54, %r7;
	add.s64 	%rd55, %rd53, %rd54;
	setp.ge.s32 	%p138, %r3, %r9;
	cvt.u64.u32 	%rd56, %r3;
	add.s64 	%rd57, %rd51, %rd56;
	mad.lo.s64 	%rd4, %rd57, 12, %rd3;
	sub.s32 	%r582, %r3, %r9;
	cvt.s64.s32 	%rd58, %r582;
	add.s64 	%rd59, %rd55, %rd58;
	mad.lo.s64 	%rd5, %rd59, 12, %rd3;
	@%p138 bra 	$L__BB37_4;
	ld.global.u32 	%r727, [%rd4];
	ld.global.u32 	%r726, [%rd4+4];
	ld.global.u32 	%r725, [%rd4+8];
	bra.uni 	$L__BB37_5;
$L__BB37_4:
	ld.global.u32 	%r727, [%rd5];
	ld.global.u32 	%r726, [%rd5+4];
	ld.global.u32 	%r725, [%rd5+8];
$L__BB37_5:
	add.s32 	%r583, %r3, 256;
	setp.lt.s32 	%p139, %r583, %r9;
	@%p139 bra 	$L__BB37_7;
	ld.global.u32 	%r724, [%rd5+3072];
	ld.global.u32 	%r723, [%rd5+3076];
	ld.global.u32 	%r722, [%rd5+3080];
	bra.uni 	$L__BB37_8;
$L__BB37_7:
	ld.global.u32 	%r724, [%rd4+3072];
	ld.global.u32 	%r723, [%rd4+3076];
	ld.global.u32 	%r722, [%rd4+3080];
$L__BB37_8:
	add.s32 	%r584, %r3, 512;
	setp.lt.s32 	%p140, %r584, %r9;
	@%p140 bra 	$L__BB37_10;
	ld.global.u32 	%r721, [%rd5+6144];
	ld.global.u32 	%r720, [%rd5+6148];
	ld.global.u32 	%r719, [%rd5+6152];
	bra.uni 	$L__BB37_11;
$L__BB37_10:
	ld.global.u32 	%r721, [%rd4+6144];
	ld.global.u32 	%r720, [%rd4+6148];
	ld.global.u32 	%r719, [%rd4+6152];
$L__BB37_11:
	add.s32 	%r585, %r3, 768;
	setp.lt.s32 	%p141, %r585, %r9;
	@%p141 bra 	$L__BB37_13;
	ld.global.u32 	%r718, [%rd5+9216];
	ld.global.u32 	%r717, [%rd5+9220];
	ld.global.u32 	%r716, [%rd5+9224];
	bra.uni 	$L__BB37_14;
$L__BB37_13:
	ld.global.u32 	%r718, [%rd4+9216];
	ld.global.u32 	%r717, [%rd4+9220];
	ld.global.u32 	%r716, [%rd4+9224];
$L__BB37_14:
	or.b32  	%r586, %r3, 1024;
	setp.lt.s32 	%p142, %r586, %r9;
	@%p142 bra 	$L__BB37_16;
	ld.global.u32 	%r715, [%rd5+12288];
	ld.global.u32 	%r714, [%rd5+12292];
	ld.global.u32 	%r713, [%rd5+12296];
	bra.uni 	$L__BB37_32;
$L__BB37_16:
	ld.global.u32 	%r715, [%rd4+12288];
	ld.global.u32 	%r714, [%rd4+12292];
	ld.global.u32 	%r713, [%rd4+12296];
	bra.uni 	$L__BB37_32;
$L__BB37_17:
	cvt.u64.u32 	%rd60, %r4;
	cvt.u64.u32 	%rd61, %r6;
	add.s64 	%rd62, %rd61, %rd60;
	cvt.u64.u32 	%rd63, %r5;
	add.s64 	%rd64, %rd60, %rd63;
	cvt.u64.u32 	%rd65, %r7;
	add.s64 	%rd66, %rd64, %rd65;
	setp.ge.s32 	%p143, %r3, %r9;
	cvt.u64.u32 	%rd67, %r3;
	add.s64 	%rd68, %rd62, %rd67;
	mad.lo.s64 	%rd6, %rd68, 12, %rd1;
	sub.s32 	%r587, %r3, %r9;
	cvt.s64.s32 	%rd69, %r587;
	add.s64 	%rd70, %rd66, %rd69;
	mad.lo.s64 	%rd7, %rd70, 12, %rd1;
	@%p143 bra 	$L__BB37_19;
	ld.global.u32 	%r727, [%rd6];
	ld.global.u32 	%r726, [%rd6+4];
	ld.global.u32 	%r725, [%rd6+8];
	bra.uni 	$L__BB37_20;
$L__BB37_19:
	ld.global.u32 	%r727, [%rd7];
	ld.global.u32 	%r726, [%rd7+4];
	ld.global.u32 	%r725, [%rd7+8];
$L__BB37_20:
	add.s32 	%r588, %r3, 256;
	setp.lt.s32 	%p144, %r588, %r9;
	@%p144 bra 	$L__BB37_22;
	ld.global.u32 	%r724, [%rd7+3072];
	ld.global.u32 	%r723, [%rd7+3076];
	ld.global.u32 	%r722, [%rd7+3080];
	bra.uni 	$L__BB37_23;
$L__BB37_22:
	ld.global.u32 	%r724, [%rd6+3072];
	ld.global.u32 	%r723, [%rd6+3076];
	ld.global.u32 	%r722, [%rd6+3080];
$L__BB37_23:
	add.s32 	%r589, %r3, 512;
	setp.lt.s32 	%p145, %r589, %r9;
	@%p145 bra 	$L__BB37_25;
	ld.global.u32 	%r721, [%rd7+6144];
	ld.global.u32 	%r720, [%rd7+6148];
	ld.global.u32 	%r719, [%rd7+6152];
	bra.uni 	$L__BB37_26;
$L__BB37_25:
	ld.global.u32 	%r721, [%rd6+6144];
	ld.global.u32 	%r720, [%rd6+6148];
	ld.global.u32 	%r719, [%rd6+6152];
$L__BB37_26:
	add.s32 	%r590, %r3, 768;
	setp.lt.s32 	%p146, %r590, %r9;
	@%p146 bra 	$L__BB37_28;
	ld.global.u32 	%r718, [%rd7+9216];
	ld.global.u32 	%r717, [%rd7+9220];
	ld.global.u32 	%r716, [%rd7+9224];
	bra.uni 	$L__BB37_29;
$L__BB37_28:
	ld.global.u32 	%r718, [%rd6+9216];
	ld.global.u32 	%r717, [%rd6+9220];
	ld.global.u32 	%r716, [%rd6+9224];
$L__BB37_29:
	or.b32  	%r591, %r3, 1024;
	setp.lt.s32 	%p147, %r591, %r9;
	@%p147 bra 	$L__BB37_31;
	ld.global.u32 	%r715, [%rd7+12288];
	ld.global.u32 	%r714, [%rd7+12292];
	ld.global.u32 	%r713, [%rd7+12296];
	bra.uni 	$L__BB37_32;
$L__BB37_31:
	ld.global.u32 	%r715, [%rd6+12288];
	ld.global.u32 	%r714, [%rd6+12292];
	ld.global.u32 	%r713, [%rd6+12296];
$L__BB37_32:
	sub.s32 	%r592, %r8, %r7;
	mov.u32 	%r593, _ZZN3cub18CUB_300001_SM_10006detail10merge_sort26DeviceMergeSortMergeKernelINS2_10policy_hubIN6thrust24THRUST_300001_SM_1000_NS6detail15normal_iteratorINS6_10device_ptrI4int3EEEEE9Policy600ESC_PNS0_8NullTypeESC_SG_j8Int3LessSA_SF_EEvbT2_T3_T4_PT6_PT7_T5_PSK_SK_NS1_7vsmem_tEE19static_temp_storage;
	mad.lo.s32 	%r594, %r3, 12, %r593;
	st.shared.u32 	[%r594], %r727;
	st.shared.u32 	[%r594+4], %r726;
	st.shared.u32 	[%r594+8], %r725;
	st.shared.u32 	[%r594+3072], %r724;
	st.shared.u32 	[%r594+3076], %r723;
	st.shared.u32 	[%r594+3080], %r722;
	st.shared.u32 	[%r594+6144], %r721;
	st.shared.u32 	[%r594+6148], %r720;
	st.shared.u32 	[%r594+6152], %r719;
	st.shared.u32 	[%r594+9216], %r718;
	st.shared.u32 	[%r594+9220], %r717;
	st.shared.u32 	[%r594+9224], %r716;
	st.shared.u32 	[%r594+12288], %r715;
	st.shared.u32 	[%r594+12292], %r714;
	st.shared.u32 	[%r594+12296], %r713;
	bar.sync 	0;
	// begin inline asm
	griddepcontrol.launch_dependents;
	// end inline asm
	add.s32 	%r109, %r592, %r9;
	mul.lo.s32 	%r595, %r3, 5;
	min.s32 	%r110, %r595, %r109;
	setp.lt.s32 	%p148, %r110, %r592;
	sub.s32 	%r596, %r110, %r592;
	selp.b32 	%r730, 0, %r596, %p148;
	min.s32 	%r728, %r9, %r110;
	setp.ge.s32 	%p149, %r730, %r728;
	@%p149 bra 	$L__BB37_39;
	add.s32 	%r113, %r110, %r9;
$L__BB37_34:
	sub.s32 	%r597, %r728, %r730;
	shr.u32 	%r598, %r597, 31;
	add.s32 	%r599, %r597, %r598;
	shr.s32 	%r600, %r599, 1;
	add.s32 	%r116, %r600, %r730;
	mad.lo.s32 	%r602, %r116, 12, %r593;
	ld.shared.u32 	%r117, [%r602];
	ld.shared.u32 	%r118, [%r602+4];
	add.s32 	%r119, %r602, 8;
	not.b32 	%r603, %r116;
	add.s32 	%r604, %r113, %r603;
	mad.lo.s32 	%r605, %r604, 12, %r593;
	ld.shared.u32 	%r120, [%r605];
	ld.shared.u32 	%r121, [%r605+4];
	add.s32 	%r122, %r605, 8;
	setp.lt.s32 	%p151, %r120, %r117;
	mov.pred 	%p150, 0;
	mov.pred 	%p224, %p150;
	@%p151 bra 	$L__BB37_38;
	setp.gt.s32 	%p153, %r120, %r117;
	mov.pred 	%p224, -1;
	@%p153 bra 	$L__BB37_38;
	setp.lt.s32 	%p155, %r121, %r118;
	mov.pred 	%p224, %p150;
	@%p155 bra 	$L__BB37_38;
	ld.shared.u32 	%r606, [%r119];
	ld.shared.u32 	%r608, [%r122];
	setp.gt.s32 	%p156, %r121, %r118;
	setp.ge.s32 	%p157, %r608, %r606;
	or.pred  	%p224, %p156, %p157;
$L__BB37_38:
	add.s32 	%r610, %r116, 1;
	selp.b32 	%r730, %r610, %r730, %p224;
	selp.b32 	%r728, %r728, %r116, %p224;
	setp.lt.s32 	%p158, %r730, %r728;
	@%p158 bra 	$L__BB37_34;
$L__BB37_39:
	sub.s32 	%r611, %r110, %r730;
	add.s32 	%r126, %r611, %r9;
	mad.lo.s32 	%r127, %r126, 12, %r593;
	ld.shared.u32 	%r733, [%r127+8];
	ld.shared.u32 	%r732, [%r127+4];
	ld.shared.u32 	%r731, [%r127];
	mad.lo.s32 	%r131, %r730, 12, %r593;
	ld.shared.u32 	%r742, [%r131+8];
	ld.shared.u32 	%r741, [%r131+4];
	ld.shared.u32 	%r740, [%r131];
	setp.ge.s32 	%p160, %r126, %r109;
	mov.pred 	%p159, 0;
	mov.pred 	%p225, %p159;
	@%p160 bra 	$L__BB37_44;
	setp.ge.s32 	%p162, %r730, %r9;
	setp.lt.s32 	%p163, %r731, %r740;
	or.pred  	%p164, %p162, %p163;
	mov.pred 	%p161, -1;
	mov.pred 	%p225, %p161;
	@%p164 bra 	$L__BB37_44;
	setp.gt.s32 	%p166, %r731, %r740;
	mov.pred 	%p225, %p159;
	@%p166 bra 	$L__BB37_44;
	setp.lt.s32 	%p168, %r732, %r741;
	mov.pred 	%p225, %p161;
	@%p168 bra 	$L__BB37_44;
	setp.le.s32 	%p169, %r732, %r741;
	setp.lt.s32 	%p170, %r733, %r742;
	and.pred  	%p225, %p169, %p170;
$L__BB37_44:
	selp.b32 	%r135, %r733, %r742, %p225;
	selp.b32 	%r136, %r732, %r741, %p225;
	selp.b32 	%r137, %r731, %r740, %p225;
	selp.u32 	%r613, 1, 0, %p225;
	add.s32 	%r138, %r126, %r613;
	not.pred 	%p171, %p225;
	selp.u32 	%r614, 1, 0, %p171;
	add.s32 	%r139, %r730, %r614;
	@%p171 bra 	$L__BB37_46;
	ld.shared.u32 	%r731, [%r127+12];
	ld.shared.u32 	%r732, [%r127+16];
	ld.shared.u32 	%r733, [%r127+20];
	bra.uni 	$L__BB37_47;
$L__BB37_46:
	ld.shared.u32 	%r740, [%r131+12];
	ld.shared.u32 	%r741, [%r131+16];
	ld.shared.u32 	%r742, [%r131+20];
$L__BB37_47:
	setp.ge.s32 	%p173, %r138, %r109;
	mov.pred 	%p172, 0;
	mov.pred 	%p226, %p172;
	@%p173 bra 	$L__BB37_52;
	setp.ge.s32 	%p175, %r139, %r9;
	setp.lt.s32 	%p176, %r731, %r740;
	or.pred  	%p177, %p175, %p176;
	mov.pred 	%p174, -1;
	mov.pred 	%p226, %p174;
	@%p177 bra 	$L__BB37_52;
	setp.gt.s32 	%p179, %r731, %r740;
	mov.pred 	%p226, %p172;
	@%p179 bra 	$L__BB37_52;
	setp.lt.s32 	%p181, %r732, %r741;
	mov.pred 	%p226, %p174;
	@%p181 bra 	$L__BB37_52;
	setp.le.s32 	%p182, %r732, %r741;
	setp.lt.s32 	%p183, %r733, %r742;
	and.pred  	%p226, %p182, %p183;
$L__BB37_52:
	selp.b32 	%r152, %r733, %r742, %p226;
	selp.b32 	%r153, %r732, %r741, %p226;
	selp.b32 	%r154, %r731, %r740, %p226;
	selp.u32 	%r615, 1, 0, %p226;
	add.s32 	%r155, %r138, %r615;
	not.pred 	%p184, %p226;
	selp.u32 	%r616, 1, 0, %p184;
	add.s32 	%r156, %r139, %r616;
	@%p226 bra 	$L__BB37_54;
	mad.lo.s32 	%r618, %r156, 12, %r593;
	ld.shared.u32 	%r740, [%r618];
	ld.shared.u32 	%r741, [%r618+4];
	ld.shared.u32 	%r742, [%r618+8];
	bra.uni 	$L__BB37_55;
$L__BB37_54:
	mad.lo.s32 	%r620, %r155, 12, %r593;
	ld.shared.u32 	%r731, [%r620];
	ld.shared.u32 	%r732, [%r620+4];
	ld.shared.u32 	%r733, [%r620+8];
$L__BB37_55:
	setp.ge.s32 	%p186, %r155, %r109;
	mov.pred 	%p185, 0;
	mov.pred 	%p227, %p185;
	@%p186 bra 	$L__BB37_60;
	setp.ge.s32 	%p188, %r156, %r9;
	setp.lt.s32 	%p189, %r731, %r740;
	or.pred  	%p190, %p188, %p189;
	mov.pred 	%p187, -1;
	mov.pred 	%p227, %p187;
	@%p190 bra 	$L__BB37_60;
	setp.gt.s32 	%p192, %r731, %r740;
	mov.pred 	%p227, %p185;
	@%p192 bra 	$L__BB37_60;
	setp.lt.s32 	%p194, %r732, %r741;
	mov.pred 	%p227, %p187;
	@%p194 bra 	$L__BB37_60;
	setp.le.s32 	%p195, %r732, %r741;
	setp.lt.s32 	%p196, %r733, %r742;
	and.pred  	%p227, %p195, %p196;
$L__BB37_60:
	selp.b32 	%r169, %r733, %r742, %p227;
	selp.b32 	%r170, %r732, %r741, %p227;
	selp.b32 	%r171, %r731, %r740, %p227;
	selp.u32 	%r621, 1, 0, %p227;
	add.s32 	%r172, %r155, %r621;
	not.pred 	%p197, %p227;
	selp.u32 	%r622, 1, 0, %p197;
	add.s32 	%r173, %r156, %r622;
	@%p227 bra 	$L__BB37_62;
	mad.lo.s32 	%r624, %r173, 12, %r593;
	ld.shared.u32 	%r740, [%r624];
	ld.shared.u32 	%r741, [%r624+4];
	ld.shared.u32 	%r742, [%r624+8];
	bra.uni 	$L__BB37_63;
$L__BB37_62:
	mad.lo.s32 	%r626, %r172, 12, %r593;
	ld.shared.u32 	%r731, [%r626];
	ld.shared.u32 	%r732, [%r626+4];
	ld.shared.u32 	%r733, [%r626+8];
$L__BB37_63:
	setp.ge.s32 	%p199, %r172, %r109;
	mov.pred 	%p198, 0;
	mov.pred 	%p228, %p198;
	@%p199 bra 	$L__BB37_68;
	setp.ge.s32 	%p201, %r173, %r9;
	setp.lt.s32 	%p202, %r731, %r740;
	or.pred  	%p203, %p201, %p202;
	mov.pred 	%p200, -1;
	mov.pred 	%p228, %p200;
	@%p203 bra 	$L__BB37_68;
	setp.gt.s32 	%p205, %r731, %r740;
	mov.pred 	%p228, %p198;
	@%p205 bra 	$L__BB37_68;
	setp.lt.s32 	%p207, %r732, %r741;
	mov.pred 	%p228, %p200;
	@%p207 bra 	$L__BB37_68;
	setp.le.s32 	%p208, %r732, %r741;
	setp.lt.s32 	%p209, %r733, %r742;
	and.pred  	%p228, %p208, %p209;
$L__BB37_68:
	selp.b32 	%r186, %r733, %r742, %p228;
	selp.b32 	%r187, %r732, %r741, %p228;
	selp.b32 	%r188, %r731, %r740, %p228;
	selp.u32 	%r627, 1, 0, %p228;
	add.s32 	%r189, %r172, %r627;
	not.pred 	%p210, %p228;
	selp.u32 	%r628, 1, 0, %p210;
	add.s32 	%r190, %r173, %r628;
	@%p228 bra 	$L__BB37_70;
	mad.lo.s32 	%r630, %r190, 12, %r593;
	ld.shared.u32 	%r740, [%r630];
	ld.shared.u32 	%r741, [%r630+4];
	ld.shared.u32 	%r742, [%r630+8];
	bra.uni 	$L__BB37_71;
$L__BB37_70:
	mad.lo.s32 	%r632, %r189, 12, %r593;
	ld.shared.u32 	%r731, [%r632];
	ld.shared.u32 	%r732, [%r632+4];
	ld.shared.u32 	%r733, [%r632+8];
$L__BB37_71:
	setp.ge.s32 	%p212, %r189, %r109;
	mov.pred 	%p211, 0;
	mov.pred 	%p229, %p211;
	@%p212 bra 	$L__BB37_76;
	setp.ge.s32 	%p214, %r190, %r9;
	setp.lt.s32 	%p215, %r731, %r740;
	or.pred  	%p216, %p214, %p215;
	mov.pred 	%p213, -1;
	mov.pred 	%p229, %p213;
	@%p216 bra 	$L__BB37_76;
	setp.gt.s32 	%p218, %r731, %r740;
	mov.pred 	%p229, %p211;
	@%p218 bra 	$L__BB37_76;
	setp.lt.s32 	%p220, %r732, %r741;
	mov.pred 	%p229, %p213;
	@%p220 bra 	$L__BB37_76;
	setp.le.s32 	%p221, %r732, %r741;
	setp.lt.s32 	%p222, %r733, %r742;
	and.pred  	%p229, %p221, %p222;
$L__BB37_76:
	setp.eq.s16 	%p223, %rs1, 0;
	selp.b32 	%r203, %r733, %r742, %p229;
	selp.b32 	%r204, %r732, %r741, %p229;
	selp.b32 	%r205, %r731, %r740, %p229;
	bar.sync 	0;
	@%p223 bra 	$L__BB37_78;
	cvt.u64.u32 	%rd71, %r2;
	// begin inline asm
	mov.u32 %r633, %laneid;
	// end inline asm
	shr.u32 	%r634, %r3, 5;
	mul.lo.s32 	%r635, %r634, 160;
	mad.lo.s32 	%r636, %r633, 5, %r635;
	mad.lo.s32 	%r638, %r636, 12, %r593;
	st.shared.u32 	[%r638], %r137;
	st.shared.u32 	[%r638+4], %r136;
	st.shared.u32 	[%r638+8], %r135;
	st.shared.u32 	[%r638+12], %r154;
	st.shared.u32 	[%r638+16], %r153;
	st.shared.u32 	[%r638+20], %r152;
	st.shared.u32 	[%r638+24], %r171;
	st.shared.u32 	[%r638+28], %r170;
	st.shared.u32 	[%r638+32], %r169;
	st.shared.u32 	[%r638+36], %r188;
	st.shared.u32 	[%r638+40], %r187;
	st.shared.u32 	[%r638+44], %r186;
	st.shared.u32 	[%r638+48], %r205;
	st.shared.u32 	[%r638+52], %r204;
	st.shared.u32 	[%r638+56], %r203;
	bar.warp.sync 	-1;
	shl.b32 	%r639, %r633, 2;
	sub.s32 	%r640, %r636, %r639;
	mad.lo.s32 	%r641, %r640, 12, %r593;
	ld.shared.u32 	%r642, [%r641];
	ld.shared.u32 	%r643, [%r641+4];
	ld.shared.u32 	%r644, [%r641+8];
	ld.shared.u32 	%r645, [%r641+384];
	ld.shared.u32 	%r646, [%r641+388];
	ld.shared.u32 	%r647, [%r641+392];
	ld.shared.u32 	%r648, [%r641+768];
	ld.shared.u32 	%r649, [%r641+772];
	ld.shared.u32 	%r650, [%r641+776];
	ld.shared.u32 	%r651, [%r641+1152];
	ld.shared.u32 	%r652, [%r641+1156];
	ld.shared.u32 	%r653, [%r641+1160];
	ld.shared.u32 	%r654, [%r641+1536];
	ld.shared.u32 	%r655, [%r641+1540];
	ld.shared.u32 	%r656, [%r641+1544];
	and.b32  	%r657, %r3, 31;
	and.b32  	%r658, %r3, 992;
	mul.lo.s32 	%r659, %r658, 5;
	or.b32  	%r660, %r659, %r657;
	cvt.u64.u32 	%rd72, %r660;
	add.s64 	%rd73, %rd72, %rd71;
	mad.lo.s64 	%rd74, %rd73, 12, %rd1;
	st.global.u32 	[%rd74], %r642;
	st.global.u32 	[%rd74+4], %r643;
	st.global.u32 	[%rd74+8], %r644;
	st.global.u32 	[%rd74+384], %r645;
	st.global.u32 	[%rd74+388], %r646;
	st.global.u32 	[%rd74+392], %r647;
	st.global.u32 	[%rd74+768], %r648;
	st.global.u32 	[%rd74+772], %r649;
	st.global.u32 	[%rd74+776], %r650;
	st.global.u32 	[%rd74+1152], %r651;
	st.global.u32 	[%rd74+1156], %r652;
	st.global.u32 	[%rd74+1160], %r653;
	st.global.u32 	[%rd74+1536], %r654;
	st.global.u32 	[%rd74+1540], %r655;
	st.global.u32 	[%rd74+1544], %r656;
	bra.uni 	$L__BB37_189;
$L__BB37_78:
	// begin inline asm
	mov.u32 %r661, %laneid;
	// end inline asm
	shr.u32 	%r662, %r3, 5;
	mul.lo.s32 	%r663, %r662, 160;
	mad.lo.s32 	%r664, %r661, 5, %r663;
	mad.lo.s32 	%r666, %r664, 12, %r593;
	st.shared.u32 	[%r666], %r137;
	st.shared.u32 	[%r666+4], %r136;
	st.shared.u32 	[%r666+8], %r135;
	st.shared.u32 	[%r666+12], %r154;
	st.shared.u32 	[%r666+16], %r153;
	st.shared.u32 	[%r666+20], %r152;
	st.shared.u32 	[%r666+24], %r171;
	st.shared.u32 	[%r666+28], %r170;
	st.shared.u32 	[%r666+32], %r169;
	st.shared.u32 	[%r666+36], %r188;
	st.shared.u32 	[%r666+40], %r187;
	st.shared.u32 	[%r666+44], %r186;
	st.shared.u32 	[%r666+48], %r205;
	st.shared.u32 	[%r666+52], %r204;
	st.shared.u32 	[%r666+56], %r203;
	bar.warp.sync 	-1;
	shl.b32 	%r667, %r661, 2;
	sub.s32 	%r668, %r664, %r667;
	mad.lo.s32 	%r669, %r668, 12, %r593;
	ld.shared.u32 	%r670, [%r669];
	ld.shared.u32 	%r671, [%r669+4];
	ld.shared.u32 	%r672, [%r669+8];
	ld.shared.u32 	%r673, [%r669+384];
	ld.shared.u32 	%r674, [%r669+388];
	ld.shared.u32 	%r675, [%r669+392];
	ld.shared.u32 	%r676, [%r669+768];
	ld.shared.u32 	%r677, [%r669+772];
	ld.shared.u32 	%r678, [%r669+776];
	ld.shared.u32 	%r679, [%r669+1152];
	ld.shared.u32 	%r680, [%r669+1156];
	ld.shared.u32 	%r681, [%r669+1160];
	ld.shared.u32 	%r682, [%r669+1536];
	ld.shared.u32 	%r683, [%r669+1540];
	ld.shared.u32 	%r684, [%r669+1544];
	and.b32  	%r685, %r3, 31;
	and.b32  	%r686, %r3, 992;
	mul.lo.s32 	%r687, %r686, 5;
	cvt.u64.u32 	%rd75, %r687;
	add.s32 	%r688, %r685, %r2;
	cvt.u64.u32 	%rd76, %r688;
	add.s64 	%rd77, %rd76, %rd75;
	mad.lo.s64 	%rd78, %rd77, 12, %rd3;
	st.global.u32 	[%rd78], %r670;
	st.global.u32 	[%rd78+4], %r671;
	st.global.u32 	[%rd78+8], %r672;
	st.global.u32 	[%rd78+384], %r673;
	st.global.u32 	[%rd78+388], %r674;
	st.global.u32 	[%rd78+392], %r675;
	st.global.u32 	[%rd78+768], %r676;
	st.global.u32 	[%rd78+772], %r677;
	st.global.u32 	[%rd78+776], %r678;
	st.global.u32 	[%rd78+1152], %r679;
	st.global.u32 	[%rd78+1156], %r680;
	st.global.u32 	[%rd78+1160], %r681;
	st.global.u32 	[%rd78+1536], %r682;
	st.global.u32 	[%rd78+1540], %r683;
	st.global.u32 	[%rd78+1544], %r684;
	bra.uni 	$L__BB37_189;
$L__BB37_79:
	mul.wide.u32 	%rd17, %r1, 4;
	add.s64 	%rd18, %rd2, %rd17;
	ld.global.u32 	%r456, [%rd18];
	ld.global.u32 	%r457, [%rd18+4];
	shr.u32 	%r458, %r453, 1;
	neg.s32 	%r459, %r453;
	and.b32  	%r460, %r1, %r459;
	mul.lo.s32 	%r206, %r460, 1280;
	mul.lo.s32 	%r207, %r458, 1280;
	sub.s32 	%r461, %r1, %r460;
	mul.lo.s32 	%r462, %r461, 1280;
	sub.s32 	%r208, %r456, %r206;
	sub.s32 	%r463, %r457, %r206;
	sub.s32 	%r464, %r452, %r206;
	max.u32 	%r465, %r464, %r207;
	sub.s32 	%r466, %r465, %r207;
	sub.s32 	%r467, %r462, %r208;
	min.u32 	%r209, %r467, %r466;
	max.u32 	%r468, %r462, -1281;
	not.b32 	%r469, %r468;
	add.s32 	%r470, %r462, %r469;
	sub.s32 	%r471, %r470, %r463;
	or.b32  	%r472, %r1, %r459;
	setp.eq.s32 	%p26, %r472, -1;
	min.u32 	%r473, %r207, %r464;
	selp.b32 	%r474, %r473, %r463, %p26;
	selp.b32 	%r475, %r207, %r471, %p26;
	min.u32 	%r476, %r475, %r466;
	sub.s32 	%r210, %r474, %r208;
	sub.s32 	%r211, %r476, %r209;
	// begin inline asm
	griddepcontrol.wait;
	// end inline asm
	setp.eq.s16 	%p27, %rs1, 0;
	@%p27 bra 	$L__BB37_100;
	cvt.u64.u32 	%rd19, %r206;
	cvt.u64.u32 	%rd20, %r208;
	add.s64 	%rd21, %rd20, %rd19;
	cvt.u64.u32 	%rd22, %r207;
	add.s64 	%rd23, %rd19, %rd22;
	cvt.u64.u32 	%rd24, %r209;
	add.s64 	%rd25, %rd23, %rd24;
	add.s32 	%r212, %r211, %r210;
	setp.ge.s32 	%p28, %r3, %r212;
	cvt.u64.u32 	%rd26, %r3;
	add.s64 	%rd27, %rd21, %rd26;
	mad.lo.s64 	%rd8, %rd27, 12, %rd3;
	sub.s32 	%r478, %r3, %r210;
	cvt.s64.s32 	%rd28, %r478;
	add.s64 	%rd29, %rd25, %rd28;
	mad.lo.s64 	%rd9, %rd29, 12, %rd3;
	@%p28 bra 	$L__BB37_84;
	setp.ge.s32 	%p29, %r3, %r210;
	@%p29 bra 	$L__BB37_83;
	ld.global.u32 	%r793, [%rd8];
	ld.global.u32 	%r792, [%rd8+4];
	ld.global.u32 	%r791, [%rd8+8];
	bra.uni 	$L__BB37_84;
$L__BB37_83:
	ld.global.u32 	%r793, [%rd9];
	ld.global.u32 	%r792, [%rd9+4];
	ld.global.u32 	%r791, [%rd9+8];
$L__BB37_84:
	add.s32 	%r222, %r3, 256;
	setp.ge.s32 	%p30, %r222, %r212;
	@%p30 bra 	$L__BB37_88;
	setp.lt.s32 	%p31, %r222, %r210;
	@%p31 bra 	$L__BB37_87;
	ld.global.u32 	%r790, [%rd9+3072];
	ld.global.u32 	%r789, [%rd9+3076];
	ld.global.u32 	%r788, [%rd9+3080];
	bra.uni 	$L__BB37_88;
$L__BB37_87:
	ld.global.u32 	%r790, [%rd8+3072];
	ld.global.u32 	%r789, [%rd8+3076];
	ld.global.u32 	%r788, [%rd8+3080];
$L__BB37_88:
	add.s32 	%r232, %r3, 512;
	setp.ge.s32 	%p32, %r232, %r212;
	@%p32 bra 	$L__BB37_92;
	setp.lt.s32 	%p33, %r232, %r210;
	@%p33 bra 	$L__BB37_91;
	ld.global.u32 	%r787, [%rd9+6144];
	ld.global.u32 	%r786, [%rd9+6148];
	ld.global.u32 	%r785, [%rd9+6152];
	bra.uni 	$L__BB37_92;
$L__BB37_91:
	ld.global.u32 	%r787, [%rd8+6144];
	ld.global.u32 	%r786, [%rd8+6148];
	ld.global.u32 	%r785, [%rd8+6152];
$L__BB37_92:
	add.s32 	%r242, %r3, 768;
	setp.ge.s32 	%p34, %r242, %r212;
	@%p34 bra 	$L__BB37_96;
	setp.lt.s32 	%p35, %r242, %r210;
	@%p35 bra 	$L__BB37_95;
	ld.global.u32 	%r784, [%rd9+9216];
	ld.global.u32 	%r783, [%rd9+9220];
	ld.global.u32 	%r782, [%rd9+9224];
	bra.uni 	$L__BB37_96;
$L__BB37_95:
	ld.global.u32 	%r784, [%rd8+9216];
	ld.global.u32 	%r783, [%rd8+9220];
	ld.global.u32 	%r782, [%rd8+9224];
$L__BB37_96:
	or.b32  	%r252, %r3, 1024;
	setp.ge.s32 	%p36, %r252, %r212;
	@%p36 bra 	$L__BB37_120;
	setp.lt.s32 	%p37, %r252, %r210;
	@%p37 bra 	$L__BB37_99;
	ld.global.u32 	%r781, [%rd9+12288];
	ld.global.u32 	%r780, [%rd9+12292];
	ld.global.u32 	%r779, [%rd9+12296];
	bra.uni 	$L__BB37_120;
$L__BB37_99:
	ld.global.u32 	%r781, [%rd8+12288];
	ld.global.u32 	%r780, [%rd8+12292];
	ld.global.u32 	%r779, [%rd8+12296];
	bra.uni 	$L__BB37_120;
$L__BB37_100:
	cvt.u64.u32 	%rd30, %r206;
	cvt.u64.u32 	%rd31, %r208;
	add.s64 	%rd32, %rd31, %rd30;
	cvt.u64.u32 	%rd33, %r207;
	add.s64 	%rd34, %rd30, %rd33;
	cvt.u64.u32 	%rd35, %r209;
	add.s64 	%rd36, %rd34, %rd35;
	add.s32 	%r259, %r211, %r210;
	setp.ge.s32 	%p38, %r3, %r259;
	cvt.u64.u32 	%rd37, %r3;
	add.s64 	%rd38, %rd32, %rd37;
	mad.lo.s64 	%rd10, %rd38, 12, %rd1;
	sub.s32 	%r484, %r3, %r210;
	cvt.s64.s32 	%rd39, %r484;
	add.s64 	%rd40, %rd36, %rd39;
	mad.lo.s64 	%rd11, %rd40, 12, %rd1;
	@%p38 bra 	$L__BB37_104;
	setp.ge.s32 	%p39, %r3, %r210;
	@%p39 bra 	$L__BB37_103;
	ld.global.u32 	%r793, [%rd10];
	ld.global.u32 	%r792, [%rd10+4];
	ld.global.u32 	%r791, [%rd10+8];
	bra.uni 	$L__BB37_104;
$L__BB37_103:
	ld.global.u32 	%r793, [%rd11];
	ld.global.u32 	%r792, [%rd11+4];
	ld.global.u32 	%r791, [%rd11+8];
$L__BB37_104:
	add.s32 	%r269, %r3, 256;
	setp.ge.s32 	%p40, %r269, %r259;
	@%p40 bra 	$L__BB37_108;
	setp.lt.s32 	%p41, %r269, %r210;
	@%p41 bra 	$L__BB37_107;
	ld.global.u32 	%r790, [%rd11+3072];
	ld.global.u32 	%r789, [%rd11+3076];
	ld.global.u32 	%r788, [%rd11+3080];
	bra.uni 	$L__BB37_108;
$L__BB37_107:
	ld.global.u32 	%r790, [%rd10+3072];
	ld.global.u32 	%r789, [%rd10+3076];
	ld.global.u32 	%r788, [%rd10+3080];
$L__BB37_108:
	add.s32 	%r279, %r3, 512;
	setp.ge.s32 	%p42, %r279, %r259;
	@%p42 bra 	$L__BB37_112;
	setp.lt.s32 	%p43, %r279, %r210;
	@%p43 bra 	$L__BB37_111;
	ld.global.u32 	%r787, [%rd11+6144];
	ld.global.u32 	%r786, [%rd11+6148];
	ld.global.u32 	%r785, [%rd11+6152];
	bra.uni 	$L__BB37_112;
$L__BB37_111:
	ld.global.u32 	%r787, [%rd10+6144];
	ld.global.u32 	%r786, [%rd10+6148];
	ld.global.u32 	%r785, [%rd10+6152];
$L__BB37_112:
	add.s32 	%r289, %r3, 768;
	setp.ge.s32 	%p44, %r289, %r259;
	@%p44 bra 	$L__BB37_116;
	setp.lt.s32 	%p45, %r289, %r210;
	@%p45 bra 	$L__BB37_115;
	ld.global.u32 	%r784, [%rd11+9216];
	ld.global.u32 	%r783, [%rd11+9220];
	ld.global.u32 	%r782, [%rd11+9224];
	bra.uni 	$L__BB37_116;
$L__BB37_115:
	ld.global.u32 	%r784, [%rd10+9216];
	ld.global.u32 	%r783, [%rd10+9220];
	ld.global.u32 	%r782, [%rd10+9224];
$L__BB37_116:
	or.b32  	%r299, %r3, 1024;
	setp.ge.s32 	%p46, %r299, %r259;
	@%p46 bra 	$L__BB37_120;
	setp.lt.s32 	%p47, %r299, %r210;
	@%p47 bra 	$L__BB37_119;
	ld.global.u32 	%r781, [%rd11+12288];
	ld.global.u32 	%r780, [%rd11+12292];
	ld.global.u32 	%r779, [%rd11+12296];
	bra.uni 	$L__BB37_120;
$L__BB37_119:
	ld.global.u32 	%r781, [%rd10+12288];
	ld.global.u32 	%r780, [%rd10+12292];
	ld.global.u32 	%r779, [%rd10+12296];
$L__BB37_120:
	mov.u32 	%r489, _ZZN3cub18CUB_300001_SM_10006detail10merge_sort26DeviceMergeSortMergeKernelINS2_10policy_hubIN6thrust24THRUST_300001_SM_1000_NS6detail15normal_iteratorINS6_10device_ptrI4int3EEEEE9Policy600ESC_PNS0_8NullTypeESC_SG_j8Int3LessSA_SF_EEvbT2_T3_T4_PT6_PT7_T5_PSK_SK_NS1_7vsmem_tEE19static_temp_storage;
	mad.lo.s32 	%r490, %r3, 12, %r489;
	st.shared.u32 	[%r490], %r793;
	st.shared.u32 	[%r490+4], %r792;
	st.shared.u32 	[%r490+8], %r791;
	st.shared.u32 	[%r490+3072], %r790;
	st.shared.u32 	[%r490+3076], %r789;
	st.shared.u32 	[%r490+3080], %r788;
	st.shared.u32 	[%r490+6144], %r787;
	st.shared.u32 	[%r490+6148], %r786;
	st.shared.u32 	[%r490+6152], %r785;
	st.shared.u32 	[%r490+9216], %r784;
	st.shared.u32 	[%r490+9220], %r783;
	st.shared.u32 	[%r490+9224], %r782;
	st.shared.u32 	[%r490+12288], %r781;
	st.shared.u32 	[%r490+12292], %r780;
	st.shared.u32 	[%r490+12296], %r779;
	bar.sync 	0;
	// begin inline asm
	griddepcontrol.launch_dependents;
	// end inline asm
	add.s32 	%r321, %r211, %r210;
	mul.lo.s32 	%r491, %r3, 5;
	min.s32 	%r322, %r491, %r321;
	setp.lt.s32 	%p48, %r322, %r211;
	sub.s32 	%r492, %r322, %r211;
	selp.b32 	%r796, 0, %r492, %p48;
	min.s32 	%r794, %r210, %r322;
	setp.ge.s32 	%p49, %r796, %r794;
	@%p49 bra 	$L__BB37_127;
	add.s32 	%r325, %r322, %r210;
$L__BB37_122:
	sub.s32 	%r493, %r794, %r796;
	shr.u32 	%r494, %r493, 31;
	add.s32 	%r495, %r493, %r494;
	shr.s32 	%r496, %r495, 1;
	add.s32 	%r328, %r496, %r796;
	mad.lo.s32 	%r498, %r328, 12, %r489;
	ld.shared.u32 	%r329, [%r498];
	ld.shared.u32 	%r330, [%r498+4];
	add.s32 	%r331, %r498, 8;
	not.b32 	%r499, %r328;
	add.s32 	%r500, %r325, %r499;
	mad.lo.s32 	%r501, %r500, 12, %r489;
	ld.shared.u32 	%r332, [%r501];
	ld.shared.u32 	%r333, [%r501+4];
	add.s32 	%r334, %r501, 8;
	setp.lt.s32 	%p51, %r332, %r329;
	mov.pred 	%p50, 0;
	mov.pred 	%p230, %p50;
	@%p51 bra 	$L__BB37_126;
	setp.gt.s32 	%p53, %r332, %r329;
	mov.pred 	%p230, -1;
	@%p53 bra 	$L__BB37_126;
	setp.lt.s32 	%p55, %r333, %r330;
	mov.pred 	%p230, %p50;
	@%p55 bra 	$L__BB37_126;
	ld.shared.u32 	%r502, [%r331];
	ld.shared.u32 	%r504, [%r334];
	setp.gt.s32 	%p56, %r333, %r330;
	setp.ge.s32 	%p57, %r504, %r502;
	or.pred  	%p230, %p56, %p57;
$L__BB37_126:
	add.s32 	%r506, %r328, 1;
	selp.b32 	%r796, %r506, %r796, %p230;
	selp.b32 	%r794, %r794, %r328, %p230;
	setp.lt.s32 	%p58, %r796, %r794;
	@%p58 bra 	$L__BB37_122;
$L__BB37_127:
	sub.s32 	%r507, %r322, %r796;
	add.s32 	%r338, %r507, %r210;
	mad.lo.s32 	%r339, %r338, 12, %r489;
	ld.shared.u32 	%r799, [%r339+8];
	ld.shared.u32 	%r798, [%r339+4];
	ld.shared.u32 	%r797, [%r339];
	mad.lo.s32 	%r343, %r796, 12, %r489;
	ld.shared.u32 	%r808, [%r343+8];
	ld.shared.u32 	%r807, [%r343+4];
	ld.shared.u32 	%r806, [%r343];
	setp.ge.s32 	%p60, %r338, %r321;
	mov.pred 	%p59, 0;
	mov.pred 	%p231, %p59;
	@%p60 bra 	$L__BB37_132;
	setp.ge.s32 	%p62, %r796, %r210;
	setp.lt.s32 	%p63, %r797, %r806;
	or.pred  	%p64, %p62, %p63;
	mov.pred 	%p61, -1;
	mov.pred 	%p231, %p61;
	@%p64 bra 	$L__BB37_132;
	setp.gt.s32 	%p66, %r797, %r806;
	mov.pred 	%p231, %p59;
	@%p66 bra 	$L__BB37_132;
	setp.lt.s32 	%p68, %r798, %r807;
	mov.pred 	%p231, %p61;
	@%p68 bra 	$L__BB37_132;
	setp.le.s32 	%p69, %r798, %r807;
	setp.lt.s32 	%p70, %r799, %r808;
	and.pred  	%p231, %p69, %p70;
$L__BB37_132:
	selp.b32 	%r347, %r799, %r808, %p231;
	selp.b32 	%r348, %r798, %r807, %p231;
	selp.b32 	%r349, %r797, %r806, %p231;
	selp.u32 	%r509, 1, 0, %p231;
	add.s32 	%r350, %r338, %r509;
	not.pred 	%p71, %p231;
	selp.u32 	%r510, 1, 0, %p71;
	add.s32 	%r351, %r796, %r510;
	@%p71 bra 	$L__BB37_134;
	ld.shared.u32 	%r797, [%r339+12];
	ld.shared.u32 	%r798, [%r339+16];
	ld.shared.u32 	%r799, [%r339+20];
	bra.uni 	$L__BB37_135;
$L__BB37_134:
	ld.shared.u32 	%r806, [%r343+12];
	ld.shared.u32 	%r807, [%r343+16];
	ld.shared.u32 	%r808, [%r343+20];
$L__BB37_135:
	setp.ge.s32 	%p73, %r350, %r321;
	mov.pred 	%p72, 0;
	mov.pred 	%p232, %p72;
	@%p73 bra 	$L__BB37_140;
	setp.ge.s32 	%p75, %r351, %r210;
	setp.lt.s32 	%p76, %r797, %r806;
	or.pred  	%p77, %p75, %p76;
	mov.pred 	%p74, -1;
	mov.pred 	%p232, %p74;
	@%p77 bra 	$L__BB37_140;
	setp.gt.s32 	%p79, %r797, %r806;
	mov.pred 	%p232, %p72;
	@%p79 bra 	$L__BB37_140;
	setp.lt.s32 	%p81, %r798, %r807;
	mov.pred 	%p232, %p74;
	@%p81 bra 	$L__BB37_140;
	setp.le.s32 	%p82, %r798, %r807;
	setp.lt.s32 	%p83, %r799, %r808;
	and.pred  	%p232, %p82, %p83;
$L__BB37_140:
	selp.b32 	%r364, %r799, %r808, %p232;
	selp.b32 	%r365, %r798, %r807, %p232;
	selp.b32 	%r366, %r797, %r806, %p232;
	selp.u32 	%r511, 1, 0, %p232;
	add.s32 	%r367, %r350, %r511;
	not.pred 	%p84, %p232;
	selp.u32 	%r512, 1, 0, %p84;
	add.s32 	%r368, %r351, %r512;
	@%p232 bra 	$L__BB37_142;
	mad.lo.s32 	%r514, %r368, 12, %r489;
	ld.shared.u32 	%r806, [%r514];
	ld.shared.u32 	%r807, [%r514+4];
	ld.shared.u32 	%r808, [%r514+8];
	bra.uni 	$L__BB37_143;
$L__BB37_142:
	mad.lo.s32 	%r516, %r367, 12, %r489;
	ld.shared.u32 	%r797, [%r516];
	ld.shared.u32 	%r798, [%r516+4];
	ld.shared.u32 	%r799, [%r516+8];
$L__BB37_143:
	setp.ge.s32 	%p86, %r367, %r321;
	mov.pred 	%p85, 0;
	mov.pred 	%p233, %p85;
	@%p86 bra 	$L__BB37_148;
	setp.ge.s32 	%p88, %r368, %r210;
	setp.lt.s32 	%p89, %r797, %r806;
	or.pred  	%p90, %p88, %p89;
	mov.pred 	%p87, -1;
	mov.pred 	%p233, %p87;
	@%p90 bra 	$L__BB37_148;
	setp.gt.s32 	%p92, %r797, %r806;
	mov.pred 	%p233, %p85;
	@%p92 bra 	$L__BB37_148;
	setp.lt.s32 	%p94, %r798, %r807;
	mov.pred 	%p233, %p87;
	@%p94 bra 	$L__BB37_148;
	setp.le.s32 	%p95, %r798, %r807;
	setp.lt.s32 	%p96, %r799, %r808;
	and.pred  	%p233, %p95, %p96;
$L__BB37_148:
	selp.b32 	%r381, %r799, %r808, %p233;
	selp.b32 	%r382, %r798, %r807, %p233;
	selp.b32 	%r383, %r797, %r806, %p233;
	selp.u32 	%r517, 1, 0, %p233;
	add.s32 	%r384, %r367, %r517;
	not.pred 	%p97, %p233;
	selp.u32 	%r518, 1, 0, %p97;
	add.s32 	%r385, %r368, %r518;
	@%p233 bra 	$L__BB37_150;
	mad.lo.s32 	%r520, %r385, 12, %r489;
	ld.shared.u32 	%r806, [%r520];
	ld.shared.u32 	%r807, [%r520+4];
	ld.shared.u32 	%r808, [%r520+8];
	bra.uni 	$L__BB37_151;
$L__BB37_150:
	mad.lo.s32 	%r522, %r384, 12, %r489;
	ld.shared.u32 	%r797, [%r522];
	ld.shared.u32 	%r798, [%r522+4];
	ld.shared.u32 	%r799, [%r522+8];
$L__BB37_151:
	setp.ge.s32 	%p99, %r384, %r321;
	mov.pred 	%p98, 0;
	mov.pred 	%p234, %p98;
	@%p99 bra 	$L__BB37_156;
	setp.ge.s32 	%p101, %r385, %r210;
	setp.lt.s32 	%p102, %r797, %r806;
	or.pred  	%p103, %p101, %p102;
	mov.pred 	%p100, -1;
	mov.pred 	%p234, %p100;
	@%p103 bra 	$L__BB37_156;
	setp.gt.s32 	%p105, %r797, %r806;
	mov.pred 	%p234, %p98;
	@%p105 bra 	$L__BB37_156;
	setp.lt.s32 	%p107, %r798, %r807;
	mov.pred 	%p234, %p100;
	@%p107 bra 	$L__BB37_156;
	setp.le.s32 	%p108, %r798, %r807;
	setp.lt.s32 	%p109, %r799, %r808;
	and.pred  	%p234, %p108, %p109;
$L__BB37_156:
	selp.b32 	%r398, %r799, %r808, %p234;
	selp.b32 	%r399, %r798, %r807, %p234;
	selp.b32 	%r400, %r797, %r806, %p234;
	selp.u32 	%r523, 1, 0, %p234;
	add.s32 	%r401, %r384, %r523;
	not.pred 	%p110, %p234;
	selp.u32 	%r524, 1, 0, %p110;
	add.s32 	%r402, %r385, %r524;
	@%p234 bra 	$L__BB37_158;
	mad.lo.s32 	%r526, %r402, 12, %r489;
	ld.shared.u32 	%r806, [%r526];
	ld.shared.u32 	%r807, [%r526+4];
	ld.shared.u32 	%r808, [%r526+8];
	bra.uni 	$L__BB37_159;
$L__BB37_158:
	mad.lo.s32 	%r528, %r401, 12, %r489;
	ld.shared.u32 	%r797, [%r528];
	ld.shared.u32 	%r798, [%r528+4];
	ld.shared.u32 	%r799, [%r528+8];
$L__BB37_159:
	setp.ge.s32 	%p112, %r401, %r321;
	mov.pred 	%p111, 0;
	mov.pred 	%p235, %p111;
	@%p112 bra 	$L__BB37_164;
	setp.ge.s32 	%p114, %r402, %r210;
	setp.lt.s32 	%p115, %r797, %r806;
	or.pred  	%p116, %p114, %p115;
	mov.pred 	%p113, -1;
	mov.pred 	%p235, %p113;
	@%p116 bra 	$L__BB37_164;
	setp.gt.s32 	%p118, %r797, %r806;
	mov.pred 	%p235, %p111;
	@%p118 bra 	$L__BB37_164;
	setp.lt.s32 	%p120, %r798, %r807;
	mov.pred 	%p235, %p113;
	@%p120 bra 	$L__BB37_164;
	setp.le.s32 	%p121, %r798, %r807;
	setp.lt.s32 	%p122, %r799, %r808;
	and.pred  	%p235, %p121, %p122;
$L__BB37_164:
	setp.eq.s16 	%p123, %rs1, 0;
	selp.b32 	%r415, %r799, %r808, %p235;
	selp.b32 	%r416, %r798, %r807, %p235;
	selp.b32 	%r417, %r797, %r806, %p235;
	bar.sync 	0;
	@%p123 bra 	$L__BB37_177;
	// begin inline asm
	mov.u32 %r529, %laneid;
	// end inline asm
	shr.u32 	%r530, %r3, 5;
	mul.lo.s32 	%r531, %r530, 160;
	mad.lo.s32 	%r532, %r529, 5, %r531;
	mad.lo.s32 	%r534, %r532, 12, %r489;
	st.shared.u32 	[%r534], %r349;
	st.shared.u32 	[%r534+4], %r348;
	st.shared.u32 	[%r534+8], %r347;
	st.shared.u32 	[%r534+12], %r366;
	st.shared.u32 	[%r534+16], %r365;
	st.shared.u32 	[%r534+20], %r364;
	st.shared.u32 	[%r534+24], %r383;
	st.shared.u32 	[%r534+28], %r382;
	st.shared.u32 	[%r534+32], %r381;
	st.shared.u32 	[%r534+36], %r400;
	st.shared.u32 	[%r534+40], %r399;
	st.shared.u32 	[%r534+44], %r398;
	st.shared.u32 	[%r534+48], %r417;
	st.shared.u32 	[%r534+52], %r416;
	st.shared.u32 	[%r534+56], %r415;
	bar.warp.sync 	-1;
	shl.b32 	%r535, %r529, 2;
	sub.s32 	%r536, %r532, %r535;
	mad.lo.s32 	%r537, %r536, 12, %r489;
	ld.shared.u32 	%r418, [%r537];
	ld.shared.u32 	%r419, [%r537+4];
	ld.shared.u32 	%r420, [%r537+8];
	ld.shared.u32 	%r421, [%r537+384];
	ld.shared.u32 	%r422, [%r537+388];
	ld.shared.u32 	%r423, [%r537+392];
	ld.shared.u32 	%r424, [%r537+768];
	ld.shared.u32 	%r425, [%r537+772];
	ld.shared.u32 	%r426, [%r537+776];
	ld.shared.u32 	%r427, [%r537+1152];
	ld.shared.u32 	%r428, [%r537+1156];
	ld.shared.u32 	%r429, [%r537+1160];
	ld.shared.u32 	%r430, [%r537+1536];
	ld.shared.u32 	%r431, [%r537+1540];
	ld.shared.u32 	%r432, [%r537+1544];
	setp.ne.s32 	%p124, %r3, 0;
	@%p124 bra 	$L__BB37_167;
	st.volatile.shared.u32 	[_ZZN3cub18CUB_300001_SM_10006detail10merge_sort26DeviceMergeSortMergeKernelINS2_10policy_hubIN6thrust24THRUST_300001_SM_1000_NS6detail15normal_iteratorINS6_10device_ptrI4int3EEEEE9Policy600ESC_PNS0_8NullTypeESC_SG_j8Int3LessSA_SF_EEvbT2_T3_T4_PT6_PT7_T5_PSK_SK_NS1_7vsmem_tEE19static_temp_storage+15360], %r321;
$L__BB37_167:
	bar.sync 	0;
	ld.volatile.shared.u32 	%r433, [_ZZN3cub18CUB_300001_SM_10006detail10merge_sort26DeviceMergeSortMergeKernelINS2_10policy_hubIN6thrust24THRUST_300001_SM_1000_NS6detail15normal_iteratorINS6_10device_ptrI4int3EEEEE9Policy600ESC_PNS0_8NullTypeESC_SG_j8Int3LessSA_SF_EEvbT2_T3_T4_PT6_PT7_T5_PSK_SK_NS1_7vsmem_tEE19static_temp_storage+15360];
	and.b32  	%r538, %r3, 31;
	and.b32  	%r539, %r3, 992;
	mul.lo.s32 	%r540, %r539, 5;
	or.b32  	%r434, %r540, %r538;
	setp.ge.s32 	%p125, %r434, %r433;
	cvt.u64.u32 	%rd41, %r434;
	cvt.u64.u32 	%rd42, %r2;
	add.s64 	%rd43, %rd41, %rd42;
	mad.lo.s64 	%rd12, %rd43, 12, %rd1;
	@%p125 bra 	$L__BB37_169;
	st.global.u32 	[%rd12], %r418;
	st.global.u32 	[%rd12+4], %r419;
	st.global.u32 	[%rd12+8], %r420;
$L__BB37_169:
	add.s32 	%r541, %r434, 32;
	setp.ge.s32 	%p126, %r541, %r433;
	@%p126 bra 	$L__BB37_171;
	st.global.u32 	[%rd12+384], %r421;
	st.global.u32 	[%rd12+388], %r422;
	st.global.u32 	[%rd12+392], %r423;
$L__BB37_171:
	add.s32 	%r542, %r434, 64;
	setp.ge.s32 	%p127, %r542, %r433;
	@%p127 bra 	$L__BB37_173;
	st.global.u32 	[%rd12+768], %r424;
	st.global.u32 	[%rd12+772], %r425;
	st.global.u32 	[%rd12+776], %r426;
$L__BB37_173:
	add.s32 	%r543, %r434, 96;
	setp.ge.s32 	%p128, %r543, %r433;
	@%p128 bra 	$L__BB37_175;
	st.global.u32 	[%rd12+1152], %r427;
	st.global.u32 	[%rd12+1156], %r428;
	st.global.u32 	[%rd12+1160], %r429;
$L__BB37_175:
	add.s32 	%r544, %r434, 128;
	setp.ge.s32 	%p129, %r544, %r433;
	@%p129 bra 	$L__BB37_189;
	st.global.u32 	[%rd12+1536], %r430;
	st.global.u32 	[%rd12+1540], %r431;
	st.global.u32 	[%rd12+1544], %r432;
	bra.uni 	$L__BB37_189;
$L__BB37_177:
	// begin inline asm
	mov.u32 %r545, %laneid;
	// end inline asm
	shr.u32 	%r546, %r3, 5;
	mul.lo.s32 	%r547, %r546, 160;
	mad.lo.s32 	%r548, %r545, 5, %r547;
	mad.lo.s32 	%r550, %r548, 12, %r489;
	st.shared.u32 	[%r550], %r349;
	st.shared.u32 	[%r550+4], %r348;
	st.shared.u32 	[%r550+8], %r347;
	st.shared.u32 	[%r550+12], %r366;
	st.shared.u32 	[%r550+16], %r365;
	st.shared.u32 	[%r550+20], %r364;
	st.shared.u32 	[%r550+24], %r383;
	st.shared.u32 	[%r550+28], %r382;
	st.shared.u32 	[%r550+32], %r381;
	st.shared.u32 	[%r550+36], %r400;
	st.shared.u32 	[%r550+40], %r399;
	st.shared.u32 	[%r550+44], %r398;
	st.shared.u32 	[%r550+48], %r417;
	st.shared.u32 	[%r550+52], %r416;
	st.shared.u32 	[%r550+56], %r415;
	bar.warp.sync 	-1;
	shl.b32 	%r551, %r545, 2;
	sub.s32 	%r552, %r548, %r551;
	mad.lo.s32 	%r553, %r552, 12, %r489;
	ld.shared.u32 	%r435, [%r553];
	ld.shared.u32 	%r436, [%r553+4];
	ld.shared.u32 	%r437, [%r553+8];
	ld.shared.u32 	%r438, [%r553+384];
	ld.shared.u32 	%r439, [%r553+388];
	ld.shared.u32 	%r440, [%r553+392];
	ld.shared.u32 	%r441, [%r553+768];
	ld.shared.u32 	%r442, [%r553+772];
	ld.shared.u32 	%r443, [%r553+776];
	ld.shared.u32 	%r444, [%r553+1152];
	ld.shared.u32 	%r445, [%r553+1156];
	ld.shared.u32 	%r446, [%r553+1160];
	ld.shared.u32 	%r447, [%r553+1536];
	ld.shared.u32 	%r448, [%r553+1540];
	ld.shared.u32 	%r449, [%r553+1544];
	setp.ne.s32 	%p130, %r3, 0;
	@%p130 bra 	$L__BB37_179;
	st.volatile.shared.u32 	[_ZZN3cub18CUB_300001_SM_10006detail10merge_sort26DeviceMergeSortMergeKernelINS2_10policy_hubIN6thrust24THRUST_300001_SM_1000_NS6detail15normal_iteratorINS6_10device_ptrI4int3EEEEE9Policy600ESC_PNS0_8NullTypeESC_SG_j8Int3LessSA_SF_EEvbT2_T3_T4_PT6_PT7_T5_PSK_SK_NS1_7vsmem_tEE19static_temp_storage+15360], %r321;
$L__BB37_179:
	bar.sync 	0;
	ld.volatile.shared.u32 	%r450, [_ZZN3cub18CUB_300001_SM_10006detail10merge_sort26DeviceMergeSortMergeKernelINS2_10policy_hubIN6thrust24THRUST_300001_SM_1000_NS6detail15normal_iteratorINS6_10device_ptrI4int3EEEEE9Policy600ESC_PNS0_8NullTypeESC_SG_j8Int3LessSA_SF_EEvbT2_T3_T4_PT6_PT7_T5_PSK_SK_NS1_7vsmem_tEE19static_temp_storage+15360];
	and.b32  	%r554, %r3, 31;
	and.b32  	%r555, %r3, 992;
	mul.lo.s32 	%r556, %r555, 5;
	cvt.u64.u32 	%rd44, %r556;
	or.b32  	%r451, %r556, %r554;
	add.s32 	%r557, %r554, %r2;
	cvt.u64.u32 	%rd45, %r557;
	add.s64 	%rd46, %rd45, %rd44;
	setp.ge.s32 	%p131, %r451, %r450;
	mad.lo.s64 	%rd13, %rd46, 12, %rd3;
	@%p131 bra 	$L__BB37_181;
	st.global.u32 	[%rd13], %r435;
	st.global.u32 	[%rd13+4], %r436;
	st.global.u32 	[%rd13+8], %r437;
$L__BB37_181:
	add.s32 	%r558, %r451, 32;
	setp.ge.s32 	%p132, %r558, %r450;
	@%p132 bra 	$L__BB37_183;
	st.global.u32 	[%rd13+384], %r438;
	st.global.u32 	[%rd13+388], %r439;
	st.global.u32 	[%rd13+392], %r440;
$L__BB37_183:
	add.s32 	%r559, %r451, 64;
	setp.ge.s32 	%p133, %r559, %r450;
	@%p133 bra 	$L__BB37_185;
	st.global.u32 	[%rd13+768], %r441;
	st.global.u32 	[%rd13+772], %r442;
	st.global.u32 	[%rd13+776], %r443;
$L__BB37_185:
	add.s32 	%r560, %r451, 96;
	setp.ge.s32 	%p134, %r560, %r450;
	@%p134 bra 	$L__BB37_187;
	st.global.u32 	[%rd13+1152], %r444;
	st.global.u32 	[%rd13+1156], %r445;
	st.global.u32 	[%rd13+1160], %r446;
$L__BB37_187:
	add.s32 	%r561, %r451, 128;
	setp.ge.s32 	%p135, %r561, %r450;
	@%p135 bra 	$L__BB37_189;
	st.global.u32 	[%rd13+1536], %r447;
	st.global.u32 	[%rd13+1540], %r448;
	st.global.u32 	[%rd13+1544], %r449;
$L__BB37_189:
	ret;

}
	// .globl	_ZN3cub18CUB_300001_SM_10006detail10merge_sort30DeviceMergeSortBlockSortKernelINS2_10policy_hubIN6thrust24THRUST_300001_SM_1000_NS6detail15normal_iteratorINS6_10device_ptrI4int3EEEEE9Policy600ESC_PNS0_8NullTypeESC_SG_m8Int3LessSA_SF_EEvbT0_T1_T2_T3_T4_PT6_PT7_T5_NS1_7vsmem_tE
.visible .entry _ZN3cub18CUB_300001_SM_10006detail10merge_sort30DeviceMergeSortBlockSortKernelINS2_10policy_hubIN6thrust24THRUST_300001_SM_1000_NS6detail15normal_iteratorINS6_10device_ptrI4int3EEEEE9Policy600ESC_PNS0_8NullTypeESC_SG_m8Int3LessSA_SF_EEvbT0_T1_T2_T3_T4_PT6_PT7_T5_NS1_7vsmem_tE(
	.param .u8 _ZN3cub18CUB_300001_SM_10006detail10merge_sort30DeviceMergeSortBlockSortKernelINS2_10policy_hubIN6thrust24THRUST_300001_SM_1000_NS6detail15normal_iteratorINS6_10device_ptrI4int3EEEEE9Policy600ESC_PNS0_8NullTypeESC_SG_m8Int3LessSA_SF_EEvbT0_T1_T2_T3_T4_PT6_PT7_T5_NS1_7vsmem_tE_param_0,
	.param .align 8 .b8 _ZN3cub18CUB_300001_SM_10006detail10merge_sort30DeviceMergeSortBlockSortKernelINS2_10policy_hubIN6thrust24THRUST_300001_SM_1000_NS6detail15normal_iteratorINS6_10device_ptrI4int3EEEEE9Policy600ESC_PNS0_8NullTypeESC_SG_m8Int3LessSA_SF_EEvbT0_T1_T2_T3_T4_PT6_PT7_T5_NS1_7vsmem_tE_param_1[8],
	.param .u64 .ptr .align 1 _ZN3cub18CUB_300001_SM_10006detail10merge_sort30DeviceMergeSortBlockSortKernelINS2_10policy_hubIN6thrust24THRUST_300001_SM_1000_NS6detail15normal_iteratorINS6_10device_ptrI4int3EEEEE9Policy600ESC_PNS0_8NullTypeESC_SG_m8Int3LessSA_SF_EEvbT0_T1_T2_T3_T4_PT6_PT7_T5_NS1_7vsmem_tE_param_2,
	.param .align 8 .b8 _ZN3cub18CUB_300001_SM_10006detail10merge_sort30DeviceMergeSortBlockSortKernelINS2_10policy_hubIN6thrust24THRUST_300001_SM_1000_NS6detail15normal_iteratorINS6_10device_ptrI4int3EEEEE9Policy600ESC_PNS0_8NullTypeESC_SG_m8Int3LessSA_SF_EEvbT0_T1_T2_T3_T4_PT6_PT7_T5_NS1_7vsmem_tE_param_3[8],
	.param .u64 .ptr .align 1 _ZN3cub18CUB_300001_SM_10006detail10merge_sort30DeviceMergeSortBlockSortKernelINS2_10policy_hubIN6thrust24THRUST_300001_SM_1000_NS6detail15normal_iteratorINS6_10device_ptrI4int3EEEEE9Policy600ESC_PNS0_8NullTypeESC_SG_m8Int3LessSA_SF_EEvbT0_T1_T2_T3_T4_PT6_PT7_T5_NS1_7vsmem_tE_param_4,
	.param .u64 _ZN3cub18CUB_300001_SM_10006detail10merge_sort30DeviceMergeSortBlockSortKernelINS2_10policy_hubIN6thrust24THRUST_300001_SM_1000_NS6detail15normal_iteratorINS6_10device_ptrI4int3EEEEE9Policy600ESC_PNS0_8NullTypeESC_SG_m8Int3LessSA_SF_EEvbT0_T1_T2_T3_T4_PT6_PT7_T5_NS1_7vsmem_tE_param_5,
	.param .u64 .ptr .align 1 _ZN3cub18CUB_300001_SM_10006detail10merge_sort30DeviceMergeSortBlockSortKernelINS2_10policy_hubIN6thrust24THRUST_300001_SM_1000_NS6detail15normal_iteratorINS6_10device_ptrI4int3EEEEE9Policy600ESC_PNS0_8NullTypeESC_SG_m8Int3LessSA_SF_EEvbT0_T1_T2_T3_T4_PT6_PT7_T5_NS1_7vsmem_tE_param_6,
	.param .u64 .ptr .align 1 _ZN3cub18CUB_300001_SM_10006detail10merge_sort30DeviceMergeSortBlockSortKernelINS2_10policy_hubIN6thrust24THRUST_300001_SM_1000_NS6detail15normal_iteratorINS6_10device_ptrI4int3EEEEE9Policy600ESC_PNS0_8NullTypeESC_SG_m8Int3LessSA_SF_EEvbT0_T1_T2_T3_T4_PT6_PT7_T5_NS1_7vsmem_tE_param_7,
	.param .align 1 .b8 _ZN3cub18CUB_300001_SM_10006detail10merge_sort30DeviceMergeSortBlockSortKernelINS2_10policy_hubIN6thrust24THRUST_300001_SM_1000_NS6detail15normal_iteratorINS6_10device_ptrI4int3EEEEE9Policy600ESC_PNS0_8NullTypeESC_SG_m8Int3LessSA_SF_EEvbT0_T1_T2_T3_T4_PT6_PT7_T5_NS1_7vsmem_tE_param_8[1],
	.param .align 8 .b8 _ZN3cub18CUB_300001_SM_10006detail10merge_sort30DeviceMergeSortBlockSortKernelINS2_10policy_hubIN6thrust24THRUST_300001_SM_1000_NS6detail15normal_iteratorINS6_10device_ptrI4int3EEEEE9Policy600ESC_PNS0_8NullTypeESC_SG_m8Int3LessSA_SF_EEvbT0_T1_T2_T3_T4_PT6_PT7_T5_NS1_7vsmem_tE_param_9[8]
)
.maxntid 256
{
	.reg .pred 	%p<352>;
	.reg .b16 	%rs<4>;
	.reg .b32 	%r<917>;
	.reg .b64 	%rd<35>;
	// demoted variable
	.shared .align 16 .b8 _ZZN3cub18CUB_300001_SM_10006detail10merge_sort30DeviceMergeSortBlockSortKernelINS2_10policy_hubIN6thrust24THRUST_300001_SM_1000_NS6detail15normal_iteratorINS6_10device_ptrI4int3EEEEE9Policy600ESC_PNS0_8NullTypeESC_SG_m8Int3LessSA_SF_EEvbT0_T1_T2_T3_T4_PT6_PT7_T5_NS1_7vsmem_tEE19static_temp_storage[15376];
	ld.param.u64 	%rd10, [_ZN3cub18CUB_300001_SM_10006detail10merge_sort30DeviceMergeSortBlockSortKernelINS2_10policy_hubIN6thrust24THRUST_300001_SM_1000_NS6detail15normal_iteratorINS6_10device_ptrI4int3EEEEE9Policy600ESC_PNS0_8NullTypeESC_SG_m8Int3LessSA_SF_EEvbT0_T1_T2_T3_T4_PT6_PT7_T5_NS1_7vsmem_tE_param_3];
	ld.param.u64 	%rd11, [_ZN3cub18CUB_300001_SM_10006detail10merge_sort30DeviceMergeSortBlockSortKernelINS2_10policy_hubIN6thrust24THRUST_300001_SM_1000_NS6detail15normal_iteratorINS6_10device_ptrI4int3EEEEE9Policy600ESC_PNS0_8NullTypeESC_SG_m8Int3LessSA_SF_EEvbT0_T1_T2_T3_T4_PT6_PT7_T5_NS1_7vsmem_tE_param_1];
	ld.param.u64 	%rd8, [_ZN3cub18CUB_300001_SM_10006detail10merge_sort30DeviceMergeSortBlockSortKernelINS2_10policy_hubIN6thrust24THRUST_300001_SM_1000_NS6detail15normal_iteratorINS6_10device_ptrI4int3EEEEE9Policy600ESC_PNS0_8NullTypeESC_SG_m8Int3LessSA_SF_EEvbT0_T1_T2_T3_T4_PT6_PT7_T5_NS1_7vsmem_tE_param_5];
	cvta.to.global.u64 	%rd1, %rd11;
	cvta.to.global.u64 	%rd2, %rd10;
	mov.u32 	%r498, %ctaid.x;
	cvt.u64.u32 	%rd12, %r498;
	mov.u32 	%r499, %nctaid.x;
	cvt.u64.u32 	%rd13, %r499;
	mul.wide.u32 	%rd3, %r498, 1280;
	add.s64 	%rd14, %rd13, -1;
	setp.le.u64 	%p25, %rd14, %rd12;
	@%p25 bra 	$L__BB38_100;
	// begin inline asm
	griddepcontrol.wait;
	// end inline asm
	mov.u32 	%r1, %tid.x;
	and.b32  	%r2, %r1, 31;
	and.b32  	%r567, %r1, 992;
	mul.lo.s32 	%r3, %r567, 5;
	or.b32  	%r568, %r3, %r2;
	cvt.u64.u32 	%rd24, %r568;
	add.s64 	%rd4, %rd3, %rd24;
	mad.lo.s64 	%rd25, %rd4, 12, %rd1;
	ld.global.u32 	%r569, [%rd25];
	ld.global.u32 	%r570, [%rd25+4];
	ld.global.u32 	%r571, [%rd25+8];
	ld.global.u32 	%r572, [%rd25+384];
	ld.global.u32 	%r573, [%rd25+388];
	ld.global.u32 	%r574, [%rd25+392];
	ld.global.u32 	%r575, [%rd25+768];
	ld.global.u32 	%r576, [%rd25+772];
	ld.global.u32 	%r577, [%rd25+776];
	ld.global.u32 	%r578, [%rd25+1152];
	ld.global.u32 	%r579, [%rd25+1156];
	ld.global.u32 	%r580, [%rd25+1160];
	ld.global.u32 	%r581, [%rd25+1536];
	ld.global.u32 	%r582, [%rd25+1540];
	ld.global.u32 	%r583, [%rd25+1544];
	// begin inline asm
	mov.u32 %r566, %laneid;
	// end inline asm
	shr.u32 	%r584, %r1, 5;
	mad.lo.s32 	%r585, %r584, 160, %r566;
	mov.u32 	%r586, _ZZN3cub18CUB_300001_SM_10006detail10merge_sort30DeviceMergeSortBlockSortKernelINS2_10policy_hubIN6thrust24THRUST_300001_SM_1000_NS6detail15normal_iteratorINS6_10device_ptrI4int3EEEEE9Policy600ESC_PNS0_8NullTypeESC_SG_m8Int3LessSA_SF_EEvbT0_T1_T2_T3_T4_PT6_PT7_T5_NS1_7vsmem_tEE19static_temp_storage;
	mad.lo.s32 	%r4, %r585, 12, %r586;
	st.shared.u32 	[%r4], %r569;
	st.shared.u32 	[%r4+4], %r570;
	st.shared.u32 	[%r4+8], %r571;
	st.shared.u32 	[%r4+384], %r572;
	st.shared.u32 	[%r4+388], %r573;
	st.shared.u32 	[%r4+392], %r574;
	st.shared.u32 	[%r4+768], %r575;
	st.shared.u32 	[%r4+772], %r576;
	st.shared.u32 	[%r4+776], %r577;
	st.shared.u32 	[%r4+1152], %r578;
	st.shared.u32 	[%r4+1156], %r579;
	st.shared.u32 	[%r4+1160], %r580;
	st.shared.u32 	[%r4+1536], %r581;
	st.shared.u32 	[%r4+1540], %r582;
	st.shared.u32 	[%r4+1544], %r583;
	bar.warp.sync 	-1;
	mad.lo.s32 	%r5, %r566, 48, %r4;
	ld.shared.u32 	%r743, [%r5];
	ld.shared.u32 	%r742, [%r5+4];
	ld.shared.u32 	%r741, [%r5+8];
	ld.shared.u32 	%r9, [%r5+12];
	ld.shared.u32 	%r10, [%r5+16];
	ld.shared.u32 	%r11, [%r5+20];
	ld.shared.u32 	%r680, [%r5+24];
	ld.shared.u32 	%r679, [%r5+28];
	ld.shared.u32 	%r678, [%r5+32];
	ld.shared.u32 	%r15, [%r5+36];
	ld.shared.u32 	%r16, [%r5+40];
	ld.shared.u32 	%r17, [%r5+44];
	ld.shared.u32 	%r18, [%r5+48];
	ld.shared.u32 	%r19, [%r5+52];
	ld.shared.u32 	%r20, [%r5+56];
	bar.sync 	0;
	// begin inline asm
	griddepcontrol.launch_dependents;
	// end inline asm
	setp.lt.s32 	%p203, %r9, %r743;
	@%p203 bra 	$L__BB38_5;
	setp.gt.s32 	%p204, %r9, %r743;
	mov.u32 	%r684, %r11;
	mov.u32 	%r685, %r10;
	mov.u32 	%r686, %r9;
	@%p204 bra 	$L__BB38_6;
	setp.lt.s32 	%p205, %r10, %r742;
	@%p205 bra 	$L__BB38_5;
	setp.gt.s32 	%p206, %r10, %r742;
	setp.ge.s32 	%p207, %r11, %r741;
	or.pred  	%p208, %p206, %p207;
	mov.u32 	%r684, %r11;
	mov.u32 	%r685, %r10;
	mov.u32 	%r686, %r9;
	@%p208 bra 	$L__BB38_6;
$L__BB38_5:
	mov.u32 	%r684, %r741;
	mov.u32 	%r685, %r742;
	mov.u32 	%r686, %r743;
	mov.u32 	%r741, %r11;
	mov.u32 	%r742, %r10;
	mov.u32 	%r743, %r9;
$L__BB38_6:
	setp.lt.s32 	%p209, %r15, %r680;
	@%p209 bra 	$L__BB38_10;
	setp.gt.s32 	%p210, %r15, %r680;
	mov.u32 	%r690, %r17;
	mov.u32 	%r691, %r16;
	mov.u32 	%r692, %r15;
	@%p210 bra 	$L__BB38_11;
	setp.lt.s32 	%p211, %r16, %r679;
	@%p211 bra 	$L__BB38_10;
	setp.gt.s32 	%p212, %r16, %r679;
	setp.ge.s32 	%p213, %r17, %r678;
	or.pred  	%p214, %p212, %p213;
	mov.u32 	%r690, %r17;
	mov.u32 	%r691, %r16;
	mov.u32 	%r692, %r15;
	@%p214 bra 	$L__BB38_11;
$L__BB38_10:
	mov.u32 	%r690, %r678;
	mov.u32 	%r691, %r679;
	mov.u32 	%r692, %r680;
	mov.u32 	%r678, %r17;
	mov.u32 	%r679, %r16;
	mov.u32 	%r680, %r15;
$L__BB38_11:
	setp.lt.s32 	%p215, %r680, %r686;
	@%p215 bra 	$L__BB38_15;
	setp.gt.s32 	%p216, %r680, %r686;
	mov.u32 	%r702, %r678;
	mov.u32 	%r703, %r679;
	mov.u32 	%r704, %r680;
	@%p216 bra 	$L__BB38_16;
	setp.lt.s32 	%p217, %r679, %r685;
	@%p217 bra 	$L__BB38_15;
	setp.gt.s32 	%p218, %r679, %r685;
	setp.ge.s32 	%p219, %r678, %r684;
	or.pred  	%p220, %p218, %p219;
	mov.u32 	%r702, %r678;
	mov.u32 	%r703, %r679;
	mov.u32 	%r704, %r680;
	@%p220 bra 	$L__BB38_16;
$L__BB38_15:
	mov.u32 	%r702, %r684;
	mov.u32 	%r703, %r685;
	mov.u32 	%r704, %r686;
	mov.u32 	%r684, %r678;
	mov.u32 	%r685, %r679;
	mov.u32 	%r686, %r680;
$L__BB38_16:
	setp.lt.s32 	%p221, %r18, %r692;
	@%p221 bra 	$L__BB38_20;
	setp.gt.s32 	%p222, %r18, %r692;
	mov.u32 	%r687, %r20;
	mov.u32 	%r688, %r19;
	mov.u32 	%r689, %r18;
	@%p222 bra 	$L__BB38_21;
	setp.lt.s32 	%p223, %r19, %r691;
	@%p223 bra 	$L__BB38_20;
	setp.gt.s32 	%p224, %r19, %r691;
	setp.ge.s32 	%p225, %r20, %r690;
	or.pred  	%p226, %p224, %p225;
	mov.u32 	%r687, %r20;
	mov.u32 	%r688, %r19;
	mov.u32 	%r689, %r18;
	@%p226 bra 	$L__BB38_21;
$L__BB38_20:
	mov.u32 	%r687, %r690;
	mov.u32 	%r688, %r691;
	mov.u32 	%r689, %r692;
	mov.u32 	%r690, %r20;
	mov.u32 	%r691, %r19;
	mov.u32 	%r692, %r18;
$L__BB38_21:
	setp.lt.s32 	%p227, %r686, %r743;
	@%p227 bra 	$L__BB38_25;
	setp.gt.s32 	%p228, %r686, %r743;
	mov.u32 	%r708, %r684;
	mov.u32 	%r709, %r685;
	mov.u32 	%r710, %r686;
	@%p228 bra 	$L__BB38_26;
	setp.lt.s32 	%p229, %r685, %r742;
	@%p229 bra 	$L__BB38_25;
	setp.gt.s32 	%p230, %r685, %r742;
	setp.ge.s32 	%p231, %r684, %r741;
	or.pred  	%p232, %p230, %p231;
	mov.u32 	%r708, %r684;
	mov.u32 	%r709, %r685;
	mov.u32 	%r710, %r686;
	@%p232 bra 	$L__BB38_26;
$L__BB38_25:
	mov.u32 	%r708, %r741;
	mov.u32 	%r709, %r742;
	mov.u32 	%r710, %r743;
	mov.u32 	%r741, %r684;
	mov.u32 	%r742, %r685;
	mov.u32 	%r743, %r686;
$L__BB38_26:
	setp.lt.s32 	%p233, %r692, %r704;
	@%p233 bra 	$L__BB38_30;
	setp.gt.s32 	%p234, %r692, %r704;
	mov.u32 	%r714, %r690;
	mov.u32 	%r715, %r691;
	mov.u32 	%r716, %r692;
	@%p234 bra 	$L__BB38_31;
	setp.lt.s32 	%p235, %r691, %r703;
	@%p235 bra 	$L__BB38_30;
	setp.gt.s32 	%p236, %r691, %r703;
	setp.ge.s32 	%p237, %r690, %r702;
	or.pred  	%p238, %p236, %p237;
	mov.u32 	%r714, %r690;
	mov.u32 	%r715, %r691;
	mov.u32 	%r716, %r692;
	@%p238 bra 	$L__BB38_31;
$L__BB38_30:
	mov.u32 	%r714, %r702;
	mov.u32 	%r715, %r703;
	mov.u32 	%r716, %r704;
	mov.u32 	%r702, %r690;
	mov.u32 	%r703, %r691;
	mov.u32 	%r704, %r692;
$L__BB38_31:
	setp.lt.s32 	%p239, %r704, %r710;
	@%p239 bra 	$L__BB38_35;
	setp.gt.s32 	%p240, %r704, %r710;
	mov.u32 	%r735, %r702;
	mov.u32 	%r736, %r703;
	mov.u32 	%r737, %r704;
	@%p240 bra 	$L__BB38_36;
	setp.lt.s32 	%p241, %r703, %r709;
	@%p241 bra 	$L__BB38_35;
	setp.gt.s32 	%p242, %r703, %r709;
	setp.ge.s32 	%p243, %r702, %r708;
	or.pred  	%p244, %p242, %p243;
	mov.u32 	%r735, %r702;
	mov.u32 	%r736, %r703;
	mov.u32 	%r737, %r704;
	@%p244 bra 	$L__BB38_36;
$L__BB38_35:
	mov.u32 	%r735, %r708;
	mov.u32 	%r736, %r709;
	mov.u32 	%r737, %r710;
	mov.u32 	%r708, %r702;
	mov.u32 	%r709, %r703;
	mov.u32 	%r710, %r704;
$L__BB38_36:
	setp.lt.s32 	%p245, %r689, %r716;
	@%p245 bra 	$L__BB38_40;
	setp.gt.s32 	%p246, %r689, %r716;
	mov.u32 	%r729, %r687;
	mov.u32 	%r730, %r688;
	mov.u32 	%r731, %r689;
	@%p246 bra 	$L__BB38_41;
	setp.lt.s32 	%p247, %r688, %r715;
	@%p247 bra 	$L__BB38_40;
	setp.gt.s32 	%p248, %r688, %r715;
	setp.ge.s32 	%p249, %r687, %r714;
	or.pred  	%p250, %p248, %p249;
	mov.u32 	%r729, %r687;
	mov.u32 	%r730, %r688;
	mov.u32 	%r731, %r689;
	@%p250 bra 	$L__BB38_41;
$L__BB38_40:
	mov.u32 	%r729, %r714;
	mov.u32 	%r730, %r715;
	mov.u32 	%r731, %r716;
	mov.u32 	%r714, %r687;
	mov.u32 	%r715, %r688;
	mov.u32 	%r716, %r689;
$L__BB38_41:
	setp.lt.s32 	%p251, %r710, %r743;
	@%p251 bra 	$L__BB38_45;
	setp.gt.s32 	%p252, %r710, %r743;
	mov.u32 	%r738, %r708;
	mov.u32 	%r739, %r709;
	mov.u32 	%r740, %r710;
	@%p252 bra 	$L__BB38_46;
	setp.lt.s32 	%p253, %r709, %r742;
	@%p253 bra 	$L__BB38_45;
	setp.gt.s32 	%p254, %r709, %r742;
	setp.ge.s32 	%p255, %r708, %r741;
	or.pred  	%p256, %p254, %p255;
	mov.u32 	%r738, %r708;
	mov.u32 	%r739, %r709;
	mov.u32 	%r740, %r710;
	@%p256 bra 	$L__BB38_46;
$L__BB38_45:
	mov.u32 	%r738, %r741;
	mov.u32 	%r739, %r742;
	mov.u32 	%r740, %r743;
	mov.u32 	%r741, %r708;
	mov.u32 	%r742, %r709;
	mov.u32 	%r743, %r710;
$L__BB38_46:
	setp.lt.s32 	%p257, %r716, %r737;
	@%p257 bra 	$L__BB38_50;
	setp.gt.s32 	%p258, %r716, %r737;
	mov.u32 	%r732, %r714;
	mov.u32 	%r733, %r715;
	mov.u32 	%r734, %r716;
	@%p258 bra 	$L__BB38_51;
	setp.lt.s32 	%p259, %r715, %r736;
	@%p259 bra 	$L__BB38_50;
	setp.gt.s32 	%p260, %r715, %r736;
	setp.ge.s32 	%p261, %r714, %r735;
	or.pred  	%p262, %p260, %p261;
	mov.u32 	%r732, %r714;
	mov.u32 	%r733, %r715;
	mov.u32 	%r734, %r716;
	@%p262 bra 	$L__BB38_51;
$L__BB38_50:
	mov.u32 	%r732, %r735;
	mov.u32 	%r733, %r736;
	mov.u32 	%r734, %r737;
	mov.u32 	%r735, %r714;
	mov.u32 	%r736, %r715;
	mov.u32 	%r737, %r716;
$L__BB38_51:
	mad.lo.s32 	%r81, %r1, 60, %r586;
	mov.b32 	%r744, 2;
$L__BB38_52:
	mov.u32 	%r97, %r744;
	bar.sync 	0;
	add.s32 	%r589, %r97, -1;
	shr.u32 	%r590, %r97, 1;
	st.shared.u32 	[%r81], %r743;
	st.shared.u32 	[%r81+4], %r742;
	st.shared.u32 	[%r81+8], %r741;
	st.shared.u32 	[%r81+12], %r740;
	st.shared.u32 	[%r81+16], %r739;
	st.shared.u32 	[%r81+20], %r738;
	st.shared.u32 	[%r81+24], %r737;
	st.shared.u32 	[%r81+28], %r736;
	st.shared.u32 	[%r81+32], %r735;
	st.shared.u32 	[%r81+36], %r734;
	st.shared.u32 	[%r81+40], %r733;
	st.shared.u32 	[%r81+44], %r732;
	st.shared.u32 	[%r81+48], %r731;
	st.shared.u32 	[%r81+52], %r730;
	st.shared.u32 	[%r81+56], %r729;
	bar.sync 	0;
	neg.s32 	%r591, %r97;
	and.b32  	%r592, %r1, %r591;
	mul.lo.s32 	%r593, %r592, 5;
	mul.lo.s32 	%r594, %r590, 5;
	and.b32  	%r595, %r589, %r1;
	mul.lo.s32 	%r596, %r595, 5;
	min.u32 	%r98, %r596, 1280;
	min.u32 	%r99, %r593, 1280;
	add.s32 	%r597, %r99, %r594;
	min.u32 	%r100, %r597, 1280;
	add.s32 	%r598, %r100, %r594;
	min.u32 	%r101, %r598, 1280;
	sub.s32 	%r599, %r100, %r99;
	sub.s32 	%r600, %r101, %r100;
	setp.lt.s32 	%p263, %r98, %r600;
	sub.s32 	%r601, %r98, %r600;
	selp.b32 	%r747, 0, %r601, %p263;
	min.s32 	%r745, %r599, %r98;
	setp.ge.s32 	%p264, %r747, %r745;
	@%p264 bra 	$L__BB38_59;
	add.s32 	%r104, %r100, %r98;
$L__BB38_54:
	sub.s32 	%r602, %r745, %r747;
	shr.u32 	%r603, %r602, 31;
	add.s32 	%r604, %r602, %r603;
	shr.s32 	%r605, %r604, 1;
	add.s32 	%r107, %r605, %r747;
	add.s32 	%r606, %r107, %r99;
	mov.u32 	%r607, _ZZN3cub18CUB_300001_SM_10006detail10merge_sort30DeviceMergeSortBlockSortKernelINS2_10policy_hubIN6thrust24THRUST_300001_SM_1000_NS6detail15normal_iteratorINS6_10device_ptrI4int3EEEEE9Policy600ESC_PNS0_8NullTypeESC_SG_m8Int3LessSA_SF_EEvbT0_T1_T2_T3_T4_PT6_PT7_T5_NS1_7vsmem_tEE19static_temp_storage;
	mad.lo.s32 	%r608, %r606, 12, %r607;
	ld.shared.u32 	%r108, [%r608];
	ld.shared.u32 	%r109, [%r608+4];
	add.s32 	%r110, %r608, 8;
	not.b32 	%r609, %r107;
	add.s32 	%r610, %r104, %r609;
	mad.lo.s32 	%r611, %r610, 12, %r607;
	ld.shared.u32 	%r111, [%r611];
	ld.shared.u32 	%r112, [%r611+4];
	add.s32 	%r113, %r611, 8;
	setp.lt.s32 	%p266, %r111, %r108;
	mov.pred 	%p265, 0;
	mov.pred 	%p340, %p265;
	@%p266 bra 	$L__BB38_58;
	setp.gt.s32 	%p268, %r111, %r108;
	mov.pred 	%p340, -1;
	@%p268 bra 	$L__BB38_58;
	setp.lt.s32 	%p270, %r112, %r109;
	mov.pred 	%p340, %p265;
	@%p270 bra 	$L__BB38_58;
	ld.shared.u32 	%r612, [%r110];
	ld.shared.u32 	%r614, [%r113];
	setp.gt.s32 	%p271, %r112, %r109;
	setp.ge.s32 	%p272, %r614, %r612;
	or.pred  	%p340, %p271, %p272;
$L__BB38_58:
	add.s32 	%r616, %r107, 1;
	selp.b32 	%r747, %r616, %r747, %p340;
	selp.b32 	%r745, %r745, %r107, %p340;
	setp.lt.s32 	%p273, %r747, %r745;
	@%p273 bra 	$L__BB38_54;
$L__BB38_59:
	add.s32 	%r117, %r747, %r99;
	add.s32 	%r617, %r100, %r98;
	sub.s32 	%r118, %r617, %r747;
	mov.u32 	%r618, _ZZN3cub18CUB_300001_SM_10006detail10merge_sort30DeviceMergeSortBlockSortKernelINS2_10policy_hubIN6thrust24THRUST_300001_SM_1000_NS6detail15normal_iteratorINS6_10device_ptrI4int3EEEEE9Policy600ESC_PNS0_8NullTypeESC_SG_m8Int3LessSA_SF_EEvbT0_T1_T2_T3_T4_PT6_PT7_T5_NS1_7vsmem_tEE19static_temp_storage;
	mad.lo.s32 	%r119, %r117, 12, %r618;
	ld.shared.u32 	%r757, [%r119];
	ld.shared.u32 	%r758, [%r119+4];
	ld.shared.u32 	%r759, [%r119+8];
	mad.lo.s32 	%r123, %r118, 12, %r618;
	ld.shared.u32 	%r748, [%r123];
	ld.shared.u32 	%r749, [%r123+4];
	ld.shared.u32 	%r750, [%r123+8];
	setp.ge.s32 	%p275, %r118, %r101;
	mov.pred 	%p274, 0;
	mov.pred 	%p341, %p274;
	@%p275 bra 	$L__BB38_64;
	setp.ge.s32 	%p277, %r117, %r100;
	setp.lt.s32 	%p278, %r748, %r757;
	or.pred  	%p279, %p277, %p278;
	mov.pred 	%p276, -1;
	mov.pred 	%p341, %p276;
	@%p279 bra 	$L__BB38_64;
	setp.gt.s32 	%p281, %r748, %r757;
	mov.pred 	%p341, %p274;
	@%p281 bra 	$L__BB38_64;
	setp.lt.s32 	%p283, %r749, %r758;
	mov.pred 	%p341, %p276;
	@%p283 bra 	$L__BB38_64;
	setp.le.s32 	%p284, %r749, %r758;
	setp.lt.s32 	%p285, %r750, %r759;
	and.pred  	%p341, %p284, %p285;
$L__BB38_64:
	selp.b32 	%r741, %r750, %r759, %p341;
	selp.b32 	%r742, %r749, %r758, %p341;
	selp.b32 	%r743, %r748, %r757, %p341;
	selp.u32 	%r619, 1, 0, %p341;
	add.s32 	%r130, %r118, %r619;
	not.pred 	%p286, %p341;
	selp.u32 	%r620, 1, 0, %p286;
	add.s32 	%r131, %r117, %r620;
	@%p286 bra 	$L__BB38_66;
	ld.shared.u32 	%r748, [%r123+12];
	ld.shared.u32 	%r749, [%r123+16];
	ld.shared.u32 	%r750, [%r123+20];
	bra.uni 	$L__BB38_67;
$L__BB38_66:
	ld.shared.u32 	%r757, [%r119+12];
	ld.shared.u32 	%r758, [%r119+16];
	ld.shared.u32 	%r759, [%r119+20];
$L__BB38_67:
	setp.ge.s32 	%p288, %r130, %r101;
	mov.pred 	%p287, 0;
	mov.pred 	%p342, %p287;
	@%p288 bra 	$L__BB38_72;
	setp.ge.s32 	%p290, %r131, %r100;
	setp.lt.s32 	%p291, %r748, %r757;
	or.pred  	%p292, %p290, %p291;
	mov.pred 	%p289, -1;
	mov.pred 	%p342, %p289;
	@%p292 bra 	$L__BB38_72;
	setp.gt.s32 	%p294, %r748, %r757;
	mov.pred 	%p342, %p287;
	@%p294 bra 	$L__BB38_72;
	setp.lt.s32 	%p296, %r749, %r758;
	mov.pred 	%p342, %p289;
	@%p296 bra 	$L__BB38_72;
	setp.le.s32 	%p297, %r749, %r758;
	setp.lt.s32 	%p298, %r750, %r759;
	and.pred  	%p342, %p297, %p298;
$L__BB38_72:
	selp.b32 	%r738, %r750, %r759, %p342;
	selp.b32 	%r739, %r749, %r758, %p342;
	selp.b32 	%r740, %r748, %r757, %p342;
	selp.u32 	%r621, 1, 0, %p342;
	add.s32 	%r147, %r130, %r621;
	not.pred 	%p299, %p342;
	selp.u32 	%r622, 1, 0, %p299;
	add.s32 	%r148, %r131, %r622;
	@%p342 bra 	$L__BB38_74;
	mad.lo.s32 	%r624, %r148, 12, %r618;
	ld.shared.u32 	%r757, [%r624];
	ld.shared.u32 	%r758, [%r624+4];
	ld.shared.u32 	%r759, [%r624+8];
	bra.uni 	$L__BB38_75;
$L__BB38_74:
	mad.lo.s32 	%r626, %r147, 12, %r618;
	ld.shared.u32 	%r748, [%r626];
	ld.shared.u32 	%r749, [%r626+4];
	ld.shared.u32 	%r750, [%r626+8];
$L__BB38_75:
	setp.ge.s32 	%p301, %r147, %r101;
	mov.pred 	%p300, 0;
	mov.pred 	%p343, %p300;
	@%p301 bra 	$L__BB38_80;
	setp.ge.s32 	%p303, %r148, %r100;
	setp.lt.s32 	%p304, %r748, %r757;
	or.pred  	%p305, %p303, %p304;
	mov.pred 	%p302, -1;
	mov.pred 	%p343, %p302;
	@%p305 bra 	$L__BB38_80;
	setp.gt.s32 	%p307, %r748, %r757;
	mov.pred 	%p343, %p300;
	@%p307 bra 	$L__BB38_80;
	setp.lt.s32 	%p309, %r749, %r758;
	mov.pred 	%p343, %p302;
	@%p309 bra 	$L__BB38_80;
	setp.le.s32 	%p310, %r749, %r758;
	setp.lt.s32 	%p311, %r750, %r759;
	and.pred  	%p343, %p310, %p311;
$L__BB38_80:
	selp.b32 	%r735, %r750, %r759, %p343;
	selp.b32 	%r736, %r749, %r758, %p343;
	selp.b32 	%r737, %r748, %r757, %p343;
	selp.u32 	%r627, 1, 0, %p343;
	add.s32 	%r164, %r147, %r627;
	not.pred 	%p312, %p343;
	selp.u32 	%r628, 1, 0, %p312;
	add.s32 	%r165, %r148, %r628;
	@%p343 bra 	$L__BB38_82;
	mov.u32 	%r629, _ZZN3cub18CUB_300001_SM_10006detail10merge_sort30DeviceMergeSortBlockSortKernelINS2_10policy_hubIN6thrust24THRUST_300001_SM_1000_NS6detail15normal_iteratorINS6_10device_ptrI4int3EEEEE9Policy600ESC_PNS0_8NullTypeESC_SG_m8Int3LessSA_SF_EEvbT0_T1_T2_T3_T4_PT6_PT7_T5_NS1_7vsmem_tEE19static_temp_storage;
	mad.lo.s32 	%r630, %r165, 12, %r629;
	ld.shared.u32 	%r757, [%r630];
	ld.shared.u32 	%r758, [%r630+4];
	ld.shared.u32 	%r759, [%r630+8];
	bra.uni 	$L__BB38_83;
$L__BB38_82:
	mov.u32 	%r631, _ZZN3cub18CUB_300001_SM_10006detail10merge_sort30DeviceMergeSortBlockSortKernelINS2_10policy_hubIN6thrust24THRUST_300001_SM_1000_NS6detail15normal_iteratorINS6_10device_ptrI4int3EEEEE9Policy600ESC_PNS0_8NullTypeESC_SG_m8Int3LessSA_SF_EEvbT0_T1_T2_T3_T4_PT6_PT7_T5_NS1_7vsmem_tEE19static_temp_storage;
	mad.lo.s32 	%r632, %r164, 12, %r631;
	ld.shared.u32 	%r748, [%r632];
	ld.shared.u32 	%r749, [%r632+4];
	ld.shared.u32 	%r750, [%r632+8];
$L__BB38_83:
	setp.ge.s32 	%p314, %r164, %r101;
	mov.pred 	%p313, 0;
	mov.pred 	%p344, %p313;
	@%p314 bra 	$L__BB38_88;
	setp.ge.s32 	%p316, %r165, %r100;
	setp.lt.s32 	%p317, %r748, %r757;
	or.pred  	%p318, %p316, %p317;
	mov.pred 	%p315, -1;
	mov.pred 	%p344, %p315;
	@%p318 bra 	$L__BB38_88;
	setp.gt.s32 	%p320, %r748, %r757;
	mov.pred 	%p344, %p313;
	@%p320 bra 	$L__BB38_88;
	setp.lt.s32 	%p322, %r749, %r758;
	mov.pred 	%p344, %p315;
	@%p322 bra 	$L__BB38_88;
	setp.le.s32 	%p323, %r749, %r758;
	setp.lt.s32 	%p324, %r750, %r759;
	and.pred  	%p344, %p323, %p324;
$L__BB38_88:
	selp.b32 	%r732, %r750, %r759, %p344;
	selp.b32 	%r733, %r749, %r758, %p344;
	selp.b32 	%r734, %r748, %r757, %p344;
	selp.u32 	%r633, 1, 0, %p344;
	add.s32 	%r181, %r164, %r633;
	not.pred 	%p325, %p344;
	selp.u32 	%r634, 1, 0, %p325;
	add.s32 	%r182, %r165, %r634;
	@%p344 bra 	$L__BB38_90;
	mov.u32 	%r635, _ZZN3cub18CUB_300001_SM_10006detail10merge_sort30DeviceMergeSortBlockSortKernelINS2_10policy_hubIN6thrust24THRUST_300001_SM_1000_NS6detail15normal_iteratorINS6_10device_ptrI4int3EEEEE9Policy600ESC_PNS0_8NullTypeESC_SG_m8Int3LessSA_SF_EEvbT0_T1_T2_T3_T4_PT6_PT7_T5_NS1_7vsmem_tEE19static_temp_storage;
	mad.lo.s32 	%r636, %r182, 12, %r635;
	ld.shared.u32 	%r757, [%r636];
	ld.shared.u32 	%r758, [%r636+4];
	ld.shared.u32 	%r759, [%r636+8];
	bra.uni 	$L__BB38_91;
$L__BB38_90:
	mov.u32 	%r637, _ZZN3cub18CUB_300001_SM_10006detail10merge_sort30DeviceMergeSortBlockSortKernelINS2_10policy_hubIN6thrust24THRUST_300001_SM_1000_NS6detail15normal_iteratorINS6_10device_ptrI4int3EEEEE9Policy600ESC_PNS0_8NullTypeESC_SG_m8Int3LessSA_SF_EEvbT0_T1_T2_T3_T4_PT6_PT7_T5_NS1_7vsmem_tEE19static_temp_storage;
	mad.lo.s32 	%r638, %r181, 12, %r637;
	ld.shared.u32 	%r748, [%r638];
	ld.shared.u32 	%r749, [%r638+4];
	ld.shared.u32 	%r750, [%r638+8];
$L__BB38_91:
	setp.ge.s32 	%p327, %r181, %r101;
	mov.pred 	%p326, 0;
	mov.pred 	%p345, %p326;
	@%p327 bra 	$L__BB38_96;
	setp.ge.s32 	%p329, %r182, %r100;
	setp.lt.s32 	%p330, %r748, %r757;
	or.pred  	%p331, %p329, %p330;
	mov.pred 	%p328, -1;
	mov.pred 	%p345, %p328;
	@%p331 bra 	$L__BB38_96;
	setp.gt.s32 	%p333, %r748, %r757;
	mov.pred 	%p345, %p326;
	@%p333 bra 	$L__BB38_96;
	setp.lt.s32 	%p335, %r749, %r758;
	mov.pred 	%p345, %p328;
	@%p335 bra 	$L__BB38_96;
	setp.le.s32 	%p336, %r749, %r758;
	setp.lt.s32 	%p337, %r750, %r759;
	and.pred  	%p345, %p336, %p337;
$L__BB38_96:
	selp.b32 	%r729, %r750, %r759, %p345;
	selp.b32 	%r730, %r749, %r758, %p345;
	selp.b32 	%r731, %r748, %r757, %p345;
	shl.b32 	%r744, %r97, 1;
	setp.lt.u32 	%p338, %r97, 129;
	@%p338 bra 	$L__BB38_52;
	ld.param.s8 	%rs3, [_ZN3cub18CUB_300001_SM_10006detail10merge_sort30DeviceMergeSortBlockSortKernelINS2_10policy_hubIN6thrust24THRUST_300001_SM_1000_NS6detail15normal_iteratorINS6_10device_ptrI4int3EEEEE9Policy600ESC_PNS0_8NullTypeESC_SG_m8Int3LessSA_SF_EEvbT0_T1_T2_T3_T4_PT6_PT7_T5_NS1_7vsmem_tE_param_0];
	bar.sync 	0;
	setp.eq.s16 	%p339, %rs3, 0;
	@%p339 bra 	$L__BB38_99;
	st.shared.u32 	[%r5], %r743;
	st.shared.u32 	[%r5+4], %r742;
	st.shared.u32 	[%r5+8], %r741;
	st.shared.u32 	[%r5+12], %r740;
	st.shared.u32 	[%r5+16], %r739;
	st.shared.u32 	[%r5+20], %r738;
	st.shared.u32 	[%r5+24], %r737;
	st.shared.u32 	[%r5+28], %r736;
	st.shared.u32 	[%r5+32], %r735;
	st.shared.u32 	[%r5+36], %r734;
	st.shared.u32 	[%r5+40], %r733;
	st.shared.u32 	[%r5+44], %r732;
	st.shared.u32 	[%r5+48], %r731;
	st.shared.u32 	[%r5+52], %r730;
	st.shared.u32 	[%r5+56], %r729;
	bar.warp.sync 	-1;
	ld.shared.u32 	%r639, [%r4];
	ld.shared.u32 	%r640, [%r4+4];
	ld.shared.u32 	%r641, [%r4+8];
	ld.shared.u32 	%r642, [%r4+384];
	ld.shared.u32 	%r643, [%r4+388];
	ld.shared.u32 	%r644, [%r4+392];
	ld.shared.u32 	%r645, [%r4+768];
	ld.shared.u32 	%r646, [%r4+772];
	ld.shared.u32 	%r647, [%r4+776];
	ld.shared.u32 	%r648, [%r4+1152];
	ld.shared.u32 	%r649, [%r4+1156];
	ld.shared.u32 	%r650, [%r4+1160];
	ld.shared.u32 	%r651, [%r4+1536];
	ld.shared.u32 	%r652, [%r4+1540];
	ld.shared.u32 	%r653, [%r4+1544];
	cvt.u64.u32 	%rd26, %r3;
	cvt.u64.u32 	%rd27, %r2;
	add.s64 	%rd28, %rd3, %rd27;
	add.s64 	%rd29, %rd28, %rd26;
	mad.lo.s64 	%rd30, %rd29, 12, %rd2;
	st.global.u32 	[%rd30], %r639;
	st.global.u32 	[%rd30+4], %r640;
	st.global.u32 	[%rd30+8], %r641;
	st.global.u32 	[%rd30+384], %r642;
	st.global.u32 	[%rd30+388], %r643;
	st.global.u32 	[%rd30+392], %r644;
	st.global.u32 	[%rd30+768], %r645;
	st.global.u32 	[%rd30+772], %r646;
	st.global.u32 	[%rd30+776], %r647;
	st.global.u32 	[%rd30+1152], %r648;
	st.global.u32 	[%rd30+1156], %r649;
	st.global.u32 	[%rd30+1160], %r650;
	st.global.u32 	[%rd30+1536], %r651;
	st.global.u32 	[%rd30+1540], %r652;
	st.global.u32 	[%rd30+1544], %r653;
	bra.uni 	$L__BB38_250;
$L__BB38_99:
	ld.param.u64 	%rd34, [_ZN3cub18CUB_300001_SM_10006detail10merge_sort30DeviceMergeSortBlockSortKernelINS2_10policy_hubIN6thrust24THRUST_300001_SM_1000_NS6detail15normal_iteratorINS6_10device_ptrI4int3EEEEE9Policy600ESC_PNS0_8NullTypeESC_SG_m8Int3LessSA_SF_EEvbT0_T1_T2_T3_T4_PT6_PT7_T5_NS1_7vsmem_tE_param_6];
	st.shared.u32 	[%r5], %r743;
	st.shared.u32 	[%r5+4], %r742;
	st.shared.u32 	[%r5+8], %r741;
	st.shared.u32 	[%r5+12], %r740;
	st.shared.u32 	[%r5+16], %r739;
	st.shared.u32 	[%r5+20], %r738;
	st.shared.u32 	[%r5+24], %r737;
	st.shared.u32 	[%r5+28], %r736;
	st.shared.u32 	[%r5+32], %r735;
	st.shared.u32 	[%r5+36], %r734;
	st.shared.u32 	[%r5+40], %r733;
	st.shared.u32 	[%r5+44], %r732;
	st.shared.u32 	[%r5+48], %r731;
	st.shared.u32 	[%r5+52], %r730;
	st.shared.u32 	[%r5+56], %r729;
	bar.warp.sync 	-1;
	ld.shared.u32 	%r654, [%r4];
	ld.shared.u32 	%r655, [%r4+4];
	ld.shared.u32 	%r656, [%r4+8];
	ld.shared.u32 	%r657, [%r4+384];
	ld.shared.u32 	%r658, [%r4+388];
	ld.shared.u32 	%r659, [%r4+392];
	ld.shared.u32 	%r660, [%r4+768];
	ld.shared.u32 	%r661, [%r4+772];
	ld.shared.u32 	%r662, [%r4+776];
	ld.shared.u32 	%r663, [%r4+1152];
	ld.shared.u32 	%r664, [%r4+1156];
	ld.shared.u32 	%r665, [%r4+1160];
	ld.shared.u32 	%r666, [%r4+1536];
	ld.shared.u32 	%r667, [%r4+1540];
	ld.shared.u32 	%r668, [%r4+1544];
	cvta.to.global.u64 	%rd31, %rd34;
	mad.lo.s64 	%rd32, %rd4, 12, %rd31;
	st.global.u32 	[%rd32], %r654;
	st.global.u32 	[%rd32+4], %r655;
	st.global.u32 	[%rd32+8], %r656;
	st.global.u32 	[%rd32+384], %r657;
	st.global.u32 	[%rd32+388], %r658;
	st.global.u32 	[%rd32+392], %r659;
	st.global.u32 	[%rd32+768], %r660;
	st.global.u32 	[%rd32+772], %r661;
	st.global.u32 	[%rd32+776], %r662;
	st.global.u32 	[%rd32+1152], %r663;
	st.global.u32 	[%rd32+1156], %r664;
	st.global.u32 	[%rd32+1160], %r665;
	st.global.u32 	[%rd32+1536], %r666;
	st.global.u32 	[%rd32+1540], %r667;
	st.global.u32 	[%rd32+1544], %r668;
	bra.uni 	$L__BB38_250;
$L__BB38_100:
	cvt.u32.u64 	%r500, %rd3;
	cvt.u32.u64 	%r501, %rd8;
	sub.s32 	%r502, %r501, %r500;
	min.s32 	%r199, %r502, 1280;
	// begin inline asm
	griddepcontrol.wait;
	// end inline asm
	mad.lo.s64 	%rd15, %rd3, 12, %rd1;
	mov.u32 	%r200, %tid.x;
	ld.global.u32 	%r784, [%rd15+8];
	ld.global.u32 	%r785, [%rd15+4];
	ld.global.u32 	%r786, [%rd15];
	and.b32  	%r204, %r200, 31;
	and.b32  	%r503, %r200, 992;
	mul.lo.s32 	%r205, %r503, 5;
	or.b32  	%r206, %r205, %r204;
	setp.ge.s32 	%p26, %r206, %r199;
	mul.lo.s32 	%r504, %r206, 12;
	cvt.u64.u32 	%rd16, %r504;
	add.s64 	%rd5, %rd15, %rd16;
	mov.u32 	%r772, %r784;
	mov.u32 	%r773, %r785;
	mov.u32 	%r774, %r786;
	@%p26 bra 	$L__BB38_102;
	ld.global.u32 	%r774, [%rd5];
	ld.global.u32 	%r773, [%rd5+4];
	ld.global.u32 	%r772, [%rd5+8];
$L__BB38_102:
	add.s32 	%r213, %r206, 32;
	setp.ge.s32 	%p27, %r213, %r199;
	mov.u32 	%r775, %r784;
	mov.u32 	%r776, %r785;
	mov.u32 	%r777, %r786;
	@%p27 bra 	$L__BB38_104;
	ld.global.u32 	%r777, [%rd5+384];
	ld.global.u32 	%r776, [%rd5+388];
	ld.global.u32 	%r775, [%rd5+392];
$L__BB38_104:
	add.s32 	%r220, %r206, 64;
	setp.ge.s32 	%p28, %r220, %r199;
	mov.u32 	%r778, %r784;
	mov.u32 	%r779, %r785;
	mov.u32 	%r780, %r786;
	@%p28 bra 	$L__BB38_106;
	ld.global.u32 	%r780, [%rd5+768];
	ld.global.u32 	%r779, [%rd5+772];
	ld.global.u32 	%r778, [%rd5+776];
$L__BB38_106:
	add.s32 	%r227, %r206, 96;
	setp.ge.s32 	%p29, %r227, %r199;
	mov.u32 	%r781, %r784;
	mov.u32 	%r782, %r785;
	mov.u32 	%r783, %r786;
	@%p29 bra 	$L__BB38_108;
	ld.global.u32 	%r783, [%rd5+1152];
	ld.global.u32 	%r782, [%rd5+1156];
	ld.global.u32 	%r781, [%rd5+1160];
$L__BB38_108:
	add.s32 	%r234, %r206, 128;
	setp.ge.s32 	%p30, %r234, %r199;
	@%p30 bra 	$L__BB38_110;
	ld.global.u32 	%r786, [%rd5+1536];
	ld.global.u32 	%r785, [%rd5+1540];
	ld.global.u32 	%r784, [%rd5+1544];
$L__BB38_110:
	// begin inline asm
	mov.u32 %r505, %laneid;
	// end inline asm
	shr.u32 	%r506, %r200, 5;
	mad.lo.s32 	%r507, %r506, 160, %r505;
	mov.u32 	%r508, _ZZN3cub18CUB_300001_SM_10006detail10merge_sort30DeviceMergeSortBlockSortKernelINS2_10policy_hubIN6thrust24THRUST_300001_SM_1000_NS6detail15normal_iteratorINS6_10device_ptrI4int3EEEEE9Policy600ESC_PNS0_8NullTypeESC_SG_m8Int3LessSA_SF_EEvbT0_T1_T2_T3_T4_PT6_PT7_T5_NS1_7vsmem_tEE19static_temp_storage;
	mad.lo.s32 	%r241, %r507, 12, %r508;
	st.shared.u32 	[%r241], %r774;
	st.shared.u32 	[%r241+4], %r773;
	st.shared.u32 	[%r241+8], %r772;
	st.shared.u32 	[%r241+384], %r777;
	st.shared.u32 	[%r241+388], %r776;
	st.shared.u32 	[%r241+392], %r775;
	st.shared.u32 	[%r241+768], %r780;
	st.shared.u32 	[%r241+772], %r779;
	st.shared.u32 	[%r241+776], %r778;
	st.shared.u32 	[%r241+1152], %r783;
	st.shared.u32 	[%r241+1156], %r782;
	st.shared.u32 	[%r241+1160], %r781;
	st.shared.u32 	[%r241+1536], %r786;
	st.shared.u32 	[%r241+1540], %r785;
	st.shared.u32 	[%r241+1544], %r784;
	bar.warp.sync 	-1;
	mad.lo.s32 	%r242, %r505, 48, %r241;
	ld.shared.u32 	%r873, [%r242];
	ld.shared.u32 	%r872, [%r242+4];
	ld.shared.u32 	%r871, [%r242+8];
	ld.shared.u32 	%r246, [%r242+12];
	ld.shared.u32 	%r247, [%r242+16];
	ld.shared.u32 	%r248, [%r242+20];
	ld.shared.u32 	%r249, [%r242+24];
	ld.shared.u32 	%r250, [%r242+28];
	ld.shared.u32 	%r251, [%r242+32];
	ld.shared.u32 	%r252, [%r242+36];
	ld.shared.u32 	%r253, [%r242+40];
	ld.shared.u32 	%r254, [%r242+44];
	ld.shared.u32 	%r255, [%r242+48];
	ld.shared.u32 	%r256, [%r242+52];
	ld.shared.u32 	%r257, [%r242+56];
	bar.sync 	0;
	// begin inline asm
	griddepcontrol.launch_dependents;
	// end inline asm
	mul.lo.s32 	%r258, %r200, 5;
	add.s32 	%r509, %r258, 1;
	setp.ge.u32 	%p31, %r509, %r199;
	mov.u32 	%r868, %r871;
	mov.u32 	%r869, %r872;
	mov.u32 	%r870, %r873;
	mov.u32 	%r796, %r873;
	mov.u32 	%r797, %r872;
	mov.u32 	%r798, %r871;
	@%p31 bra 	$L__BB38_116;
	setp.lt.s32 	%p32, %r873, %r246;
	@%p32 bra 	$L__BB38_115;
	setp.gt.s32 	%p33, %r873, %r246;
	mov.u32 	%r868, %r248;
	mov.u32 	%r869, %r247;
	mov.u32 	%r870, %r246;
	mov.u32 	%r796, %r873;
	mov.u32 	%r797, %r872;
	mov.u32 	%r798, %r871;
	@%p33 bra 	$L__BB38_116;
	setp.lt.s32 	%p34, %r872, %r247;
	@%p34 bra 	$L__BB38_115;
	setp.gt.s32 	%p35, %r872, %r247;
	setp.ge.s32 	%p36, %r871, %r248;
	or.pred  	%p37, %p35, %p36;
	mov.u32 	%r868, %r248;
	mov.u32 	%r869, %r247;
	mov.u32 	%r870, %r246;
	mov.u32 	%r796, %r873;
	mov.u32 	%r797, %r872;
	mov.u32 	%r798, %r871;
	@%p37 bra 	$L__BB38_116;
$L__BB38_115:
	mov.u32 	%r868, %r248;
	mov.u32 	%r869, %r247;
	mov.u32 	%r870, %r246;
	mov.u32 	%r796, %r246;
	mov.u32 	%r797, %r247;
	mov.u32 	%r798, %r248;
$L__BB38_116:
	add.s32 	%r510, %r258, 2;
	setp.ge.u32 	%p38, %r510, %r199;
	mov.u32 	%r865, %r798;
	mov.u32 	%r866, %r797;
	mov.u32 	%r867, %r796;
	@%p38 bra 	$L__BB38_122;
	setp.lt.s32 	%p39, %r796, %r249;
	@%p39 bra 	$L__BB38_121;
	setp.gt.s32 	%p40, %r796, %r249;
	mov.u32 	%r865, %r251;
	mov.u32 	%r866, %r250;
	mov.u32 	%r867, %r249;
	@%p40 bra 	$L__BB38_122;
	setp.lt.s32 	%p41, %r797, %r250;
	@%p41 bra 	$L__BB38_121;
	setp.gt.s32 	%p42, %r797, %r250;
	setp.ge.s32 	%p43, %r798, %r251;
	or.pred  	%p44, %p42, %p43;
	mov.u32 	%r865, %r251;
	mov.u32 	%r866, %r250;
	mov.u32 	%r867, %r249;
	@%p44 bra 	$L__BB38_122;
$L__BB38_121:
	mov.u32 	%r865, %r251;
	mov.u32 	%r866, %r250;
	mov.u32 	%r867, %r249;
	mov.u32 	%r796, %r249;
	mov.u32 	%r797, %r250;
	mov.u32 	%r798, %r251;
$L__BB38_122:
	add.s32 	%r511, %r258, 3;
	setp.ge.u32 	%p45, %r511, %r199;
	mov.u32 	%r862, %r798;
	mov.u32 	%r863, %r797;
	mov.u32 	%r864, %r796;
	@%p45 bra 	$L__BB38_128;
	setp.lt.s32 	%p46, %r796, %r252;
	@%p46 bra 	$L__BB38_127;
	setp.gt.s32 	%p47, %r796, %r252;
	mov.u32 	%r862, %r254;
	mov.u32 	%r863, %r253;
	mov.u32 	%r864, %r252;
	@%p47 bra 	$L__BB38_128;
	setp.lt.s32 	%p48, %r797, %r253;
	@%p48 bra 	$L__BB38_127;
	setp.gt.s32 	%p49, %r797, %r253;
	setp.ge.s32 	%p50, %r798, %r254;
	or.pred  	%p51, %p49, %p50;
	mov.u32 	%r862, %r254;
	mov.u32 	%r863, %r253;
	mov.u32 	%r864, %r252;
	@%p51 bra 	$L__BB38_128;
$L__BB38_127:
	mov.u32 	%r862, %r254;
	mov.u32 	%r863, %r253;
	mov.u32 	%r864, %r252;
	mov.u32 	%r796, %r252;
	mov.u32 	%r797, %r253;
	mov.u32 	%r798, %r254;
$L__BB38_128:
	add.s32 	%r512, %r258, 4;
	setp.lt.u32 	%p52, %r512, %r199;
	selp.b32 	%r859, %r257, %r798, %p52;
	selp.b32 	%r860, %r256, %r797, %p52;
	selp.b32 	%r861, %r255, %r796, %p52;
	setp.ge.u32 	%p53, %r258, %r199;
	@%p53 bra 	$L__BB38_179;
	setp.lt.s32 	%p54, %r870, %r873;
	@%p54 bra 	$L__BB38_133;
	setp.gt.s32 	%p55, %r870, %r873;
	mov.u32 	%r820, %r868;
	mov.u32 	%r821, %r869;
	mov.u32 	%r822, %r870;
	@%p55 bra 	$L__BB38_134;
	setp.lt.s32 	%p56, %r869, %r872;
	@%p56 bra 	$L__BB38_133;
	setp.gt.s32 	%p57, %r869, %r872;
	setp.ge.s32 	%p58, %r868, %r871;
	or.pred  	%p59, %p57, %p58;
	mov.u32 	%r820, %r868;
	mov.u32 	%r821, %r869;
	mov.u32 	%r822, %r870;
	@%p59 bra 	$L__BB38_134;
$L__BB38_133:
	mov.u32 	%r820, %r871;
	mov.u32 	%r821, %r872;
	mov.u32 	%r822, %r873;
	mov.u32 	%r871, %r868;
	mov.u32 	%r872, %r869;
	mov.u32 	%r873, %r870;
$L__BB38_134:
	setp.lt.s32 	%p60, %r864, %r867;
	@%p60 bra 	$L__BB38_138;
	setp.gt.s32 	%p61, %r864, %r867;
	mov.u32 	%r826, %r862;
	mov.u32 	%r827, %r863;
	mov.u32 	%r828, %r864;
	@%p61 bra 	$L__BB38_139;
	setp.lt.s32 	%p62, %r863, %r866;
	@%p62 bra 	$L__BB38_138;
	setp.gt.s32 	%p63, %r863, %r866;
	setp.ge.s32 	%p64, %r862, %r865;
	or.pred  	%p65, %p63, %p64;
	mov.u32 	%r826, %r862;
	mov.u32 	%r827, %r863;
	mov.u32 	%r828, %r864;
	@%p65 bra 	$L__BB38_139;
$L__BB38_138:
	mov.u32 	%r826, %r865;
	mov.u32 	%r827, %r866;
	mov.u32 	%r828, %r867;
	mov.u32 	%r865, %r862;
	mov.u32 	%r866, %r863;
	mov.u32 	%r867, %r864;
$L__BB38_139:
	setp.lt.s32 	%p66, %r867, %r822;
	@%p66 bra 	$L__BB38_143;
	setp.gt.s32 	%p67, %r867, %r822;
	mov.u32 	%r838, %r865;
	mov.u32 	%r839, %r866;
	mov.u32 	%r840, %r867;
	@%p67 bra 	$L__BB38_144;
	setp.lt.s32 	%p68, %r866, %r821;
	@%p68 bra 	$L__BB38_143;
	setp.gt.s32 	%p69, %r866, %r821;
	setp.ge.s32 	%p70, %r865, %r820;
	or.pred  	%p71, %p69, %p70;
	mov.u32 	%r838, %r865;
	mov.u32 	%r839, %r866;
	mov.u32 	%r840, %r867;
	@%p71 bra 	$L__BB38_144;
$L__BB38_143:
	mov.u32 	%r838, %r820;
	mov.u32 	%r839, %r821;
	mov.u32 	%r840, %r822;
	mov.u32 	%r820, %r865;
	mov.u32 	%r821, %r866;
	mov.u32 	%r822, %r867;
$L__BB38_144:
	setp.lt.s32 	%p72, %r861, %r828;
	@%p72 bra 	$L__BB38_148;
	setp.gt.s32 	%p73, %r861, %r828;
	mov.u32 	%r823, %r859;
	mov.u32 	%r824, %r860;
	mov.u32 	%r825, %r861;
	@%p73 bra 	$L__BB38_149;
	setp.lt.s32 	%p74, %r860, %r827;
	@%p74 bra 	$L__BB38_148;
	setp.gt.s32 	%p75, %r860, %r827;
	setp.ge.s32 	%p76, %r859, %r826;
	or.pred  	%p77, %p75, %p76;
	mov.u32 	%r823, %r859;
	mov.u32 	%r824, %r860;
	mov.u32 	%r825, %r861;
	@%p77 bra 	$L__BB38_149;
$L__BB38_148:
	mov.u32 	%r823, %r826;
	mov.u32 	%r824, %r827;
	mov.u32 	%r825, %r828;
	mov.u32 	%r826, %r859;
	mov.u32 	%r827, %r860;
	mov.u32 	%r828, %r861;
$L__BB38_149:
	setp.lt.s32 	%p78, %r822, %r873;
	@%p78 bra 	$L__BB38_153;
	setp.gt.s32 	%p79, %r822, %r873;
	mov.u32 	%r844, %r820;
	mov.u32 	%r845, %r821;
	mov.u32 	%r846, %r822;
	@%p79 bra 	$L__BB38_154;
	setp.lt.s32 	%p80, %r821, %r872;
	@%p80 bra 	$L__BB38_153;
	setp.gt.s32 	%p81, %r821, %r872;
	setp.ge.s32 	%p82, %r820, %r871;
	or.pred  	%p83, %p81, %p82;
	mov.u32 	%r844, %r820;
	mov.u32 	%r845, %r821;
	mov.u32 	%r846, %r822;
	@%p83 bra 	$L__BB38_154;
$L__BB38_153:
	mov.u32 	%r844, %r871;
	mov.u32 	%r845, %r872;
	mov.u32 	%r846, %r873;
	mov.u32 	%r871, %r820;
	mov.u32 	%r872, %r821;
	mov.u32 	%r873, %r822;
$L__BB38_154:
	setp.lt.s32 	%p84, %r828, %r840;
	@%p84 bra 	$L__BB38_158;
	setp.gt.s32 	%p85, %r828, %r840;
	mov.u32 	%r850, %r826;
	mov.u32 	%r851, %r827;
	mov.u32 	%r852, %r828;
	@%p85 bra 	$L__BB38_159;
	setp.lt.s32 	%p86, %r827, %r839;
	@%p86 bra 	$L__BB38_158;
	setp.gt.s32 	%p87, %r827, %r839;
	setp.ge.s32 	%p88, %r826, %r838;
	or.pred  	%p89, %p87, %p88;
	mov.u32 	%r850, %r826;
	mov.u32 	%r851, %r827;
	mov.u32 	%r852, %r828;
	@%p89 bra 	$L__BB38_159;
$L__BB38_158:
	mov.u32 	%r850, %r838;
	mov.u32 	%r851, %r839;
	mov.u32 	%r852, %r840;
	mov.u32 	%r838, %r826;
	mov.u32 	%r839, %r827;
	mov.u32 	%r840, %r828;
$L__BB38_159:
	setp.lt.s32 	%p90, %r840, %r846;
	@%p90 bra 	$L__BB38_163;
	setp.gt.s32 	%p91, %r840, %r846;
	mov.u32 	%r865, %r838;
	mov.u32 	%r866, %r839;
	mov.u32 	%r867, %r840;
	@%p91 bra 	$L__BB38_164;
	setp.lt.s32 	%p92, %r839, %r845;
	@%p92 bra 	$L__BB38_163;
	setp.gt.s32 	%p93, %r839, %r845;
	setp.ge.s32 	%p94, %r838, %r844;
	or.pred  	%p95, %p93, %p94;
	mov.u32 	%r865, %r838;
	mov.u32 	%r866, %r839;
	mov.u32 	%r867, %r840;
	@%p95 bra 	$L__BB38_164;
$L__BB38_163:
	mov.u32 	%r865, %r844;
	mov.u32 	%r866, %r845;
	mov.u32 	%r867, %r846;
	mov.u32 	%r844, %r838;
	mov.u32 	%r845, %r839;
	mov.u32 	%r846, %r840;
$L__BB38_164:
	setp.lt.s32 	%p96, %r825, %r852;
	@%p96 bra 	$L__BB38_168;
	setp.gt.s32 	%p97, %r825, %r852;
	mov.u32 	%r859, %r823;
	mov.u32 	%r860, %r824;
	mov.u32 	%r861, %r825;
	@%p97 bra 	$L__BB38_169;
	setp.lt.s32 	%p98, %r824, %r851;
	@%p98 bra 	$L__BB38_168;
	setp.gt.s32 	%p99, %r824, %r851;
	setp.ge.s32 	%p100, %r823, %r850;
	or.pred  	%p101, %p99, %p100;
	mov.u32 	%r859, %r823;
	mov.u32 	%r860, %r824;
	mov.u32 	%r861, %r825;
	@%p101 bra 	$L__BB38_169;
$L__BB38_168:
	mov.u32 	%r859, %r850;
	mov.u32 	%r860, %r851;
	mov.u32 	%r861, %r852;
	mov.u32 	%r850, %r823;
	mov.u32 	%r851, %r824;
	mov.u32 	%r852, %r825;
$L__BB38_169:
	setp.lt.s32 	%p102, %r846, %r873;
	@%p102 bra 	$L__BB38_173;
	setp.gt.s32 	%p103, %r846, %r873;
	mov.u32 	%r868, %r844;
	mov.u32 	%r869, %r845;
	mov.u32 	%r870, %r846;
	@%p103 bra 	$L__BB38_174;
	setp.lt.s32 	%p104, %r845, %r872;
	@%p104 bra 	$L__BB38_173;
	setp.gt.s32 	%p105, %r845, %r872;
	setp.ge.s32 	%p106, %r844, %r871;
	or.pred  	%p107, %p105, %p106;
	mov.u32 	%r868, %r844;
	mov.u32 	%r869, %r845;
	mov.u32 	%r870, %r846;
	@%p107 bra 	$L__BB38_174;
$L__BB38_173:
	mov.u32 	%r868, %r871;
	mov.u32 	%r869, %r872;
	mov.u32 	%r870, %r873;
	mov.u32 	%r871, %r844;
	mov.u32 	%r872, %r845;
	mov.u32 	%r873, %r846;
$L__BB38_174:
	setp.lt.s32 	%p108, %r852, %r867;
	@%p108 bra 	$L__BB38_178;
	setp.gt.s32 	%p109, %r852, %r867;
	mov.u32 	%r862, %r850;
	mov.u32 	%r863, %r851;
	mov.u32 	%r864, %r852;
	@%p109 bra 	$L__BB38_179;
	setp.lt.s32 	%p110, %r851, %r866;
	@%p110 bra 	$L__BB38_178;
	setp.gt.s32 	%p111, %r851, %r866;
	setp.ge.s32 	%p112, %r850, %r865;
	or.pred  	%p113, %p111, %p112;
	mov.u32 	%r862, %r850;
	mov.u32 	%r863, %r851;
	mov.u32 	%r864, %r852;
	@%p113 bra 	$L__BB38_179;
$L__BB38_178:
	mov.u32 	%r862, %r865;
	mov.u32 	%r863, %r866;
	mov.u32 	%r864, %r867;
	mov.u32 	%r865, %r850;
	mov.u32 	%r866, %r851;
	mov.u32 	%r867, %r852;
$L__BB38_179:
	mov.b32 	%r889, 2;
$L__BB38_180:
	mov.u32 	%r364, %r889;
	bar.sync 	0;
	add.s32 	%r514, %r364, -1;
	shr.u32 	%r515, %r364, 1;
	mov.u32 	%r516, _ZZN3cub18CUB_300001_SM_10006detail10merge_sort30DeviceMergeSortBlockSortKernelINS2_10policy_hubIN6thrust24THRUST_300001_SM_1000_NS6detail15normal_iteratorINS6_10device_ptrI4int3EEEEE9Policy600ESC_PNS0_8NullTypeESC_SG_m8Int3LessSA_SF_EEvbT0_T1_T2_T3_T4_PT6_PT7_T5_NS1_7vsmem_tEE19static_temp_storage;
	mad.lo.s32 	%r517, %r200, 60, %r516;
	st.shared.u32 	[%r517], %r873;
	st.shared.u32 	[%r517+4], %r872;
	st.shared.u32 	[%r517+8], %r871;
	st.shared.u32 	[%r517+12], %r870;
	st.shared.u32 	[%r517+16], %r869;
	st.shared.u32 	[%r517+20], %r868;
	st.shared.u32 	[%r517+24], %r867;
	st.shared.u32 	[%r517+28], %r866;
	st.shared.u32 	[%r517+32], %r865;
	st.shared.u32 	[%r517+36], %r864;
	st.shared.u32 	[%r517+40], %r863;
	st.shared.u32 	[%r517+44], %r862;
	st.shared.u32 	[%r517+48], %r861;
	st.shared.u32 	[%r517+52], %r860;
	st.shared.u32 	[%r517+56], %r859;
	bar.sync 	0;
	neg.s32 	%r518, %r364;
	and.b32  	%r519, %r200, %r518;
	mul.lo.s32 	%r520, %r519, 5;
	mul.lo.s32 	%r521, %r515, 5;
	and.b32  	%r522, %r514, %r200;
	mul.lo.s32 	%r523, %r522, 5;
	min.s32 	%r365, %r523, %r199;
	min.s32 	%r366, %r520, %r199;
	add.s32 	%r524, %r366, %r521;
	min.s32 	%r367, %r524, %r199;
	add.s32 	%r525, %r367, %r521;
	min.s32 	%r368, %r525, %r199;
	sub.s32 	%r526, %r367, %r366;
	sub.s32 	%r527, %r368, %r367;
	setp.lt.s32 	%p114, %r365, %r527;
	sub.s32 	%r528, %r365, %r527;
	selp.b32 	%r892, 0, %r528, %p114;
	min.s32 	%r890, %r526, %r365;
	setp.ge.s32 	%p115, %r892, %r890;
	@%p115 bra 	$L__BB38_187;
	add.s32 	%r371, %r367, %r365;
$L__BB38_182:
	sub.s32 	%r529, %r890, %r892;
	shr.u32 	%r530, %r529, 31;
	add.s32 	%r531, %r529, %r530;
	shr.s32 	%r532, %r531, 1;
	add.s32 	%r374, %r532, %r892;
	add.s32 	%r533, %r374, %r366;
	mad.lo.s32 	%r535, %r533, 12, %r516;
	ld.shared.u32 	%r375, [%r535];
	ld.shared.u32 	%r376, [%r535+4];
	add.s32 	%r377, %r535, 8;
	not.b32 	%r536, %r374;
	add.s32 	%r537, %r371, %r536;
	mad.lo.s32 	%r538, %r537, 12, %r516;
	ld.shared.u32 	%r378, [%r538];
	ld.shared.u32 	%r379, [%r538+4];
	add.s32 	%r380, %r538, 8;
	setp.lt.s32 	%p117, %r378, %r375;
	mov.pred 	%p116, 0;
	mov.pred 	%p346, %p116;
	@%p117 bra 	$L__BB38_186;
	setp.gt.s32 	%p119, %r378, %r375;
	mov.pred 	%p346, -1;
	@%p119 bra 	$L__BB38_186;
	setp.lt.s32 	%p121, %r379, %r376;
	mov.pred 	%p346, %p116;
	@%p121 bra 	$L__BB38_186;
	ld.shared.u32 	%r539, [%r377];
	ld.shared.u32 	%r541, [%r380];
	setp.gt.s32 	%p122, %r379, %r376;
	setp.ge.s32 	%p123, %r541, %r539;
	or.pred  	%p346, %p122, %p123;
$L__BB38_186:
	add.s32 	%r543, %r374, 1;
	selp.b32 	%r892, %r543, %r892, %p346;
	selp.b32 	%r890, %r890, %r374, %p346;
	setp.lt.s32 	%p124, %r892, %r890;
	@%p124 bra 	$L__BB38_182;
$L__BB38_187:
	add.s32 	%r384, %r892, %r366;
	add.s32 	%r544, %r367, %r365;
	sub.s32 	%r385, %r544, %r892;
	mad.lo.s32 	%r386, %r384, 12, %r516;
	ld.shared.u32 	%r902, [%r386];
	ld.shared.u32 	%r903, [%r386+4];
	ld.shared.u32 	%r904, [%r386+8];
	mad.lo.s32 	%r390, %r385, 12, %r516;
	ld.shared.u32 	%r893, [%r390];
	ld.shared.u32 	%r894, [%r390+4];
	ld.shared.u32 	%r895, [%r390+8];
	setp.ge.s32 	%p126, %r385, %r368;
	mov.pred 	%p125, 0;
	mov.pred 	%p347, %p125;
	@%p126 bra 	$L__BB38_192;
	setp.ge.s32 	%p128, %r384, %r367;
	setp.lt.s32 	%p129, %r893, %r902;
	or.pred  	%p130, %p128, %p129;
	mov.pred 	%p127, -1;
	mov.pred 	%p347, %p127;
	@%p130 bra 	$L__BB38_192;
	setp.gt.s32 	%p132, %r893, %r902;
	mov.pred 	%p347, %p125;
	@%p132 bra 	$L__BB38_192;
	setp.lt.s32 	%p134, %r894, %r903;
	mov.pred 	%p347, %p127;
	@%p134 bra 	$L__BB38_192;
	setp.le.s32 	%p135, %r894, %r903;
	setp.lt.s32 	%p136, %r895, %r904;
	and.pred  	%p347, %p135, %p136;
$L__BB38_192:
	selp.b32 	%r871, %r895, %r904, %p347;
	selp.b32 	%r872, %r894, %r903, %p347;
	selp.b32 	%r873, %r893, %r902, %p347;
	selp.u32 	%r546, 1, 0, %p347;
	add.s32 	%r397, %r385, %r546;
	not.pred 	%p137, %p347;
	selp.u32 	%r547, 1, 0, %p137;
	add.s32 	%r398, %r384, %r547;
	@%p137 bra 	$L__BB38_194;
	ld.shared.u32 	%r893, [%r390+12];
	ld.shared.u32 	%r894, [%r390+16];
	ld.shared.u32 	%r895, [%r390+20];
	bra.uni 	$L__BB38_195;
$L__BB38_194:
	ld.shared.u32 	%r902, [%r386+12];
	ld.shared.u32 	%r903, [%r386+16];
	ld.shared.u32 	%r904, [%r386+20];
$L__BB38_195:
	setp.ge.s32 	%p139, %r397, %r368;
	mov.pred 	%p138, 0;
	mov.pred 	%p348, %p138;
	@%p139 bra 	$L__BB38_200;
	setp.ge.s32 	%p141, %r398, %r367;
	setp.lt.s32 	%p142, %r893, %r902;
	or.pred  	%p143, %p141, %p142;
	mov.pred 	%p140, -1;
	mov.pred 	%p348, %p140;
	@%p143 bra 	$L__BB38_200;
	setp.gt.s32 	%p145, %r893, %r902;
	mov.pred 	%p348, %p138;
	@%p145 bra 	$L__BB38_200;
	setp.lt.s32 	%p147, %r894, %r903;
	mov.pred 	%p348, %p140;
	@%p147 bra 	$L__BB38_200;
	setp.le.s32 	%p148, %r894, %r903;
	setp.lt.s32 	%p149, %r895, %r904;
	and.pred  	%p348, %p148, %p149;
$L__BB38_200:
	selp.b32 	%r868, %r895, %r904, %p348;
	selp.b32 	%r869, %r894, %r903, %p348;
	selp.b32 	%r870, %r893, %r902, %p348;
	selp.u32 	%r548, 1, 0, %p348;
	add.s32 	%r414, %r397, %r548;
	not.pred 	%p150, %p348;
	selp.u32 	%r549, 1, 0, %p150;
	add.s32 	%r415, %r398, %r549;
	@%p348 bra 	$L__BB38_202;
	mov.u32 	%r550, _ZZN3cub18CUB_300001_SM_10006detail10merge_sort30DeviceMergeSortBlockSortKernelINS2_10policy_hubIN6thrust24THRUST_300001_SM_1000_NS6detail15normal_iteratorINS6_10device_ptrI4int3EEEEE9Policy600ESC_PNS0_8NullTypeESC_SG_m8Int3LessSA_SF_EEvbT0_T1_T2_T3_T4_PT6_PT7_T5_NS1_7vsmem_tEE19static_temp_storage;
	mad.lo.s32 	%r551, %r415, 12, %r550;
	ld.shared.u32 	%r902, [%r551];
	ld.shared.u32 	%r903, [%r551+4];
	ld.shared.u32 	%r904, [%r551+8];
	bra.uni 	$L__BB38_203;
$L__BB38_202:
	mov.u32 	%r552, _ZZN3cub18CUB_300001_SM_10006detail10merge_sort30DeviceMergeSortBlockSortKernelINS2_10policy_hubIN6thrust24THRUST_300001_SM_1000_NS6detail15normal_iteratorINS6_10device_ptrI4int3EEEEE9Policy600ESC_PNS0_8NullTypeESC_SG_m8Int3LessSA_SF_EEvbT0_T1_T2_T3_T4_PT6_PT7_T5_NS1_7vsmem_tEE19static_temp_storage;
	mad.lo.s32 	%r553, %r414, 12, %r552;
	ld.shared.u32 	%r893, [%r553];
	ld.shared.u32 	%r894, [%r553+4];
	ld.shared.u32 	%r895, [%r553+8];
$L__BB38_203:
	setp.ge.s32 	%p152, %r414, %r368;
	mov.pred 	%p151, 0;
	mov.pred 	%p349, %p151;
	@%p152 bra 	$L__BB38_208;
	setp.ge.s32 	%p154, %r415, %r367;
	setp.lt.s32 	%p155, %r893, %r902;
	or.pred  	%p156, %p154, %p155;
	mov.pred 	%p153, -1;
	mov.pred 	%p349, %p153;
	@%p156 bra 	$L__BB38_208;
	setp.gt.s32 	%p158, %r893, %r902;
	mov.pred 	%p349, %p151;
	@%p158 bra 	$L__BB38_208;
	setp.lt.s32 	%p160, %r894, %r903;
	mov.pred 	%p349, %p153;
	@%p160 bra 	$L__BB38_208;
	setp.le.s32 	%p161, %r894, %r903;
	setp.lt.s32 	%p162, %r895, %r904;
	and.pred  	%p349, %p161, %p162;
$L__BB38_208:
	selp.b32 	%r865, %r895, %r904, %p349;
	selp.b32 	%r866, %r894, %r903, %p349;
	selp.b32 	%r867, %r893, %r902, %p349;
	selp.u32 	%r554, 1, 0, %p349;
	add.s32 	%r431, %r414, %r554;
	not.pred 	%p163, %p349;
	selp.u32 	%r555, 1, 0, %p163;
	add.s32 	%r432, %r415, %r555;
	@%p349 bra 	$L__BB38_210;
	mov.u32 	%r556, _ZZN3cub18CUB_300001_SM_10006detail10merge_sort30DeviceMergeSortBlockSortKernelINS2_10policy_hubIN6thrust24THRUST_300001_SM_1000_NS6detail15normal_iteratorINS6_10device_ptrI4int3EEEEE9Policy600ESC_PNS0_8NullTypeESC_SG_m8Int3LessSA_SF_EEvbT0_T1_T2_T3_T4_PT6_PT7_T5_NS1_7vsmem_tEE19static_temp_storage;
	mad.lo.s32 	%r557, %r432, 12, %r556;
	ld.shared.u32 	%r902, [%r557];
	ld.shared.u32 	%r903, [%r557+4];
	ld.shared.u32 	%r904, [%r557+8];
	bra.uni 	$L__BB38_211;
$L__BB38_210:
	mov.u32 	%r558, _ZZN3cub18CUB_300001_SM_10006detail10merge_sort30DeviceMergeSortBlockSortKernelINS2_10policy_hubIN6thrust24THRUST_300001_SM_1000_NS6detail15normal_iteratorINS6_10device_ptrI4int3EEEEE9Policy600ESC_PNS0_8NullTypeESC_SG_m8Int3LessSA_SF_EEvbT0_T1_T2_T3_T4_PT6_PT7_T5_NS1_7vsmem_tEE19static_temp_storage;
	mad.lo.s32 	%r559, %r431, 12, %r558;
	ld.shared.u32 	%r893, [%r559];
	ld.shared.u32 	%r894, [%r559+4];
	ld.shared.u32 	%r895, [%r559+8];
$L__BB38_211:
	setp.ge.s32 	%p165, %r431, %r368;
	mov.pred 	%p164, 0;
	mov.pred 	%p350, %p164;
	@%p165 bra 	$L__BB38_216;
	setp.ge.s32 	%p167, %r432, %r367;
	setp.lt.s32 	%p168, %r893, %r902;
	or.pred  	%p169, %p167, %p168;
	mov.pred 	%p166, -1;
	mov.pred 	%p350, %p166;
	@%p169 bra 	$L__BB38_216;
	setp.gt.s32 	%p171, %r893, %r902;
	mov.pred 	%p350, %p164;
	@%p171 bra 	$L__BB38_216;
	setp.lt.s32 	%p173, %r894, %r903;
	mov.pred 	%p350, %p166;
	@%p173 bra 	$L__BB38_216;
	setp.le.s32 	%p174, %r894, %r903;
	setp.lt.s32 	%p175, %r895, %r904;
	and.pred  	%p350, %p174, %p175;
$L__BB38_216:
	selp.b32 	%r862, %r895, %r904, %p350;
	selp.b32 	%r863, %r894, %r903, %p350;
	selp.b32 	%r864, %r893, %r902, %p350;
	selp.u32 	%r560, 1, 0, %p350;
	add.s32 	%r448, %r431, %r560;
	not.pred 	%p176, %p350;
	selp.u32 	%r561, 1, 0, %p176;
	add.s32 	%r449, %r432, %r561;
	@%p350 bra 	$L__BB38_218;
	mov.u32 	%r562, _ZZN3cub18CUB_300001_SM_10006detail10merge_sort30DeviceMergeSortBlockSortKernelINS2_10policy_hubIN6thrust24THRUST_300001_SM_1000_NS6detail15normal_iteratorINS6_10device_ptrI4int3EEEEE9Policy600ESC_PNS0_8NullTypeESC_SG_m8Int3LessSA_SF_EEvbT0_T1_T2_T3_T4_PT6_PT7_T5_NS1_7vsmem_tEE19static_temp_storage;
	mad.lo.s32 	%r563, %r449, 12, %r562;
	ld.shared.u32 	%r902, [%r563];
	ld.shared.u32 	%r903, [%r563+4];
	ld.shared.u32 	%r904, [%r563+8];
	bra.uni 	$L__BB38_219;
$L__BB38_218:
	mov.u32 	%r564, _ZZN3cub18CUB_300001_SM_10006detail10merge_sort30DeviceMergeSortBlockSortKernelINS2_10policy_hubIN6thrust24THRUST_300001_SM_1000_NS6detail15normal_iteratorINS6_10device_ptrI4int3EEEEE9Policy600ESC_PNS0_8NullTypeESC_SG_m8Int3LessSA_SF_EEvbT0_T1_T2_T3_T4_PT6_PT7_T5_NS1_7vsmem_tEE19static_temp_storage;
	mad.lo.s32 	%r565, %r448, 12, %r564;
	ld.shared.u32 	%r893, [%r565];
	ld.shared.u32 	%r894, [%r565+4];
	ld.shared.u32 	%r895, [%r565+8];
$L__BB38_219:
	setp.ge.s32 	%p178, %r448, %r368;
	mov.pred 	%p177, 0;
	mov.pred 	%p351, %p177;
	@%p178 bra 	$L__BB38_224;
	setp.ge.s32 	%p180, %r449, %r367;
	setp.lt.s32 	%p181, %r893, %r902;
	or.pred  	%p182, %p180, %p181;
	mov.pred 	%p179, -1;
	mov.pred 	%p351, %p179;
	@%p182 bra 	$L__BB38_224;
	setp.gt.s32 	%p184, %r893, %r902;
	mov.pred 	%p351, %p177;
	@%p184 bra 	$L__BB38_224;
	setp.lt.s32 	%p186, %r894, %r903;
	mov.pred 	%p351, %p179;
	@%p186 bra 	$L__BB38_224;
	setp.le.s32 	%p187, %r894, %r903;
	setp.lt.s32 	%p188, %r895, %r904;
	and.pred  	%p351, %p187, %p188;
$L__BB38_224:
	selp.b32 	%r859, %r895, %r904, %p351;
	selp.b32 	%r860, %r894, %r903, %p351;
	selp.b32 	%r861, %r893, %r902, %p351;
	shl.b32 	%r889, %r364, 1;
	setp.lt.u32 	%p189, %r364, 129;
	@%p189 bra 	$L__BB38_180;
	ld.param.s8 	%rs2, [_ZN3cub18CUB_300001_SM_10006detail10merge_sort30DeviceMergeSortBlockSortKernelINS2_10policy_hubIN6thrust24THRUST_300001_SM_1000_NS6detail15normal_iteratorINS6_10device_ptrI4int3EEEEE9Policy600ESC_PNS0_8NullTypeESC_SG_m8Int3LessSA_SF_EEvbT0_T1_T2_T3_T4_PT6_PT7_T5_NS1_7vsmem_tE_param_0];
	bar.sync 	0;
	setp.eq.s16 	%p190, %rs2, 0;
	@%p190 bra 	$L__BB38_238;
	st.shared.u32 	[%r242], %r873;
	st.shared.u32 	[%r242+4], %r872;
	st.shared.u32 	[%r242+8], %r871;
	st.shared.u32 	[%r242+12], %r870;
	st.shared.u32 	[%r242+16], %r869;
	st.shared.u32 	[%r242+20], %r868;
	st.shared.u32 	[%r242+24], %r867;
	st.shared.u32 	[%r242+28], %r866;
	st.shared.u32 	[%r242+32], %r865;
	st.shared.u32 	[%r242+36], %r864;
	st.shared.u32 	[%r242+40], %r863;
	st.shared.u32 	[%r242+44], %r862;
	st.shared.u32 	[%r242+48], %r861;
	st.shared.u32 	[%r242+52], %r860;
	st.shared.u32 	[%r242+56], %r859;
	bar.warp.sync 	-1;
	ld.shared.u32 	%r466, [%r241];
	ld.shared.u32 	%r467, [%r241+4];
	ld.shared.u32 	%r468, [%r241+8];
	ld.shared.u32 	%r469, [%r241+384];
	ld.shared.u32 	%r470, [%r241+388];
	ld.shared.u32 	%r471, [%r241+392];
	ld.shared.u32 	%r472, [%r241+768];
	ld.shared.u32 	%r473, [%r241+772];
	ld.shared.u32 	%r474, [%r241+776];
	ld.shared.u32 	%r475, [%r241+1152];
	ld.shared.u32 	%r476, [%r241+1156];
	ld.shared.u32 	%r477, [%r241+1160];
	ld.shared.u32 	%r478, [%r241+1536];
	ld.shared.u32 	%r479, [%r241+1540];
	ld.shared.u32 	%r480, [%r241+1544];
	setp.eq.s32 	%p191, %r200, 0;
	@%p191 bra 	$L__BB38_227;
	bra.uni 	$L__BB38_228;
$L__BB38_227:
	st.volatile.shared.u32 	[_ZZN3cub18CUB_300001_SM_10006detail10merge_sort30DeviceMergeSortBlockSortKernelINS2_10policy_hubIN6thrust24THRUST_300001_SM_1000_NS6detail15normal_iteratorINS6_10device_ptrI4int3EEEEE9Policy600ESC_PNS0_8NullTypeESC_SG_m8Int3LessSA_SF_EEvbT0_T1_T2_T3_T4_PT6_PT7_T5_NS1_7vsmem_tEE19static_temp_storage+15360], %r199;
$L__BB38_228:
	bar.sync 	0;
	ld.volatile.shared.u32 	%r496, [_ZZN3cub18CUB_300001_SM_10006detail10merge_sort30DeviceMergeSortBlockSortKernelINS2_10policy_hubIN6thrust24THRUST_300001_SM_1000_NS6detail15normal_iteratorINS6_10device_ptrI4int3EEEEE9Policy600ESC_PNS0_8NullTypeESC_SG_m8Int3LessSA_SF_EEvbT0_T1_T2_T3_T4_PT6_PT7_T5_NS1_7vsmem_tEE19static_temp_storage+15360];
	cvt.u64.u32 	%rd17, %r205;
	cvt.u64.u32 	%rd18, %r204;
	add.s64 	%rd19, %rd3, %rd18;
	add.s64 	%rd20, %rd19, %rd17;
	setp.ge.s32 	%p192, %r206, %r496;
	mad.lo.s64 	%rd6, %rd20, 12, %rd2;
	@%p192 bra 	$L__BB38_230;
	st.global.u32 	[%rd6], %r466;
	st.global.u32 	[%rd6+4], %r467;
	st.global.u32 	[%rd6+8], %r468;
$L__BB38_230:
	setp.ge.s32 	%p193, %r213, %r496;
	@%p193 bra 	$L__BB38_232;
	st.global.u32 	[%rd6+384], %r469;
	st.global.u32 	[%rd6+388], %r470;
	st.global.u32 	[%rd6+392], %r471;
$L__BB38_232:
	setp.ge.s32 	%p194, %r220, %r496;
	@%p194 bra 	$L__BB38_234;
	st.global.u32 	[%rd6+768], %r472;
	st.global.u32 	[%rd6+772], %r473;
	st.global.u32 	[%rd6+776], %r474;
$L__BB38_234:
	setp.ge.s32 	%p195, %r227, %r496;
	@%p195 bra 	$L__BB38_236;
	st.global.u32 	[%rd6+1152], %r475;
	st.global.u32 	[%rd6+1156], %r476;
	st.global.u32 	[%rd6+1160], %r477;
$L__BB38_236:
	setp.ge.s32 	%p196, %r234, %r496;
	@%p196 bra 	$L__BB38_250;
	st.global.u32 	[%rd6+1536], %r478;
	st.global.u32 	[%rd6+1540], %r479;
	st.global.u32 	[%rd6+1544], %r480;
	bra.uni 	$L__BB38_250;
$L__BB38_238:
	st.shared.u32 	[%r242], %r873;
	st.shared.u32 	[%r242+4], %r872;
	st.shared.u32 	[%r242+8], %r871;
	st.shared.u32 	[%r242+12], %r870;
	st.shared.u32 	[%r242+16], %r869;
	st.shared.u32 	[%r242+20], %r868;
	st.shared.u32 	[%r242+24], %r867;
	st.shared.u32 	[%r242+28], %r866;
	st.shared.u32 	[%r242+32], %r865;
	st.shared.u32 	[%r242+36], %r864;
	st.shared.u32 	[%r242+40], %r863;
	st.shared.u32 	[%r242+44], %r862;
	st.shared.u32 	[%r242+48], %r861;
	st.shared.u32 	[%r242+52], %r860;
	st.shared.u32 	[%r242+56], %r859;
	bar.warp.sync 	-1;
	ld.shared.u32 	%r481, [%r241];
	ld.shared.u32 	%r482, [%r241+4];
	ld.shared.u32 	%r483, [%r241+8];
	ld.shared.u32 	%r484, [%r241+384];
	ld.shared.u32 	%r485, [%r241+388];
	ld.shared.u32 	%r486, [%r241+392];
	ld.shared.u32 	%r487, [%r241+768];
	ld.shared.u32 	%r488, [%r241+772];
	ld.shared.u32 	%r489, [%r241+776];
	ld.shared.u32 	%r490, [%r241+1152];
	ld.shared.u32 	%r491, [%r241+1156];
	ld.shared.u32 	%r492, [%r241+1160];
	ld.shared.u32 	%r493, [%r241+1536];
	ld.shared.u32 	%r494, [%r241+1540];
	ld.shared.u32 	%r495, [%r241+1544];
	setp.eq.s32 	%p197, %r200, 0;
	@%p197 bra 	$L__BB38_239;
	bra.uni 	$L__BB38_240;
$L__BB38_239:
	st.volatile.shared.u32 	[_ZZN3cub18CUB_300001_SM_10006detail10merge_sort30DeviceMergeSortBlockSortKernelINS2_10policy_hubIN6thrust24THRUST_300001_SM_1000_NS6detail15normal_iteratorINS6_10device_ptrI4int3EEEEE9Policy600ESC_PNS0_8NullTypeESC_SG_m8Int3LessSA_SF_EEvbT0_T1_T2_T3_T4_PT6_PT7_T5_NS1_7vsmem_tEE19static_temp_storage+15360], %r199;
$L__BB38_240:
	ld.param.u64 	%rd33, [_ZN3cub18CUB_300001_SM_10006detail10merge_sort30DeviceMergeSortBlockSortKernelINS2_10policy_hubIN6thrust24THRUST_300001_SM_1000_NS6detail15normal_iteratorINS6_10device_ptrI4int3EEEEE9Policy600ESC_PNS0_8NullTypeESC_SG_m8Int3LessSA_SF_EEvbT0_T1_T2_T3_T4_PT6_PT7_T5_NS1_7vsmem_tE_param_6];
	bar.sync 	0;
	ld.volatile.shared.u32 	%r497, [_ZZN3cub18CUB_300001_SM_10006detail10merge_sort30DeviceMergeSortBlockSortKernelINS2_10policy_hubIN6thrust24THRUST_300001_SM_1000_NS6detail15normal_iteratorINS6_10device_ptrI4int3EEEEE9Policy600ESC_PNS0_8NullTypeESC_SG_m8Int3LessSA_SF_EEvbT0_T1_T2_T3_T4_PT6_PT7_T5_NS1_7vsmem_tEE19static_temp_storage+15360];
	setp.ge.s32 	%p198, %r206, %r497;
	cvt.u64.u32 	%rd21, %r206;
	add.s64 	%rd22, %rd3, %rd21;
	cvta.to.global.u64 	%rd23, %rd33;
	mad.lo.s64 	%rd7, %rd22, 12, %rd23;
	@%p198 bra 	$L__BB38_242;
	st.global.u32 	[%rd7], %r481;
	st.global.u32 	[%rd7+4], %r482;
	st.global.u32 	[%rd7+8], %r483;
$L__BB38_242:
	setp.ge.s32 	%p199, %r213, %r497;
	@%p199 bra 	$L__BB38_244;
	st.global.u32 	[%rd7+384], %r484;
	st.global.u32 	[%rd7+388], %r485;
	st.global.u32 	[%rd7+392], %r486;
$L__BB38_244:
	setp.ge.s32 	%p200, %r220, %r497;
	@%p200 bra 	$L__BB38_246;
	st.global.u32 	[%rd7+768], %r487;
	st.global.u32 	[%rd7+772], %r488;
	st.global.u32 	[%rd7+776], %r489;
$L__BB38_246:
	setp.ge.s32 	%p201, %r227, %r497;
	@%p201 bra 	$L__BB38_248;
	st.global.u32 	[%rd7+1152], %r490;
	st.global.u32 	[%rd7+1156], %r491;
	st.global.u32 	[%rd7+1160], %r492;
$L__BB38_248:
	setp.ge.s32 	%p202, %r234, %r497;
	@%p202 bra 	$L__BB38_250;
	st.global.u32 	[%rd7+1536], %r493;
	st.global.u32 	[%rd7+1540], %r494;
	st.global.u32 	[%rd7+1544], %r495;
$L__BB38_250:
	ret;

}
	// .globl	_ZN3cub18CUB_300001_SM_10006detail10merge_sort30DeviceMergeSortPartitionKernelIN6thrust24THRUST_300001_SM_1000_NS6detail15normal_iteratorINS5_10device_ptrI4int3EEEEm8Int3LessS9_EEvbT_PT2_T0_SG_PSG_T1_SG_i
.visible .entry _ZN3cub18CUB_300001_SM_10006detail10merge_sort30DeviceMergeSortPartitionKernelIN6thrust24THRUST_300001_SM_1000_NS6detail15normal_iteratorINS5_10device_ptrI4int3EEEEm8Int3LessS9_EEvbT_PT2_T0_SG_PSG_T1_SG_i(
	.param .u8 _ZN3cub18CUB_300001_SM_10006detail10merge_sort30DeviceMergeSortPartitionKernelIN6thrust24THRUST_300001_SM_1000_NS6detail15normal_iteratorINS5_10device_ptrI4int3EEEEm8Int3LessS9_EEvbT_PT2_T0_SG_PSG_T1_SG_i_param_0,
	.param .align 8 .b8 _ZN3cub18CUB_300001_SM_10006detail10merge_sort30DeviceMergeSortPartitionKernelIN6thrust24THRUST_300001_SM_1000_NS6detail15normal_iteratorINS5_10device_ptrI4int3EEEEm8Int3LessS9_EEvbT_PT2_T0_SG_PSG_T1_SG_i_param_1[8],
	.param .u64 .ptr .align 1 _ZN3cub18CUB_300001_SM_10006detail10merge_sort30DeviceMergeSortPartitionKernelIN6thrust24THRUST_300001_SM_1000_NS6detail15normal_iteratorINS5_10device_ptrI4int3EEEEm8Int3LessS9_EEvbT_PT2_T0_SG_PSG_T1_SG_i_param_2,
	.param .u64 _ZN3cub18CUB_300001_SM_10006detail10merge_sort30DeviceMergeSortPartitionKernelIN6thrust24THRUST_300001_SM_1000_NS6detail15normal_iteratorINS5_10device_ptrI4int3EEEEm8Int3LessS9_EEvbT_PT2_T0_SG_PSG_T1_SG_i_param_3,
	.param .u64 _ZN3cub18CUB_300001_SM_10006detail10merge_sort30DeviceMergeSortPartitionKernelIN6thrust24THRUST_300001_SM_1000_NS6detail15normal_iteratorINS5_10device_ptrI4int3EEEEm8Int3LessS9_EEvbT_PT2_T0_SG_PSG_T1_SG_i_param_4,
	.param .u64 .ptr .align 1 _ZN3cub18CUB_300001_SM_10006detail10merge_sort30DeviceMergeSortPartitionKernelIN6thrust24THRUST_300001_SM_1000_NS6detail15normal_iteratorINS5_10device_ptrI4int3EEEEm8Int3LessS9_EEvbT_PT2_T0_SG_PSG_T1_SG_i_param_5,
	.param .align 1 .b8 _ZN3cub18CUB_300001_SM_10006detail10merge_sort30DeviceMergeSortPartitionKernelIN6thrust24THRUST_300001_SM_1000_NS6detail15normal_iteratorINS5_10device_ptrI4int3EEEEm8Int3LessS9_EEvbT_PT2_T0_SG_PSG_T1_SG_i_param_6[1],
	.param .u64 _ZN3cub18CUB_300001_SM_10006detail10merge_sort30DeviceMergeSortPartitionKernelIN6thrust24THRUST_300001_SM_1000_NS6detail15normal_iteratorINS5_10device_ptrI4int3EEEEm8Int3LessS9_EEvbT_PT2_T0_SG_PSG_T1_SG_i_param_7,
	.param .u32 _ZN3cub18CUB_300001_SM_10006detail10merge_sort30DeviceMergeSortPartitionKernelIN6thrust24THRUST_300001_SM_1000_NS6detail15normal_iteratorINS5_10device_ptrI4int3EEEEm8Int3LessS9_EEvbT_PT2_T0_SG_PSG_T1_SG_i_param_8
)
{
	.reg .pred 	%p<30>;
	.reg .b16 	%rs<2>;
	.reg .b32 	%r<18>;
	.reg .b64 	%rd<82>;

	ld.param.u64 	%rd29, [_ZN3cub18CUB_300001_SM_10006detail10merge_sort30DeviceMergeSortPartitionKernelIN6thrust24THRUST_300001_SM_1000_NS6detail15normal_iteratorINS5_10device_ptrI4int3EEEEm8Int3LessS9_EEvbT_PT2_T0_SG_PSG_T1_SG_i_param_1];
	ld.param.s8 	%rs1, [_ZN3cub18CUB_300001_SM_10006detail10merge_sort30DeviceMergeSortPartitionKernelIN6thrust24THRUST_300001_SM_1000_NS6detail15normal_iteratorINS5_10device_ptrI4int3EEEEm8Int3LessS9_EEvbT_PT2_T0_SG_PSG_T1_SG_i_param_0];
	ld.param.u64 	%rd30, [_ZN3cub18CUB_300001_SM_10006detail10merge_sort30DeviceMergeSortPartitionKernelIN6thrust24THRUST_300001_SM_1000_NS6detail15normal_iteratorINS5_10device_ptrI4int3EEEEm8Int3LessS9_EEvbT_PT2_T0_SG_PSG_T1_SG_i_param_2];
	ld.param.u64 	%rd31, [_ZN3cub18CUB_300001_SM_10006detail10merge_sort30DeviceMergeSortPartitionKernelIN6thrust24THRUST_300001_SM_1000_NS6detail15normal_iteratorINS5_10device_ptrI4int3EEEEm8Int3LessS9_EEvbT_PT2_T0_SG_PSG_T1_SG_i_param_3];
	ld.param.u64 	%rd32, [_ZN3cub18CUB_300001_SM_10006detail10merge_sort30DeviceMergeSortPartitionKernelIN6thrust24THRUST_300001_SM_1000_NS6detail15normal_iteratorINS5_10device_ptrI4int3EEEEm8Int3LessS9_EEvbT_PT2_T0_SG_PSG_T1_SG_i_param_4];
	ld.param.u64 	%rd34, [_ZN3cub18CUB_300001_SM_10006detail10merge_sort30DeviceMergeSortPartitionKernelIN6thrust24THRUST_300001_SM_1000_NS6detail15normal_iteratorINS5_10device_ptrI4int3EEEEm8Int3LessS9_EEvbT_PT2_T0_SG_PSG_T1_SG_i_param_5];
	ld.param.u64 	%rd33, [_ZN3cub18CUB_300001_SM_10006detail10merge_sort30DeviceMergeSortPartitionKernelIN6thrust24THRUST_300001_SM_1000_NS6detail15normal_iteratorINS5_10device_ptrI4int3EEEEm8Int3LessS9_EEvbT_PT2_T0_SG_PSG_T1_SG_i_param_7];
	ld.param.u32 	%r13, [_ZN3cub18CUB_300001_SM_10006detail10merge_sort30DeviceMergeSortPartitionKernelIN6thrust24THRUST_300001_SM_1000_NS6detail15normal_iteratorINS5_10device_ptrI4int3EEEEm8Int3LessS9_EEvbT_PT2_T0_SG_PSG_T1_SG_i_param_8];
	cvta.to.global.u64 	%rd1, %rd34;
	mov.u32 	%r14, %ntid.x;
	mov.u32 	%r15, %ctaid.x;
	mov.u32 	%r16, %tid.x;
	mad.lo.s32 	%r17, %r14, %r15, %r16;
	cvt.u64.u32 	%rd2, %r17;
	setp.le.u64 	%p5, %rd32, %rd2;
	@%p5 bra 	$L__BB39_19;
	shr.u64 	%rd35, %rd33, 1;
	add.s64 	%rd4, %rd33, 4294967295;
	neg.s64 	%rd36, %rd33;
	and.b64  	%rd37, %rd36, %rd2;
	cvt.s64.s32 	%rd5, %r13;
	mul.lo.s64 	%rd38, %rd37, %rd5;
	mul.lo.s64 	%rd39, %rd35, %rd5;
	min.u64 	%rd6, %rd38, %rd31;
	not.b64 	%rd40, %rd38;
	min.u64 	%rd41, %rd39, %rd40;
	add.s64 	%rd42, %rd41, %rd38;
	min.u64 	%rd7, %rd42, %rd31;
	not.b64 	%rd43, %rd7;
	min.u64 	%rd44, %rd39, %rd43;
	add.s64 	%rd45, %rd44, %rd7;
	min.u64 	%rd8, %rd45, %rd31;
	// begin inline asm
	griddepcontrol.wait;
	// end inline asm
	add.s64 	%rd46, %rd2, 1;
	setp.ne.s64 	%p6, %rd46, %rd32;
	@%p6 bra 	$L__BB39_3;
	shl.b64 	%rd75, %rd2, 3;
	add.s64 	%rd76, %rd1, %rd75;
	st.global.u64 	[%rd76], %rd7;
	bra.uni 	$L__BB39_19;
$L__BB39_3:
	sub.s64 	%rd47, %rd8, %rd6;
	and.b64  	%rd48, %rd4, %rd2;
	mul.lo.s64 	%rd49, %rd48, %rd5;
	min.u64 	%rd9, %rd49, %rd47;
	setp.eq.s16 	%p7, %rs1, 0;
	@%p7 bra 	$L__BB39_11;
	sub.s64 	%rd50, %rd7, %rd6;
	sub.s64 	%rd51, %rd8, %rd7;
	max.u64 	%rd52, %rd9, %rd51;
	sub.s64 	%rd81, %rd52, %rd51;
	min.u64 	%rd77, %rd50, %rd9;
	setp.ge.u64 	%p8, %rd81, %rd77;
	@%p8 bra 	$L__BB39_18;
	cvta.to.global.u64 	%rd12, %rd29;
	add.s64 	%rd13, %rd9, %rd7;
$L__BB39_6:
	sub.s64 	%rd53, %rd77, %rd81;
	shr.u64 	%rd54, %rd53, 1;
	add.s64 	%rd16, %rd54, %rd81;
	add.s64 	%rd55, %rd16, %rd6;
	mad.lo.s64 	%rd56, %rd55, 12, %rd12;
	ld.global.u32 	%r1, [%rd56];
	ld.global.u32 	%r2, [%rd56+4];
	ld.global.u32 	%r3, [%rd56+8];
	not.b64 	%rd57, %rd16;
	add.s64 	%rd58, %rd13, %rd57;
	mad.lo.s64 	%rd59, %rd58, 12, %rd12;
	ld.global.u32 	%r4, [%rd59];
	ld.global.u32 	%r5, [%rd59+4];
	ld.global.u32 	%r6, [%rd59+8];
	setp.lt.s32 	%p10, %r4, %r1;
	mov.pred 	%p9, 0;
	mov.pred 	%p28, %p9;
	@%p10 bra 	$L__BB39_10;
	setp.gt.s32 	%p12, %r4, %r1;
	mov.pred 	%p28, -1;
	@%p12 bra 	$L__BB39_10;
	setp.lt.s32 	%p14, %r5, %r2;
	mov.pred 	%p28, %p9;
	@%p14 bra 	$L__BB39_10;
	setp.gt.s32 	%p15, %r5, %r2;
	setp.ge.s32 	%p16, %r6, %r3;
	or.pred  	%p28, %p15, %p16;
$L__BB39_10:
	add.s64 	%rd60, %rd16, 1;
	selp.b64 	%rd81, %rd60, %rd81, %p28;
	selp.b64 	%rd77, %rd77, %rd16, %p28;
	setp.lt.u64 	%p17, %rd81, %rd77;
	@%p17 bra 	$L__BB39_6;
	bra.uni 	$L__BB39_18;
$L__BB39_11:
	sub.s64 	%rd61, %rd7, %rd6;
	sub.s64 	%rd62, %rd8, %rd7;
	max.u64 	%rd63, %rd9, %rd62;
	sub.s64 	%rd81, %rd63, %rd62;
	min.u64 	%rd79, %rd61, %rd9;
	setp.ge.u64 	%p18, %rd81, %rd79;
	@%p18 bra 	$L__BB39_18;
	cvta.to.global.u64 	%rd21, %rd30;
	add.s64 	%rd22, %rd9, %rd7;
$L__BB39_13:
	sub.s64 	%rd64, %rd79, %rd81;
	shr.u64 	%rd65, %rd64, 1;
	add.s64 	%rd25, %rd65, %rd81;
	add.s64 	%rd66, %rd25, %rd6;
	mad.lo.s64 	%rd67, %rd66, 12, %rd21;
	ld.global.u32 	%r7, [%rd67];
	ld.global.u32 	%r8, [%rd67+4];
	ld.global.u32 	%r9, [%rd67+8];
	not.b64 	%rd68, %rd25;
	add.s64 	%rd69, %rd22, %rd68;
	mad.lo.s64 	%rd70, %rd69, 12, %rd21;
	ld.global.u32 	%r10, [%rd70];
	ld.global.u32 	%r11, [%rd70+4];
	ld.global.u32 	%r12, [%rd70+8];
	setp.lt.s32 	%p20, %r10, %r7;
	mov.pred 	%p19, 0;
	mov.pred 	%p29, %p19;
	@%p20 bra 	$L__BB39_17;
	setp.gt.s32 	%p22, %r10, %r7;
	mov.pred 	%p29, -1;
	@%p22 bra 	$L__BB39_17;
	setp.lt.s32 	%p24, %r11, %r8;
	mov.pred 	%p29, %p19;
	@%p24 bra 	$L__BB39_17;
	setp.gt.s32 	%p25, %r11, %r8;
	setp.ge.s32 	%p26, %r12, %r9;
	or.pred  	%p29, %p25, %p26;
$L__BB39_17:
	add.s64 	%rd71, %rd25, 1;
	selp.b64 	%rd81, %rd71, %rd81, %p29;
	selp.b64 	%rd79, %rd79, %rd25, %p29;
	setp.lt.u64 	%p27, %rd81, %rd79;
	@%p27 bra 	$L__BB39_13;
$L__BB39_18:
	add.s64 	%rd72, %rd81, %rd6;
	shl.b64 	%rd73, %rd2, 3;
	add.s64 	%rd74, %rd1, %rd73;
	st.global.u64 	[%rd74], %rd72;
$L__BB39_19:
	ret;

}
	// .globl	_ZN3cub18CUB_300001_SM_10006detail10merge_sort26DeviceMergeSortMergeKernelINS2_10policy_hubIN6thrust24THRUST_300001_SM_1000_NS6detail15normal_iteratorINS6_10device_ptrI4int3EEEEE9Policy600ESC_PNS0_8NullTypeESC_SG_m8Int3LessSA_SF_EEvbT2_T3_T4_PT6_PT7_T5_PSK_SK_NS1_7vsmem_tE
.visible .entry _ZN3cub18CUB_300001_SM_10006detail10merge_sort26DeviceMergeSortMergeKernelINS2_10policy_hubIN6thrust24THRUST_300001_SM_1000_NS6detail15normal_iteratorINS6_10device_ptrI4int3EEEEE9Policy600ESC_PNS0_8NullTypeESC_SG_m8Int3LessSA_SF_EEvbT2_T3_T4_PT6_PT7_T5_PSK_SK_NS1_7vsmem_tE(
	.param .u8 _ZN3cub18CUB_300001_SM_10006detail10merge_sort26DeviceMergeSortMergeKernelINS2_10policy_hubIN6thrust24THRUST_300001_SM_1000_NS6detail15normal_iteratorINS6_10device_ptrI4int3EEEEE9Policy600ESC_PNS0_8NullTypeESC_SG_m8Int3LessSA_SF_EEvbT2_T3_T4_PT6_PT7_T5_PSK_SK_NS1_7vsmem_tE_param_0,
	.param .align 8 .b8 _ZN3cub18CUB_300001_SM_10006detail10merge_sort26DeviceMergeSortMergeKernelINS2_10policy_hubIN6thrust24THRUST_300001_SM_1000_NS6detail15normal_iteratorINS6_10device_ptrI4int3EEEEE9Policy600ESC_PNS0_8NullTypeESC_SG_m8Int3LessSA_SF_EEvbT2_T3_T4_PT6_PT7_T5_PSK_SK_NS1_7vsmem_tE_param_1[8],
	.param .u64 .ptr .align 1 _ZN3cub18CUB_300001_SM_10006detail10merge_sort26DeviceMergeSortMergeKernelINS2_10policy_hubIN6thrust24THRUST_300001_SM_1000_NS6detail15normal_iteratorINS6_10device_ptrI4int3EEEEE9Policy600ESC_PNS0_8NullTypeESC_SG_m8Int3LessSA_SF_EEvbT2_T3_T4_PT6_PT7_T5_PSK_SK_NS1_7vsmem_tE_param_2,
	.param .u64 _ZN3cub18CUB_300001_SM_10006detail10merge_sort26DeviceMergeSortMergeKernelINS2_10policy_hubIN6thrust24THRUST_300001_SM_1000_NS6detail15normal_iteratorINS6_10device_ptrI4int3EEEEE9Policy600ESC_PNS0_8NullTypeESC_SG_m8Int3LessSA_SF_EEvbT2_T3_T4_PT6_PT7_T5_PSK_SK_NS1_7vsmem_tE_param_3,
	.param .u64 .ptr .align 1 _ZN3cub18CUB_300001_SM_10006detail10merge_sort26DeviceMergeSortMergeKernelINS2_10policy_hubIN6thrust24THRUST_300001_SM_1000_NS6detail15normal_iteratorINS6_10device_ptrI4int3EEEEE9Policy600ESC_PNS0_8NullTypeESC_SG_m8Int3LessSA_SF_EEvbT2_T3_T4_PT6_PT7_T5_PSK_SK_NS1_7vsmem_tE_param_4,
	.param .u64 .ptr .align 1 _ZN3cub18CUB_300001_SM_10006detail10merge_sort26DeviceMergeSortMergeKernelINS2_10policy_hubIN6thrust24THRUST_300001_SM_1000_NS6detail15normal_iteratorINS6_10device_ptrI4int3EEEEE9Policy600ESC_PNS0_8NullTypeESC_SG_m8Int3LessSA_SF_EEvbT2_T3_T4_PT6_PT7_T5_PSK_SK_NS1_7vsmem_tE_param_5,
	.param .align 1 .b8 _ZN3cub18CUB_300001_SM_10006detail10merge_sort26DeviceMergeSortMergeKernelINS2_10policy_hubIN6thrust24THRUST_300001_SM_1000_NS6detail15normal_iteratorINS6_10device_ptrI4int3EEEEE9Policy600ESC_PNS0_8NullTypeESC_SG_m8Int3LessSA_SF_EEvbT2_T3_T4_PT6_PT7_T5_PSK_SK_NS1_7vsmem_tE_param_6[1],
	.param .u64 .ptr .align 1 _ZN3cub18CUB_300001_SM_10006detail10merge_sort26DeviceMergeSortMergeKernelINS2_10policy_hubIN6thrust24THRUST_300001_SM_1000_NS6detail15normal_iteratorINS6_10device_ptrI4int3EEEEE9Policy600ESC_PNS0_8NullTypeESC_SG_m8Int3LessSA_SF_EEvbT2_T3_T4_PT6_PT7_T5_PSK_SK_NS1_7vsmem_tE_param_7,
	.param .u64 _ZN3cub18CUB_300001_SM_10006detail10merge_sort26DeviceMergeSortMergeKernelINS2_10policy_hubIN6thrust24THRUST_300001_SM_1000_NS6detail15normal_iteratorINS6_10device_ptrI4int3EEEEE9Policy600ESC_PNS0_8NullTypeESC_SG_m8Int3LessSA_SF_EEvbT2_T3_T4_PT6_PT7_T5_PSK_SK_NS1_7vsmem_tE_param_8,
	.param .align 8 .b8 _ZN3cub18CUB_300001_SM_10006detail10merge_sort26DeviceMergeSortMergeKernelINS2_10policy_hubIN6thrust24THRUST_300001_SM_1000_NS6detail15normal_iteratorINS6_10device_ptrI4int3EEEEE9Policy600ESC_PNS0_8NullTypeESC_SG_m8Int3LessSA_SF_EEvbT2_T3_T4_PT6_PT7_T5_PSK_SK_NS1_7vsmem_tE_param_9[8]
)
.maxntid 256
{
	.reg .pred 	%p<236>;
	.reg .b16 	%rs<2>;
	.reg .b32 	%r<774>;
	.reg .b64 	%rd<120>;
	// demoted variable
	.shared .align 16 .b8 _ZZN3cub18CUB_300001_SM_10006detail10merge_sort26DeviceMergeSortMergeKernelINS2_10policy_hubIN6thrust24THRUST_300001_SM_1000_NS6detail15normal_iteratorINS6_10device_ptrI4int3EEEEE9Policy600ESC_PNS0_8NullTypeESC_SG_m8Int3LessSA_SF_EEvbT2_T3_T4_PT6_PT7_T5_PSK_SK_NS1_7vsmem_tEE19static_temp_storage[15376];
	ld.param.s8 	%rs1, [_ZN3cub18CUB_300001_SM_10006detail10merge_sort26DeviceMergeSortMergeKernelINS2_10policy_hubIN6thrust24THRUST_300001_SM_1000_NS6detail15normal_iteratorINS6_10device_ptrI4int3EEEEE9Policy600ESC_PNS0_8NullTypeESC_SG_m8Int3LessSA_SF_EEvbT2_T3_T4_PT6_PT7_T5_PSK_SK_NS1_7vsmem_tE_param_0];
	ld.param.u64 	%rd26, [_ZN3cub18CUB_300001_SM_10006detail10merge_sort26DeviceMergeSortMergeKernelINS2_10policy_hubIN6thrust24THRUST_300001_SM_1000_NS6detail15normal_iteratorINS6_10device_ptrI4int3EEEEE9Policy600ESC_PNS0_8NullTypeESC_SG_m8Int3LessSA_SF_EEvbT2_T3_T4_PT6_PT7_T5_PSK_SK_NS1_7vsmem_tE_param_1];
	ld.param.u64 	%rd27, [_ZN3cub18CUB_300001_SM_10006detail10merge_sort26DeviceMergeSortMergeKernelINS2_10policy_hubIN6thrust24THRUST_300001_SM_1000_NS6detail15normal_iteratorINS6_10device_ptrI4int3EEEEE9Policy600ESC_PNS0_8NullTypeESC_SG_m8Int3LessSA_SF_EEvbT2_T3_T4_PT6_PT7_T5_PSK_SK_NS1_7vsmem_tE_param_4];
	cvta.to.global.u64 	%rd1, %rd27;
	cvta.to.global.u64 	%rd2, %rd26;
	mov.u32 	%r442, %ctaid.x;
	mov.u32 	%r443, %nctaid.x;
	cvt.u64.u32 	%rd3, %r442;
	mul.wide.u32 	%rd4, %r442, 1280;
	mov.u32 	%r1, %tid.x;
	add.s32 	%r444, %r443, -1;
	setp.ge.u32 	%p25, %r442, %r444;
	@%p25 bra 	$L__BB40_79;
	ld.param.u64 	%rd119, [_ZN3cub18CUB_300001_SM_10006detail10merge_sort26DeviceMergeSortMergeKernelINS2_10policy_hubIN6thrust24THRUST_300001_SM_1000_NS6detail15normal_iteratorINS6_10device_ptrI4int3EEEEE9Policy600ESC_PNS0_8NullTypeESC_SG_m8Int3LessSA_SF_EEvbT2_T3_T4_PT6_PT7_T5_PSK_SK_NS1_7vsmem_tE_param_8];
	ld.param.u64 	%rd117, [_ZN3cub18CUB_300001_SM_10006detail10merge_sort26DeviceMergeSortMergeKernelINS2_10policy_hubIN6thrust24THRUST_300001_SM_1000_NS6detail15normal_iteratorINS6_10device_ptrI4int3EEEEE9Policy600ESC_PNS0_8NullTypeESC_SG_m8Int3LessSA_SF_EEvbT2_T3_T4_PT6_PT7_T5_PSK_SK_NS1_7vsmem_tE_param_7];
	ld.param.u64 	%rd115, [_ZN3cub18CUB_300001_SM_10006detail10merge_sort26DeviceMergeSortMergeKernelINS2_10policy_hubIN6thrust24THRUST_300001_SM_1000_NS6detail15normal_iteratorINS6_10device_ptrI4int3EEEEE9Policy600ESC_PNS0_8NullTypeESC_SG_m8Int3LessSA_SF_EEvbT2_T3_T4_PT6_PT7_T5_PSK_SK_NS1_7vsmem_tE_param_3];
	cvta.to.global.u64 	%rd70, %rd117;
	shl.b64 	%rd71, %rd3, 3;
	add.s64 	%rd72, %rd70, %rd71;
	ld.global.u64 	%rd5, [%rd72];
	ld.global.u64 	%rd73, [%rd72+8];
	shr.u64 	%rd74, %rd119, 1;
	neg.s64 	%rd75, %rd119;
	and.b64  	%rd76, %rd75, %rd3;
	mul.lo.s64 	%rd6, %rd76, 1280;
	mul.lo.s64 	%rd7, %rd74, 1280;
	sub.s64 	%rd77, %rd3, %rd76;
	mul.lo.s64 	%rd78, %rd77, 1280;
	sub.s64 	%rd79, %rd5, %rd6;
	sub.s64 	%rd80, %rd73, %rd6;
	sub.s64 	%rd81, %rd115, %rd6;
	max.u64 	%rd82, %rd81, %rd7;
	sub.s64 	%rd83, %rd82, %rd7;
	sub.s64 	%rd84, %rd78, %rd79;
	min.u64 	%rd8, %rd84, %rd83;
	max.u64 	%rd85, %rd78, -1281;
	not.b64 	%rd86, %rd85;
	add.s64 	%rd87, %rd78, %rd86;
	sub.s64 	%rd88, %rd87, %rd80;
	or.b64  	%rd89, %rd75, %rd3;
	setp.eq.s64 	%p136, %rd89, -1;
	min.u64 	%rd90, %rd7, %rd81;
	selp.b64 	%rd91, %rd90, %rd80, %p136;
	selp.b64 	%rd92, %rd7, %rd88, %p136;
	min.u64 	%rd93, %rd92, %rd83;
	cvt.u32.u64 	%r533, %rd79;
	cvt.u32.u64 	%r534, %rd91;
	sub.s32 	%r2, %r534, %r533;
	cvt.u32.u64 	%r535, %rd93;
	cvt.u32.u64 	%r536, %rd8;
	sub.s32 	%r3, %r535, %r536;
	// begin inline asm
	griddepcontrol.wait;
	// end inline asm
	setp.eq.s16 	%p137, %rs1, 0;
	@%p137 bra 	$L__BB40_17;
	add.s64 	%rd94, %rd6, %rd7;
	add.s64 	%rd95, %rd94, %rd8;
	setp.ge.s32 	%p138, %r1, %r2;
	cvt.u64.u32 	%rd96, %r1;
	add.s64 	%rd97, %rd5, %rd96;
	mad.lo.s64 	%rd9, %rd97, 12, %rd2;
	sub.s32 	%r537, %r1, %r2;
	cvt.s64.s32 	%rd98, %r537;
	add.s64 	%rd99, %rd95, %rd98;
	mad.lo.s64 	%rd10, %rd99, 12, %rd2;
	@%p138 bra 	$L__BB40_4;
	ld.global.u32 	%r680, [%rd9];
	ld.global.u32 	%r679, [%rd9+4];
	ld.global.u32 	%r678, [%rd9+8];
	bra.uni 	$L__BB40_5;
$L__BB40_4:
	ld.global.u32 	%r680, [%rd10];
	ld.global.u32 	%r679, [%rd10+4];
	ld.global.u32 	%r678, [%rd10+8];
$L__BB40_5:
	add.s32 	%r538, %r1, 256;
	setp.lt.s32 	%p139, %r538, %r2;
	@%p139 bra 	$L__BB40_7;
	ld.global.u32 	%r677, [%rd10+3072];
	ld.global.u32 	%r676, [%rd10+3076];
	ld.global.u32 	%r675, [%rd10+3080];
	bra.uni 	$L__BB40_8;
$L__BB40_7:
	ld.global.u32 	%r677, [%rd9+3072];
	ld.global.u32 	%r676, [%rd9+3076];
	ld.global.u32 	%r675, [%rd9+3080];
$L__BB40_8:
	add.s32 	%r539, %r1, 512;
	setp.lt.s32 	%p140, %r539, %r2;
	@%p140 bra 	$L__BB40_10;
	ld.global.u32 	%r674, [%rd10+6144];
	ld.global.u32 	%r673, [%rd10+6148];
	ld.global.u32 	%r672, [%rd10+6152];
	bra.uni 	$L__BB40_11;
$L__BB40_10:
	ld.global.u32 	%r674, [%rd9+6144];
	ld.global.u32 	%r673, [%rd9+6148];
	ld.global.u32 	%r672, [%rd9+6152];
$L__BB40_11:
	add.s32 	%r540, %r1, 768;
	setp.lt.s32 	%p141, %r540, %r2;
	@%p141 bra 	$L__BB40_13;
	ld.global.u32 	%r671, [%rd10+9216];
	ld.global.u32 	%r670, [%rd10+9220];
	ld.global.u32 	%r669, [%rd10+9224];
	bra.uni 	$L__BB40_14;
$L__BB40_13:
	ld.global.u32 	%r671, [%rd9+9216];
	ld.global.u32 	%r670, [%rd9+9220];
	ld.global.u32 	%r669, [%rd9+9224];
$L__BB40_14:
	or.b32  	%r541, %r1, 1024;
	setp.lt.s32 	%p142, %r541, %r2;
	@%p142 bra 	$L__BB40_16;
	ld.global.u32 	%r668, [%rd10+12288];
	ld.global.u32 	%r667, [%rd10+12292];
	ld.global.u32 	%r666, [%rd10+12296];
	bra.uni 	$L__BB40_32;
$L__BB40_16:
	ld.global.u32 	%r668, [%rd9+12288];
	ld.global.u32 	%r667, [%rd9+12292];
	ld.global.u32 	%r666, [%rd9+12296];
	bra.uni 	$L__BB40_32;
$L__BB40_17:
	add.s64 	%rd100, %rd6, %rd7;
	add.s64 	%rd101, %rd100, %rd8;
	setp.ge.s32 	%p143, %r1, %r2;
	cvt.u64.u32 	%rd102, %r1;
	add.s64 	%rd103, %rd5, %rd102;
	mad.lo.s64 	%rd11, %rd103, 12, %rd1;
	sub.s32 	%r542, %r1, %r2;
	cvt.s64.s32 	%rd104, %r542;
	add.s64 	%rd105, %rd101, %rd104;
	mad.lo.s64 	%rd12, %rd105, 12, %rd1;
	@%p143 bra 	$L__BB40_19;
	ld.global.u32 	%r680, [%rd11];
	ld.global.u32 	%r679, [%rd11+4];
	ld.global.u32 	%r678, [%rd11+8];
	bra.uni 	$L__BB40_20;
$L__BB40_19:
	ld.global.u32 	%r680, [%rd12];
	ld.global.u32 	%r679, [%rd12+4];
	ld.global.u32 	%r678, [%rd12+8];
$L__BB40_20:
	add.s32 	%r543, %r1, 256;
	setp.lt.s32 	%p144, %r543, %r2;
	@%p144 bra 	$L__BB40_22;
	ld.global.u32 	%r677, [%rd12+3072];
	ld.global.u32 	%r676, [%rd12+3076];
	ld.global.u32 	%r675, [%rd12+3080];
	bra.uni 	$L__BB40_23;
$L__BB40_22:
	ld.global.u32 	%r677, [%rd11+3072];
	ld.global.u32 	%r676, [%rd11+3076];
	ld.global.u32 	%r675, [%rd11+3080];
$L__BB40_23:
	add.s32 	%r544, %r1, 512;
	setp.lt.s32 	%p145, %r544, %r2;
	@%p145 bra 	$L__BB40_25;
	ld.global.u32 	%r674, [%rd12+6144];
	ld.global.u32 	%r673, [%rd12+6148];
	ld.global.u32 	%r672, [%rd12+6152];
	bra.uni 	$L__BB40_26;
$L__BB40_25:
	ld.global.u32 	%r674, [%rd11+6144];
	ld.global.u32 	%r673, [%rd11+6148];
	ld.global.u32 	%r672, [%rd11+6152];
$L__BB40_26:
	add.s32 	%r545, %r1, 768;
	setp.lt.s32 	%p146, %r545, %r2;
	@%p146 bra 	$L__BB40_28;
	ld.global.u32 	%r671, [%rd12+9216];
	ld.global.u32 	%r670, [%rd12+9220];
	ld.global.u32 	%r669, [%rd12+9224];
	bra.uni 	$L__BB40_29;
$L__BB40_28:
	ld.global.u32 	%r671, [%rd11+9216];
	ld.global.u32 	%r670, [%rd11+9220];
	ld.global.u32 	%r669, [%rd11+9224];
$L__BB40_29:
	or.b32  	%r546, %r1, 1024;
	setp.lt.s32 	%p147, %r546, %r2;
	@%p147 bra 	$L__BB40_31;
	ld.global.u32 	%r668, [%rd12+12288];
	ld.global.u32 	%r667, [%rd12+12292];
	ld.global.u32 	%r666, [%rd12+12296];
	bra.uni 	$L__BB40_32;
$L__BB40_31:
	ld.global.u32 	%r668, [%rd11+12288];
	ld.global.u32 	%r667, [%rd11+12292];
	ld.global.u32 	%r666, [%rd11+12296];
$L__BB40_32:
	mov.u32 	%r547, _ZZN3cub18CUB_300001_SM_10006detail10merge_sort26DeviceMergeSortMergeKernelINS2_10policy_hubIN6thrust24THRUST_300001_SM_1000_NS6detail15normal_iteratorINS6_10device_ptrI4int3EEEEE9Policy600ESC_PNS0_8NullTypeESC_SG_m8Int3LessSA_SF_EEvbT2_T3_T4_PT6_PT7_T5_PSK_SK_NS1_7vsmem_tEE19static_temp_storage;
	mad.lo.s32 	%r548, %r1, 12, %r547;
	st.shared.u32 	[%r548], %r680;
	st.shared.u32 	[%r548+4], %r679;
	st.shared.u32 	[%r548+8], %r678;
	st.shared.u32 	[%r548+3072], %r677;
	st.shared.u32 	[%r548+3076], %r676;
	st.shared.u32 	[%r548+3080], %r675;
	st.shared.u32 	[%r548+6144], %r674;
	st.shared.u32 	[%r548+6148], %r673;
	st.shared.u32 	[%r548+6152], %r672;
	st.shared.u32 	[%r548+9216], %r671;
	st.shared.u32 	[%r548+9220], %r670;
	st.shared.u32 	[%r548+9224], %r669;
	st.shared.u32 	[%r548+12288], %r668;
	st.shared.u32 	[%r548+12292], %r667;
	st.shared.u32 	[%r548+12296], %r666;
	bar.sync 	0;
	// begin inline asm
	griddepcontrol.launch_dependents;
	// end inline asm
	add.s32 	%r103, %r3, %r2;
	mul.lo.s32 	%r549, %r1, 5;
	min.s32 	%r104, %r549, %r103;
	setp.lt.s32 	%p148, %r104, %r3;
	sub.s32 	%r550, %r104, %r3;
	selp.b32 	%r683, 0, %r550, %p148;
	min.s32 	%r681, %r104, %r2;
	setp.ge.s32 	%p149, %r683, %r681;
	@%p149 bra 	$L__BB40_39;
	add.s32 	%r107, %r104, %r2;
$L__BB40_34:
	sub.s32 	%r551, %r681, %r683;
	shr.u32 	%r552, %r551, 31;
	add.s32 	%r553, %r551, %r552;
	shr.s32 	%r554, %r553, 1;
	add.s32 	%r110, %r554, %r683;
	mad.lo.s32 	%r556, %r110, 12, %r547;
	ld.shared.u32 	%r111, [%r556];
	ld.shared.u32 	%r112, [%r556+4];
	add.s32 	%r113, %r556, 8;
	not.b32 	%r557, %r110;
	add.s32 	%r558, %r107, %r557;
	mad.lo.s32 	%r559, %r558, 12, %r547;
	ld.shared.u32 	%r114, [%r559];
	ld.shared.u32 	%r115, [%r559+4];
	add.s32 	%r116, %r559, 8;
	setp.lt.s32 	%p151, %r114, %r111;
	mov.pred 	%p150, 0;
	mov.pred 	%p224, %p150;
	@%p151 bra 	$L__BB40_38;
	setp.gt.s32 	%p153, %r114, %r111;
	mov.pred 	%p224, -1;
	@%p153 bra 	$L__BB40_38;
	setp.lt.s32 	%p155, %r115, %r112;
	mov.pred 	%p224, %p150;
	@%p155 bra 	$L__BB40_38;
	ld.shared.u32 	%r560, [%r113];
	ld.shared.u32 	%r562, [%r116];
	setp.gt.s32 	%p156, %r115, %r112;
	setp.ge.s32 	%p157, %r562, %r560;
	or.pred  	%p224, %p156, %p157;
$L__BB40_38:
	add.s32 	%r564, %r110, 1;
	selp.b32 	%r683, %r564, %r683, %p224;
	selp.b32 	%r681, %r681, %r110, %p224;
	setp.lt.s32 	%p158, %r683, %r681;
	@%p158 bra 	$L__BB40_34;
$L__BB40_39:
	sub.s32 	%r565, %r104, %r683;
	add.s32 	%r120, %r565, %r2;
	mad.lo.s32 	%r121, %r120, 12, %r547;
	ld.shared.u32 	%r686, [%r121+8];
	ld.shared.u32 	%r685, [%r121+4];
	ld.shared.u32 	%r684, [%r121];
	mad.lo.s32 	%r125, %r683, 12, %r547;
	ld.shared.u32 	%r695, [%r125+8];
	ld.shared.u32 	%r694, [%r125+4];
	ld.shared.u32 	%r693, [%r125];
	setp.ge.s32 	%p160, %r120, %r103;
	mov.pred 	%p159, 0;
	mov.pred 	%p225, %p159;
	@%p160 bra 	$L__BB40_44;
	setp.ge.s32 	%p162, %r683, %r2;
	setp.lt.s32 	%p163, %r684, %r693;
	or.pred  	%p164, %p162, %p163;
	mov.pred 	%p161, -1;
	mov.pred 	%p225, %p161;
	@%p164 bra 	$L__BB40_44;
	setp.gt.s32 	%p166, %r684, %r693;
	mov.pred 	%p225, %p159;
	@%p166 bra 	$L__BB40_44;
	setp.lt.s32 	%p168, %r685, %r694;
	mov.pred 	%p225, %p161;
	@%p168 bra 	$L__BB40_44;
	setp.le.s32 	%p169, %r685, %r694;
	setp.lt.s32 	%p170, %r686, %r695;
	and.pred  	%p225, %p169, %p170;
$L__BB40_44:
	selp.b32 	%r129, %r686, %r695, %p225;
	selp.b32 	%r130, %r685, %r694, %p225;
	selp.b32 	%r131, %r684, %r693, %p225;
	selp.u32 	%r567, 1, 0, %p225;
	add.s32 	%r132, %r120, %r567;
	not.pred 	%p171, %p225;
	selp.u32 	%r568, 1, 0, %p171;
	add.s32 	%r133, %r683, %r568;
	@%p171 bra 	$L__BB40_46;
	ld.shared.u32 	%r684, [%r121+12];
	ld.shared.u32 	%r685, [%r121+16];
	ld.shared.u32 	%r686, [%r121+20];
	bra.uni 	$L__BB40_47;
$L__BB40_46:
	ld.shared.u32 	%r693, [%r125+12];
	ld.shared.u32 	%r694, [%r125+16];
	ld.shared.u32 	%r695, [%r125+20];
$L__BB40_47:
	setp.ge.s32 	%p173, %r132, %r103;
	mov.pred 	%p172, 0;
	mov.pred 	%p226, %p172;
	@%p173 bra 	$L__BB40_52;
	setp.ge.s32 	%p175, %r133, %r2;
	setp.lt.s32 	%p176, %r684, %r693;
	or.pred  	%p177, %p175, %p176;
	mov.pred 	%p174, -1;
	mov.pred 	%p226, %p174;
	@%p177 bra 	$L__BB40_52;
	setp.gt.s32 	%p179, %r684, %r693;
	mov.pred 	%p226, %p172;
	@%p179 bra 	$L__BB40_52;
	setp.lt.s32 	%p181, %r685, %r694;
	mov.pred 	%p226, %p174;
	@%p181 bra 	$L__BB40_52;
	setp.le.s32 	%p182, %r685, %r694;
	setp.lt.s32 	%p183, %r686, %r695;
	and.pred  	%p226, %p182, %p183;
$L__BB40_52:
	selp.b32 	%r146, %r686, %r695, %p226;
	selp.b32 	%r147, %r685, %r694, %p226;
	selp.b32 	%r148, %r684, %r693, %p226;
	selp.u32 	%r569, 1, 0, %p226;
	add.s32 	%r149, %r132, %r569;
	not.pred 	%p184, %p226;
	selp.u32 	%r570, 1, 0, %p184;
	add.s32 	%r150, %r133, %r570;
	@%p226 bra 	$L__BB40_54;
	mad.lo.s32 	%r572, %r150, 12, %r547;
	ld.shared.u32 	%r693, [%r572];
	ld.shared.u32 	%r694, [%r572+4];
	ld.shared.u32 	%r695, [%r572+8];
	bra.uni 	$L__BB40_55;
$L__BB40_54:
	mad.lo.s32 	%r574, %r149, 12, %r547;
	ld.shared.u32 	%r684, [%r574];
	ld.shared.u32 	%r685, [%r574+4];
	ld.shared.u32 	%r686, [%r574+8];
$L__BB40_55:
	setp.ge.s32 	%p186, %r149, %r103;
	mov.pred 	%p185, 0;
	mov.pred 	%p227, %p185;
	@%p186 bra 	$L__BB40_60;
	setp.ge.s32 	%p188, %r150, %r2;
	setp.lt.s32 	%p189, %r684, %r693;
	or.pred  	%p190, %p188, %p189;
	mov.pred 	%p187, -1;
	mov.pred 	%p227, %p187;
	@%p190 bra 	$L__BB40_60;
	setp.gt.s32 	%p192, %r684, %r693;
	mov.pred 	%p227, %p185;
	@%p192 bra 	$L__BB40_60;
	setp.lt.s32 	%p194, %r685, %r694;
	mov.pred 	%p227, %p187;
	@%p194 bra 	$L__BB40_60;
	setp.le.s32 	%p195, %r685, %r694;
	setp.lt.s32 	%p196, %r686, %r695;
	and.pred  	%p227, %p195, %p196;
$L__BB40_60:
	selp.b32 	%r163, %r686, %r695, %p227;
	selp.b32 	%r164, %r685, %r694, %p227;
	selp.b32 	%r165, %r684, %r693, %p227;
	selp.u32 	%r575, 1, 0, %p227;
	add.s32 	%r166, %r149, %r575;
	not.pred 	%p197, %p227;
	selp.u32 	%r576, 1, 0, %p197;
	add.s32 	%r167, %r150, %r576;
	@%p227 bra 	$L__BB40_62;
	mad.lo.s32 	%r578, %r167, 12, %r547;
	ld.shared.u32 	%r693, [%r578];
	ld.shared.u32 	%r694, [%r578+4];
	ld.shared.u32 	%r695, [%r578+8];
	bra.uni 	$L__BB40_63;
$L__BB40_62:
	mad.lo.s32 	%r580, %r166, 12, %r547;
	ld.shared.u32 	%r684, [%r580];
	ld.shared.u32 	%r685, [%r580+4];
	ld.shared.u32 	%r686, [%r580+8];
$L__BB40_63:
	setp.ge.s32 	%p199, %r166, %r103;
	mov.pred 	%p198, 0;
	mov.pred 	%p228, %p198;
	@%p199 bra 	$L__BB40_68;
	setp.ge.s32 	%p201, %r167, %r2;
	setp.lt.s32 	%p202, %r684, %r693;
	or.pred  	%p203, %p201, %p202;
	mov.pred 	%p200, -1;
	mov.pred 	%p228, %p200;
	@%p203 bra 	$L__BB40_68;
	setp.gt.s32 	%p205, %r684, %r693;
	mov.pred 	%p228, %p198;
	@%p205 bra 	$L__BB40_68;
	setp.lt.s32 	%p207, %r685, %r694;
	mov.pred 	%p228, %p200;
	@%p207 bra 	$L__BB40_68;
	setp.le.s32 	%p208, %r685, %r694;
	setp.lt.s32 	%p209, %r686, %r695;
	and.pred  	%p228, %p208, %p209;
$L__BB40_68:
	selp.b32 	%r180, %r686, %r695, %p228;
	selp.b32 	%r181, %r685, %r694, %p228;
	selp.b32 	%r182, %r684, %r693, %p228;
	selp.u32 	%r581, 1, 0, %p228;
	add.s32 	%r183, %r166, %r581;
	not.pred 	%p210, %p228;
	selp.u32 	%r582, 1, 0, %p210;
	add.s32 	%r184, %r167, %r582;
	@%p228 bra 	$L__BB40_70;
	mov.u32 	%r583, _ZZN3cub18CUB_300001_SM_10006detail10merge_sort26DeviceMergeSortMergeKernelINS2_10policy_hubIN6thrust24THRUST_300001_SM_1000_NS6detail15normal_iteratorINS6_10device_ptrI4int3EEEEE9Policy600ESC_PNS0_8NullTypeESC_SG_m8Int3LessSA_SF_EEvbT2_T3_T4_PT6_PT7_T5_PSK_SK_NS1_7vsmem_tEE19static_temp_storage;
	mad.lo.s32 	%r584, %r184, 12, %r583;
	ld.shared.u32 	%r693, [%r584];
	ld.shared.u32 	%r694, [%r584+4];
	ld.shared.u32 	%r695, [%r584+8];
	bra.uni 	$L__BB40_71;
$L__BB40_70:
	mov.u32 	%r585, _ZZN3cub18CUB_300001_SM_10006detail10merge_sort26DeviceMergeSortMergeKernelINS2_10policy_hubIN6thrust24THRUST_300001_SM_1000_NS6detail15normal_iteratorINS6_10device_ptrI4int3EEEEE9Policy600ESC_PNS0_8NullTypeESC_SG_m8Int3LessSA_SF_EEvbT2_T3_T4_PT6_PT7_T5_PSK_SK_NS1_7vsmem_tEE19static_temp_storage;
	mad.lo.s32 	%r586, %r183, 12, %r585;
	ld.shared.u32 	%r684, [%r586];
	ld.shared.u32 	%r685, [%r586+4];
	ld.shared.u32 	%r686, [%r586+8];
$L__BB40_71:
	setp.ge.s32 	%p212, %r183, %r103;
	mov.pred 	%p211, 0;
	mov.pred 	%p229, %p211;
	@%p212 bra 	$L__BB40_76;
	setp.ge.s32 	%p214, %r184, %r2;
	setp.lt.s32 	%p215, %r684, %r693;
	or.pred  	%p216, %p214, %p215;
	mov.pred 	%p213, -1;
	mov.pred 	%p229, %p213;
	@%p216 bra 	$L__BB40_76;
	setp.gt.s32 	%p218, %r684, %r693;
	mov.pred 	%p229, %p211;
	@%p218 bra 	$L__BB40_76;
	setp.lt.s32 	%p220, %r685, %r694;
	mov.pred 	%p229, %p213;
	@%p220 bra 	$L__BB40_76;
	setp.le.s32 	%p221, %r685, %r694;
	setp.lt.s32 	%p222, %r686, %r695;
	and.pred  	%p229, %p221, %p222;
$L__BB40_76:
	setp.eq.s16 	%p223, %rs1, 0;
	selp.b32 	%r197, %r686, %r695, %p229;
	selp.b32 	%r198, %r685, %r694, %p229;
	selp.b32 	%r199, %r684, %r693, %p229;
	bar.sync 	0;
	@%p223 bra 	$L__BB40_78;
	// begin inline asm
	mov.u32 %r587, %laneid;
	// end inline asm
	shr.u32 	%r588, %r1, 5;
	mul.lo.s32 	%r589, %r588, 160;
	mad.lo.s32 	%r590, %r587, 5, %r589;
	mov.u32 	%r591, _ZZN3cub18CUB_300001_SM_10006detail10merge_sort26DeviceMergeSortMergeKernelINS2_10policy_hubIN6thrust24THRUST_300001_SM_1000_NS6detail15normal_iteratorINS6_10device_ptrI4int3EEEEE9Policy600ESC_PNS0_8NullTypeESC_SG_m8Int3LessSA_SF_EEvbT2_T3_T4_PT6_PT7_T5_PSK_SK_NS1_7vsmem_tEE19static_temp_storage;
	mad.lo.s32 	%r592, %r590, 12, %r591;
	st.shared.u32 	[%r592], %r131;
	st.shared.u32 	[%r592+4], %r130;
	st.shared.u32 	[%r592+8], %r129;
	st.shared.u32 	[%r592+12], %r148;
	st.shared.u32 	[%r592+16], %r147;
	st.shared.u32 	[%r592+20], %r146;
	st.shared.u32 	[%r592+24], %r165;
	st.shared.u32 	[%r592+28], %r164;
	st.shared.u32 	[%r592+32], %r163;
	st.shared.u32 	[%r592+36], %r182;
	st.shared.u32 	[%r592+40], %r181;
	st.shared.u32 	[%r592+44], %r180;
	st.shared.u32 	[%r592+48], %r199;
	st.shared.u32 	[%r592+52], %r198;
	st.shared.u32 	[%r592+56], %r197;
	bar.warp.sync 	-1;
	shl.b32 	%r593, %r587, 2;
	sub.s32 	%r594, %r590, %r593;
	mad.lo.s32 	%r595, %r594, 12, %r591;
	ld.shared.u32 	%r596, [%r595];
	ld.shared.u32 	%r597, [%r595+4];
	ld.shared.u32 	%r598, [%r595+8];
	ld.shared.u32 	%r599, [%r595+384];
	ld.shared.u32 	%r600, [%r595+388];
	ld.shared.u32 	%r601, [%r595+392];
	ld.shared.u32 	%r602, [%r595+768];
	ld.shared.u32 	%r603, [%r595+772];
	ld.shared.u32 	%r604, [%r595+776];
	ld.shared.u32 	%r605, [%r595+1152];
	ld.shared.u32 	%r606, [%r595+1156];
	ld.shared.u32 	%r607, [%r595+1160];
	ld.shared.u32 	%r608, [%r595+1536];
	ld.shared.u32 	%r609, [%r595+1540];
	ld.shared.u32 	%r610, [%r595+1544];
	and.b32  	%r611, %r1, 31;
	and.b32  	%r612, %r1, 992;
	mul.lo.s32 	%r613, %r612, 5;
	or.b32  	%r614, %r613, %r611;
	cvt.u64.u32 	%rd106, %r614;
	add.s64 	%rd107, %rd4, %rd106;
	mad.lo.s64 	%rd108, %rd107, 12, %rd1;
	st.global.u32 	[%rd108], %r596;
	st.global.u32 	[%rd108+4], %r597;
	st.global.u32 	[%rd108+8], %r598;
	st.global.u32 	[%rd108+384], %r599;
	st.global.u32 	[%rd108+388], %r600;
	st.global.u32 	[%rd108+392], %r601;
	st.global.u32 	[%rd108+768], %r602;
	st.global.u32 	[%rd108+772], %r603;
	st.global.u32 	[%rd108+776], %r604;
	st.global.u32 	[%rd108+1152], %r605;
	st.global.u32 	[%rd108+1156], %r606;
	st.global.u32 	[%rd108+1160], %r607;
	st.global.u32 	[%rd108+1536], %r608;
	st.global.u32 	[%rd108+1540], %r609;
	st.global.u32 	[%rd108+1544], %r610;
	bra.uni 	$L__BB40_189;
$L__BB40_78:
	// begin inline asm
	mov.u32 %r615, %laneid;
	// end inline asm
	shr.u32 	%r616, %r1, 5;
	mul.lo.s32 	%r617, %r616, 160;
	mad.lo.s32 	%r618, %r615, 5, %r617;
	mov.u32 	%r619, _ZZN3cub18CUB_300001_SM_10006detail10merge_sort26DeviceMergeSortMergeKernelINS2_10policy_hubIN6thrust24THRUST_300001_SM_1000_NS6detail15normal_iteratorINS6_10device_ptrI4int3EEEEE9Policy600ESC_PNS0_8NullTypeESC_SG_m8Int3LessSA_SF_EEvbT2_T3_T4_PT6_PT7_T5_PSK_SK_NS1_7vsmem_tEE19static_temp_storage;
	mad.lo.s32 	%r620, %r618, 12, %r619;
	st.shared.u32 	[%r620], %r131;
	st.shared.u32 	[%r620+4], %r130;
	st.shared.u32 	[%r620+8], %r129;
	st.shared.u32 	[%r620+12], %r148;
	st.shared.u32 	[%r620+16], %r147;
	st.shared.u32 	[%r620+20], %r146;
	st.shared.u32 	[%r620+24], %r165;
	st.shared.u32 	[%r620+28], %r164;
	st.shared.u32 	[%r620+32], %r163;
	st.shared.u32 	[%r620+36], %r182;
	st.shared.u32 	[%r620+40], %r181;
	st.shared.u32 	[%r620+44], %r180;
	st.shared.u32 	[%r620+48], %r199;
	st.shared.u32 	[%r620+52], %r198;
	st.shared.u32 	[%r620+56], %r197;
	bar.warp.sync 	-1;
	shl.b32 	%r621, %r615, 2;
	sub.s32 	%r622, %r618, %r621;
	mad.lo.s32 	%r623, %r622, 12, %r619;
	ld.shared.u32 	%r624, [%r623];
	ld.shared.u32 	%r625, [%r623+4];
	ld.shared.u32 	%r626, [%r623+8];
	ld.shared.u32 	%r627, [%r623+384];
	ld.shared.u32 	%r628, [%r623+388];
	ld.shared.u32 	%r629, [%r623+392];
	ld.shared.u32 	%r630, [%r623+768];
	ld.shared.u32 	%r631, [%r623+772];
	ld.shared.u32 	%r632, [%r623+776];
	ld.shared.u32 	%r633, [%r623+1152];
	ld.shared.u32 	%r634, [%r623+1156];
	ld.shared.u32 	%r635, [%r623+1160];
	ld.shared.u32 	%r636, [%r623+1536];
	ld.shared.u32 	%r637, [%r623+1540];
	ld.shared.u32 	%r638, [%r623+1544];
	and.b32  	%r639, %r1, 31;
	and.b32  	%r640, %r1, 992;
	mul.lo.s32 	%r641, %r640, 5;
	cvt.u64.u32 	%rd109, %r641;
	cvt.u64.u32 	%rd110, %r639;
	add.s64 	%rd111, %rd4, %rd110;
	add.s64 	%rd112, %rd111, %rd109;
	mad.lo.s64 	%rd113, %rd112, 12, %rd2;
	st.global.u32 	[%rd113], %r624;
	st.global.u32 	[%rd113+4], %r625;
	st.global.u32 	[%rd113+8], %r626;
	st.global.u32 	[%rd113+384], %r627;
	st.global.u32 	[%rd113+388], %r628;
	st.global.u32 	[%rd113+392], %r629;
	st.global.u32 	[%rd113+768], %r630;
	st.global.u32 	[%rd113+772], %r631;
	st.global.u32 	[%rd113+776], %r632;
	st.global.u32 	[%rd113+1152], %r633;
	st.global.u32 	[%rd113+1156], %r634;
	st.global.u32 	[%rd113+1160], %r635;
	st.global.u32 	[%rd113+1536], %r636;
	st.global.u32 	[%rd113+1540], %r637;
	st.global.u32 	[%rd113+1544], %r638;
	bra.uni 	$L__BB40_189;
$L__BB40_79:
	ld.param.u64 	%rd118, [_ZN3cub18CUB_300001_SM_10006detail10merge_sort26DeviceMergeSortMergeKernelINS2_10policy_hubIN6thrust24THRUST_300001_SM_1000_NS6detail15normal_iteratorINS6_10device_ptrI4int3EEEEE9Policy600ESC_PNS0_8NullTypeESC_SG_m8Int3LessSA_SF_EEvbT2_T3_T4_PT6_PT7_T5_PSK_SK_NS1_7vsmem_tE_param_8];
	ld.param.u64 	%rd116, [_ZN3cub18CUB_300001_SM_10006detail10merge_sort26DeviceMergeSortMergeKernelINS2_10policy_hubIN6thrust24THRUST_300001_SM_1000_NS6detail15normal_iteratorINS6_10device_ptrI4int3EEEEE9Policy600ESC_PNS0_8NullTypeESC_SG_m8Int3LessSA_SF_EEvbT2_T3_T4_PT6_PT7_T5_PSK_SK_NS1_7vsmem_tE_param_7];
	ld.param.u64 	%rd114, [_ZN3cub18CUB_300001_SM_10006detail10merge_sort26DeviceMergeSortMergeKernelINS2_10policy_hubIN6thrust24THRUST_300001_SM_1000_NS6detail15normal_iteratorINS6_10device_ptrI4int3EEEEE9Policy600ESC_PNS0_8NullTypeESC_SG_m8Int3LessSA_SF_EEvbT2_T3_T4_PT6_PT7_T5_PSK_SK_NS1_7vsmem_tE_param_3];
	cvta.to.global.u64 	%rd28, %rd116;
	shl.b64 	%rd29, %rd3, 3;
	add.s64 	%rd30, %rd28, %rd29;
	ld.global.u64 	%rd13, [%rd30];
	ld.global.u64 	%rd31, [%rd30+8];
	shr.u64 	%rd32, %rd118, 1;
	neg.s64 	%rd33, %rd118;
	and.b64  	%rd34, %rd33, %rd3;
	mul.lo.s64 	%rd14, %rd34, 1280;
	mul.lo.s64 	%rd15, %rd32, 1280;
	sub.s64 	%rd35, %rd3, %rd34;
	mul.lo.s64 	%rd36, %rd35, 1280;
	sub.s64 	%rd37, %rd13, %rd14;
	sub.s64 	%rd38, %rd31, %rd14;
	sub.s64 	%rd39, %rd114, %rd14;
	max.u64 	%rd40, %rd39, %rd15;
	sub.s64 	%rd41, %rd40, %rd15;
	sub.s64 	%rd42, %rd36, %rd37;
	min.u64 	%rd16, %rd42, %rd41;
	max.u64 	%rd43, %rd36, -1281;
	not.b64 	%rd44, %rd43;
	add.s64 	%rd45, %rd36, %rd44;
	sub.s64 	%rd46, %rd45, %rd38;
	or.b64  	%rd47, %rd33, %rd3;
	setp.eq.s64 	%p26, %rd47, -1;
	min.u64 	%rd48, %rd15, %rd39;
	selp.b64 	%rd49, %rd48, %rd38, %p26;
	selp.b64 	%rd50, %rd15, %rd46, %p26;
	min.u64 	%rd51, %rd50, %rd41;
	cvt.u32.u64 	%r445, %rd37;
	cvt.u32.u64 	%r446, %rd49;
	sub.s32 	%r200, %r446, %r445;
	cvt.u32.u64 	%r447, %rd51;
	cvt.u32.u64 	%r448, %rd16;
	sub.s32 	%r201, %r447, %r448;
	// begin inline asm
	griddepcontrol.wait;
	// end inline asm
	setp.eq.s16 	%p27, %rs1, 0;
	@%p27 bra 	$L__BB40_100;
	add.s64 	%rd52, %rd14, %rd15;
	add.s64 	%rd53, %rd52, %rd16;
	add.s32 	%r202, %r201, %r200;
	setp.ge.s32 	%p28, %r1, %r202;
	cvt.u64.u32 	%rd54, %r1;
	add.s64 	%rd55, %rd13, %rd54;
	mad.lo.s64 	%rd17, %rd55, 12, %rd2;
	sub.s32 	%r450, %r1, %r200;
	cvt.s64.s32 	%rd56, %r450;
	add.s64 	%rd57, %rd53, %rd56;
	mad.lo.s64 	%rd18, %rd57, 12, %rd2;
	@%p28 bra 	$L__BB40_84;
	setp.ge.s32 	%p29, %r1, %r200;
	@%p29 bra 	$L__BB40_83;
	ld.global.u32 	%r746, [%rd17];
	ld.global.u32 	%r745, [%rd17+4];
	ld.global.u32 	%r744, [%rd17+8];
	bra.uni 	$L__BB40_84;
$L__BB40_83:
	ld.global.u32 	%r746, [%rd18];
	ld.global.u32 	%r745, [%rd18+4];
	ld.global.u32 	%r744, [%rd18+8];
$L__BB40_84:
	add.s32 	%r212, %r1, 256;
	setp.ge.s32 	%p30, %r212, %r202;
	@%p30 bra 	$L__BB40_88;
	setp.lt.s32 	%p31, %r212, %r200;
	@%p31 bra 	$L__BB40_87;
	ld.global.u32 	%r743, [%rd18+3072];
	ld.global.u32 	%r742, [%rd18+3076];
	ld.global.u32 	%r741, [%rd18+3080];
	bra.uni 	$L__BB40_88;
$L__BB40_87:
	ld.global.u32 	%r743, [%rd17+3072];
	ld.global.u32 	%r742, [%rd17+3076];
	ld.global.u32 	%r741, [%rd17+3080];
$L__BB40_88:
	add.s32 	%r222, %r1, 512;
	setp.ge.s32 	%p32, %r222, %r202;
	@%p32 bra 	$L__BB40_92;
	setp.lt.s32 	%p33, %r222, %r200;
	@%p33 bra 	$L__BB40_91;
	ld.global.u32 	%r740, [%rd18+6144];
	ld.global.u32 	%r739, [%rd18+6148];
	ld.global.u32 	%r738, [%rd18+6152];
	bra.uni 	$L__BB40_92;
$L__BB40_91:
	ld.global.u32 	%r740, [%rd17+6144];
	ld.global.u32 	%r739, [%rd17+6148];
	ld.global.u32 	%r738, [%rd17+6152];
$L__BB40_92:
	add.s32 	%r232, %r1, 768;
	setp.ge.s32 	%p34, %r232, %r202;
	@%p34 bra 	$L__BB40_96;
	setp.lt.s32 	%p35, %r232, %r200;
	@%p35 bra 	$L__BB40_95;
	ld.global.u32 	%r737, [%rd18+9216];
	ld.global.u32 	%r736, [%rd18+9220];
	ld.global.u32 	%r735, [%rd18+9224];
	bra.uni 	$L__BB40_96;
$L__BB40_95:
	ld.global.u32 	%r737, [%rd17+9216];
	ld.global.u32 	%r736, [%rd17+9220];
	ld.global.u32 	%r735, [%rd17+9224];
$L__BB40_96:
	or.b32  	%r242, %r1, 1024;
	setp.ge.s32 	%p36, %r242, %r202;
	@%p36 bra 	$L__BB40_120;
	setp.lt.s32 	%p37, %r242, %r200;
	@%p37 bra 	$L__BB40_99;
	ld.global.u32 	%r734, [%rd18+12288];
	ld.global.u32 	%r733, [%rd18+12292];
	ld.global.u32 	%r732, [%rd18+12296];
	bra.uni 	$L__BB40_120;
$L__BB40_99:
	ld.global.u32 	%r734, [%rd17+12288];
	ld.global.u32 	%r733, [%rd17+12292];
	ld.global.u32 	%r732, [%rd17+12296];
	bra.uni 	$L__BB40_120;
$L__BB40_100:
	add.s64 	%rd58, %rd14, %rd15;
	add.s64 	%rd59, %rd58, %rd16;
	add.s32 	%r249, %r201, %r200;
	setp.ge.s32 	%p38, %r1, %r249;
	cvt.u64.u32 	%rd60, %r1;
	add.s64 	%rd61, %rd13, %rd60;
	mad.lo.s64 	%rd19, %rd61, 12, %rd1;
	sub.s32 	%r456, %r1, %r200;
	cvt.s64.s32 	%rd62, %r456;
	add.s64 	%rd63, %rd59, %rd62;
	mad.lo.s64 	%rd20, %rd63, 12, %rd1;
	@%p38 bra 	$L__BB40_104;
	setp.ge.s32 	%p39, %r1, %r200;
	@%p39 bra 	$L__BB40_103;
	ld.global.u32 	%r746, [%rd19];
	ld.global.u32 	%r745, [%rd19+4];
	ld.global.u32 	%r744, [%rd19+8];
	bra.uni 	$L__BB40_104;
$L__BB40_103:
	ld.global.u32 	%r746, [%rd20];
	ld.global.u32 	%r745, [%rd20+4];
	ld.global.u32 	%r744, [%rd20+8];
$L__BB40_104:
	add.s32 	%r259, %r1, 256;
	setp.ge.s32 	%p40, %r259, %r249;
	@%p40 bra 	$L__BB40_108;
	setp.lt.s32 	%p41, %r259, %r200;
	@%p41 bra 	$L__BB40_107;
	ld.global.u32 	%r743, [%rd20+3072];
	ld.global.u32 	%r742, [%rd20+3076];
	ld.global.u32 	%r741, [%rd20+3080];
	bra.uni 	$L__BB40_108;
$L__BB40_107:
	ld.global.u32 	%r743, [%rd19+3072];
	ld.global.u32 	%r742, [%rd19+3076];
	ld.global.u32 	%r741, [%rd19+3080];
$L__BB40_108:
	add.s32 	%r269, %r1, 512;
	setp.ge.s32 	%p42, %r269, %r249;
	@%p42 bra 	$L__BB40_112;
	setp.lt.s32 	%p43, %r269, %r200;
	@%p43 bra 	$L__BB40_111;
	ld.global.u32 	%r740, [%rd20+6144];
	ld.global.u32 	%r739, [%rd20+6148];
	ld.global.u32 	%r738, [%rd20+6152];
	bra.uni 	$L__BB40_112;
$L__BB40_111:
	ld.global.u32 	%r740, [%rd19+6144];
	ld.global.u32 	%r739, [%rd19+6148];
	ld.global.u32 	%r738, [%rd19+6152];
$L__BB40_112:
	add.s32 	%r279, %r1, 768;
	setp.ge.s32 	%p44, %r279, %r249;
	@%p44 bra 	$L__BB40_116;
	setp.lt.s32 	%p45, %r279, %r200;
	@%p45 bra 	$L__BB40_115;
	ld.global.u32 	%r737, [%rd20+9216];
	ld.global.u32 	%r736, [%rd20+9220];
	ld.global.u32 	%r735, [%rd20+9224];
	bra.uni 	$L__BB40_116;
$L__BB40_115:
	ld.global.u32 	%r737, [%rd19+9216];
	ld.global.u32 	%r736, [%rd19+9220];
	ld.global.u32 	%r735, [%rd19+9224];
$L__BB40_116:
	or.b32  	%r289, %r1, 1024;
	setp.ge.s32 	%p46, %r289, %r249;
	@%p46 bra 	$L__BB40_120;
	setp.lt.s32 	%p47, %r289, %r200;
	@%p47 bra 	$L__BB40_119;
	ld.global.u32 	%r734, [%rd20+12288];
	ld.global.u32 	%r733, [%rd20+12292];
	ld.global.u32 	%r732, [%rd20+12296];
	bra.uni 	$L__BB40_120;
$L__BB40_119:
	ld.global.u32 	%r734, [%rd19+12288];
	ld.global.u32 	%r733, [%rd19+12292];
	ld.global.u32 	%r732, [%rd19+12296];
$L__BB40_120:
	mov.u32 	%r461, _ZZN3cub18CUB_300001_SM_10006detail10merge_sort26DeviceMergeSortMergeKernelINS2_10policy_hubIN6thrust24THRUST_300001_SM_1000_NS6detail15normal_iteratorINS6_10device_ptrI4int3EEEEE9Policy600ESC_PNS0_8NullTypeESC_SG_m8Int3LessSA_SF_EEvbT2_T3_T4_PT6_PT7_T5_PSK_SK_NS1_7vsmem_tEE19static_temp_storage;
	mad.lo.s32 	%r462, %r1, 12, %r461;
	st.shared.u32 	[%r462], %r746;
	st.shared.u32 	[%r462+4], %r745;
	st.shared.u32 	[%r462+8], %r744;
	st.shared.u32 	[%r462+3072], %r743;
	st.shared.u32 	[%r462+3076], %r742;
	st.shared.u32 	[%r462+3080], %r741;
	st.shared.u32 	[%r462+6144], %r740;
	st.shared.u32 	[%r462+6148], %r739;
	st.shared.u32 	[%r462+6152], %r738;
	st.shared.u32 	[%r462+9216], %r737;
	st.shared.u32 	[%r462+9220], %r736;
	st.shared.u32 	[%r462+9224], %r735;
	st.shared.u32 	[%r462+12288], %r734;
	st.shared.u32 	[%r462+12292], %r733;
	st.shared.u32 	[%r462+12296], %r732;
	bar.sync 	0;
	// begin inline asm
	griddepcontrol.launch_dependents;
	// end inline asm
	add.s32 	%r311, %r201, %r200;
	mul.lo.s32 	%r463, %r1, 5;
	min.s32 	%r312, %r463, %r311;
	setp.lt.s32 	%p48, %r312, %r201;
	sub.s32 	%r464, %r312, %r201;
	selp.b32 	%r749, 0, %r464, %p48;
	min.s32 	%r747, %r312, %r200;
	setp.ge.s32 	%p49, %r749, %r747;
	@%p49 bra 	$L__BB40_127;
	add.s32 	%r315, %r312, %r200;
$L__BB40_122:
	sub.s32 	%r465, %r747, %r749;
	shr.u32 	%r466, %r465, 31;
	add.s32 	%r467, %r465, %r466;
	shr.s32 	%r468, %r467, 1;
	add.s32 	%r318, %r468, %r749;
	mad.lo.s32 	%r470, %r318, 12, %r461;
	ld.shared.u32 	%r319, [%r470];
	ld.shared.u32 	%r320, [%r470+4];
	add.s32 	%r321, %r470, 8;
	not.b32 	%r471, %r318;
	add.s32 	%r472, %r315, %r471;
	mad.lo.s32 	%r473, %r472, 12, %r461;
	ld.shared.u32 	%r322, [%r473];
	ld.shared.u32 	%r323, [%r473+4];
	add.s32 	%r324, %r473, 8;
	setp.lt.s32 	%p51, %r322, %r319;
	mov.pred 	%p50, 0;
	mov.pred 	%p230, %p50;
	@%p51 bra 	$L__BB40_126;
	setp.gt.s32 	%p53, %r322, %r319;
	mov.pred 	%p230, -1;
	@%p53 bra 	$L__BB40_126;
	setp.lt.s32 	%p55, %r323, %r320;
	mov.pred 	%p230, %p50;
	@%p55 bra 	$L__BB40_126;
	ld.shared.u32 	%r474, [%r321];
	ld.shared.u32 	%r476, [%r324];
	setp.gt.s32 	%p56, %r323, %r320;
	setp.ge.s32 	%p57, %r476, %r474;
	or.pred  	%p230, %p56, %p57;
$L__BB40_126:
	add.s32 	%r478, %r318, 1;
	selp.b32 	%r749, %r478, %r749, %p230;
	selp.b32 	%r747, %r747, %r318, %p230;
	setp.lt.s32 	%p58, %r749, %r747;
	@%p58 bra 	$L__BB40_122;
$L__BB40_127:
	sub.s32 	%r479, %r312, %r749;
	add.s32 	%r328, %r479, %r200;
	mad.lo.s32 	%r329, %r328, 12, %r461;
	ld.shared.u32 	%r752, [%r329+8];
	ld.shared.u32 	%r751, [%r329+4];
	ld.shared.u32 	%r750, [%r329];
	mad.lo.s32 	%r333, %r749, 12, %r461;
	ld.shared.u32 	%r761, [%r333+8];
	ld.shared.u32 	%r760, [%r333+4];
	ld.shared.u32 	%r759, [%r333];
	setp.ge.s32 	%p60, %r328, %r311;
	mov.pred 	%p59, 0;
	mov.pred 	%p231, %p59;
	@%p60 bra 	$L__BB40_132;
	setp.ge.s32 	%p62, %r749, %r200;
	setp.lt.s32 	%p63, %r750, %r759;
	or.pred  	%p64, %p62, %p63;
	mov.pred 	%p61, -1;
	mov.pred 	%p231, %p61;
	@%p64 bra 	$L__BB40_132;
	setp.gt.s32 	%p66, %r750, %r759;
	mov.pred 	%p231, %p59;
	@%p66 bra 	$L__BB40_132;
	setp.lt.s32 	%p68, %r751, %r760;
	mov.pred 	%p231, %p61;
	@%p68 bra 	$L__BB40_132;
	setp.le.s32 	%p69, %r751, %r760;
	setp.lt.s32 	%p70, %r752, %r761;
	and.pred  	%p231, %p69, %p70;
$L__BB40_132:
	selp.b32 	%r337, %r752, %r761, %p231;
	selp.b32 	%r338, %r751, %r760, %p231;
	selp.b32 	%r339, %r750, %r759, %p231;
	selp.u32 	%r481, 1, 0, %p231;
	add.s32 	%r340, %r328, %r481;
	not.pred 	%p71, %p231;
	selp.u32 	%r482, 1, 0, %p71;
	add.s32 	%r341, %r749, %r482;
	@%p71 bra 	$L__BB40_134;
	ld.shared.u32 	%r750, [%r329+12];
	ld.shared.u32 	%r751, [%r329+16];
	ld.shared.u32 	%r752, [%r329+20];
	bra.uni 	$L__BB40_135;
$L__BB40_134:
	ld.shared.u32 	%r759, [%r333+12];
	ld.shared.u32 	%r760, [%r333+16];
	ld.shared.u32 	%r761, [%r333+20];
$L__BB40_135:
	setp.ge.s32 	%p73, %r340, %r311;
	mov.pred 	%p72, 0;
	mov.pred 	%p232, %p72;
	@%p73 bra 	$L__BB40_140;
	setp.ge.s32 	%p75, %r341, %r200;
	setp.lt.s32 	%p76, %r750, %r759;
	or.pred  	%p77, %p75, %p76;
	mov.pred 	%p74, -1;
	mov.pred 	%p232, %p74;
	@%p77 bra 	$L__BB40_140;
	setp.gt.s32 	%p79, %r750, %r759;
	mov.pred 	%p232, %p72;
	@%p79 bra 	$L__BB40_140;
	setp.lt.s32 	%p81, %r751, %r760;
	mov.pred 	%p232, %p74;
	@%p81 bra 	$L__BB40_140;
	setp.le.s32 	%p82, %r751, %r760;
	setp.lt.s32 	%p83, %r752, %r761;
	and.pred  	%p232, %p82, %p83;
$L__BB40_140:
	selp.b32 	%r354, %r752, %r761, %p232;
	selp.b32 	%r355, %r751, %r760, %p232;
	selp.b32 	%r356, %r750, %r759, %p232;
	selp.u32 	%r483, 1, 0, %p232;
	add.s32 	%r357, %r340, %r483;
	not.pred 	%p84, %p232;
	selp.u32 	%r484, 1, 0, %p84;
	add.s32 	%r358, %r341, %r484;
	@%p232 bra 	$L__BB40_142;
	mad.lo.s32 	%r486, %r358, 12, %r461;
	ld.shared.u32 	%r759, [%r486];
	ld.shared.u32 	%r760, [%r486+4];
	ld.shared.u32 	%r761, [%r486+8];
	bra.uni 	$L__BB40_143;
$L__BB40_142:
	mad.lo.s32 	%r488, %r357, 12, %r461;
	ld.shared.u32 	%r750, [%r488];
	ld.shared.u32 	%r751, [%r488+4];
	ld.shared.u32 	%r752, [%r488+8];
$L__BB40_143:
	setp.ge.s32 	%p86, %r357, %r311;
	mov.pred 	%p85, 0;
	mov.pred 	%p233, %p85;
	@%p86 bra 	$L__BB40_148;
	setp.ge.s32 	%p88, %r358, %r200;
	setp.lt.s32 	%p89, %r750, %r759;
	or.pred  	%p90, %p88, %p89;
	mov.pred 	%p87, -1;
	mov.pred 	%p233, %p87;
	@%p90 bra 	$L__BB40_148;
	setp.gt.s32 	%p92, %r750, %r759;
	mov.pred 	%p233, %p85;
	@%p92 bra 	$L__BB40_148;
	setp.lt.s32 	%p94, %r751, %r760;
	mov.pred 	%p233, %p87;
	@%p94 bra 	$L__BB40_148;
	setp.le.s32 	%p95, %r751, %r760;
	setp.lt.s32 	%p96, %r752, %r761;
	and.pred  	%p233, %p95, %p96;
$L__BB40_148:
	selp.b32 	%r371, %r752, %r761, %p233;
	selp.b32 	%r372, %r751, %r760, %p233;
	selp.b32 	%r373, %r750, %r759, %p233;
	selp.u32 	%r489, 1, 0, %p233;
	add.s32 	%r374, %r357, %r489;
	not.pred 	%p97, %p233;
	selp.u32 	%r490, 1, 0, %p97;
	add.s32 	%r375, %r358, %r490;
	@%p233 bra 	$L__BB40_150;
	mad.lo.s32 	%r492, %r375, 12, %r461;
	ld.shared.u32 	%r759, [%r492];
	ld.shared.u32 	%r760, [%r492+4];
	ld.shared.u32 	%r761, [%r492+8];
	bra.uni 	$L__BB40_151;
$L__BB40_150:
	mad.lo.s32 	%r494, %r374, 12, %r461;
	ld.shared.u32 	%r750, [%r494];
	ld.shared.u32 	%r751, [%r494+4];
	ld.shared.u32 	%r752, [%r494+8];
$L__BB40_151:
	setp.ge.s32 	%p99, %r374, %r311;
	mov.pred 	%p98, 0;
	mov.pred 	%p234, %p98;
	@%p99 bra 	$L__BB40_156;
	setp.ge.s32 	%p101, %r375, %r200;
	setp.lt.s32 	%p102, %r750, %r759;
	or.pred  	%p103, %p101, %p102;
	mov.pred 	%p100, -1;
	mov.pred 	%p234, %p100;
	@%p103 bra 	$L__BB40_156;
	setp.gt.s32 	%p105, %r750, %r759;
	mov.pred 	%p234, %p98;
	@%p105 bra 	$L__BB40_156;
	setp.lt.s32 	%p107, %r751, %r760;
	mov.pred 	%p234, %p100;
	@%p107 bra 	$L__BB40_156;
	setp.le.s32 	%p108, %r751, %r760;
	setp.lt.s32 	%p109, %r752, %r761;
	and.pred  	%p234, %p108, %p109;
$L__BB40_156:
	selp.b32 	%r388, %r752, %r761, %p234;
	selp.b32 	%r389, %r751, %r760, %p234;
	selp.b32 	%r390, %r750, %r759, %p234;
	selp.u32 	%r495, 1, 0, %p234;
	add.s32 	%r391, %r374, %r495;
	not.pred 	%p110, %p234;
	selp.u32 	%r496, 1, 0, %p110;
	add.s32 	%r392, %r375, %r496;
	@%p234 bra 	$L__BB40_158;
	mov.u32 	%r497, _ZZN3cub18CUB_300001_SM_10006detail10merge_sort26DeviceMergeSortMergeKernelINS2_10policy_hubIN6thrust24THRUST_300001_SM_1000_NS6detail15normal_iteratorINS6_10device_ptrI4int3EEEEE9Policy600ESC_PNS0_8NullTypeESC_SG_m8Int3LessSA_SF_EEvbT2_T3_T4_PT6_PT7_T5_PSK_SK_NS1_7vsmem_tEE19static_temp_storage;
	mad.lo.s32 	%r498, %r392, 12, %r497;
	ld.shared.u32 	%r759, [%r498];
	ld.shared.u32 	%r760, [%r498+4];
	ld.shared.u32 	%r761, [%r498+8];
	bra.uni 	$L__BB40_159;
$L__BB40_158:
	mov.u32 	%r499, _ZZN3cub18CUB_300001_SM_10006detail10merge_sort26DeviceMergeSortMergeKernelINS2_10policy_hubIN6thrust24THRUST_300001_SM_1000_NS6detail15normal_iteratorINS6_10device_ptrI4int3EEEEE9Policy600ESC_PNS0_8NullTypeESC_SG_m8Int3LessSA_SF_EEvbT2_T3_T4_PT6_PT7_T5_PSK_SK_NS1_7vsmem_tEE19static_temp_storage;
	mad.lo.s32 	%r500, %r391, 12, %r499;
	ld.shared.u32 	%r750, [%r500];
	ld.shared.u32 	%r751, [%r500+4];
	ld.shared.u32 	%r752, [%r500+8];
$L__BB40_159:
	setp.ge.s32 	%p112, %r391, %r311;
	mov.pred 	%p111, 0;
	mov.pred 	%p235, %p111;
	@%p112 bra 	$L__BB40_164;
	setp.ge.s32 	%p114, %r392, %r200;
	setp.lt.s32 	%p115, %r750, %r759;
	or.pred  	%p116, %p114, %p115;
	mov.pred 	%p113, -1;
	mov.pred 	%p235, %p113;
	@%p116 bra 	$L__BB40_164;
	setp.gt.s32 	%p118, %r750, %r759;
	mov.pred 	%p235, %p111;
	@%p118 bra 	$L__BB40_164;
	setp.lt.s32 	%p120, %r751, %r760;
	mov.pred 	%p235, %p113;
	@%p120 bra 	$L__BB40_164;
	setp.le.s32 	%p121, %r751, %r760;
	setp.lt.s32 	%p122, %r752, %r761;
	and.pred  	%p235, %p121, %p122;
$L__BB40_164:
	setp.eq.s16 	%p123, %rs1, 0;
	selp.b32 	%r405, %r752, %r761, %p235;
	selp.b32 	%r406, %r751, %r760, %p235;
	selp.b32 	%r407, %r750, %r759, %p235;
	bar.sync 	0;
	@%p123 bra 	$L__BB40_177;
	// begin inline asm
	mov.u32 %r501, %laneid;
	// end inline asm
	shr.u32 	%r502, %r1, 5;
	mul.lo.s32 	%r503, %r502, 160;
	mad.lo.s32 	%r504, %r501, 5, %r503;
	mov.u32 	%r505, _ZZN3cub18CUB_300001_SM_10006detail10merge_sort26DeviceMergeSortMergeKernelINS2_10policy_hubIN6thrust24THRUST_300001_SM_1000_NS6detail15normal_iteratorINS6_10device_ptrI4int3EEEEE9Policy600ESC_PNS0_8NullTypeESC_SG_m8Int3LessSA_SF_EEvbT2_T3_T4_PT6_PT7_T5_PSK_SK_NS1_7vsmem_tEE19static_temp_storage;
	mad.lo.s32 	%r506, %r504, 12, %r505;
	st.shared.u32 	[%r506], %r339;
	st.shared.u32 	[%r506+4], %r338;
	st.shared.u32 	[%r506+8], %r337;
	st.shared.u32 	[%r506+12], %r356;
	st.shared.u32 	[%r506+16], %r355;
	st.shared.u32 	[%r506+20], %r354;
	st.shared.u32 	[%r506+24], %r373;
	st.shared.u32 	[%r506+28], %r372;
	st.shared.u32 	[%r506+32], %r371;
	st.shared.u32 	[%r506+36], %r390;
	st.shared.u32 	[%r506+40], %r389;
	st.shared.u32 	[%r506+44], %r388;
	st.shared.u32 	[%r506+48], %r407;
	st.shared.u32 	[%r506+52], %r406;
	st.shared.u32 	[%r506+56], %r405;
	bar.warp.sync 	-1;
	shl.b32 	%r507, %r501, 2;
	sub.s32 	%r508, %r504, %r507;
	mad.lo.s32 	%r509, %r508, 12, %r505;
	ld.shared.u32 	%r408, [%r509];
	ld.shared.u32 	%r409, [%r509+4];
	ld.shared.u32 	%r410, [%r509+8];
	ld.shared.u32 	%r411, [%r509+384];
	ld.shared.u32 	%r412, [%r509+388];
	ld.shared.u32 	%r413, [%r509+392];
	ld.shared.u32 	%r414, [%r509+768];
	ld.shared.u32 	%r415, [%r509+772];
	ld.shared.u32 	%r416, [%r509+776];
	ld.shared.u32 	%r417, [%r509+1152];
	ld.shared.u32 	%r418, [%r509+1156];
	ld.shared.u32 	%r419, [%r509+1160];
	ld.shared.u32 	%r420, [%r509+1536];
	ld.shared.u32 	%r421, [%r509+1540];
	ld.shared.u32 	%r422, [%r509+1544];
	setp.ne.s32 	%p124, %r1, 0;
	@%p124 bra 	$L__BB40_167;
	st.volatile.shared.u32 	[_ZZN3cub18CUB_300001_SM_10006detail10merge_sort26DeviceMergeSortMergeKernelINS2_10policy_hubIN6thrust24THRUST_300001_SM_1000_NS6detail15normal_iteratorINS6_10device_ptrI4int3EEEEE9Policy600ESC_PNS0_8NullTypeESC_SG_m8Int3LessSA_SF_EEvbT2_T3_T4_PT6_PT7_T5_PSK_SK_NS1_7vsmem_tEE19static_temp_storage+15360], %r311;
$L__BB40_167:
	bar.sync 	0;
	ld.volatile.shared.u32 	%r423, [_ZZN3cub18CUB_300001_SM_10006detail10merge_sort26DeviceMergeSortMergeKernelINS2_10policy_hubIN6thrust24THRUST_300001_SM_1000_NS6detail15normal_iteratorINS6_10device_ptrI4int3EEEEE9Policy600ESC_PNS0_8NullTypeESC_SG_m8Int3LessSA_SF_EEvbT2_T3_T4_PT6_PT7_T5_PSK_SK_NS1_7vsmem_tEE19static_temp_storage+15360];
	and.b32  	%r510, %r1, 31;
	and.b32  	%r511, %r1, 992;
	mul.lo.s32 	%r512, %r511, 5;
	or.b32  	%r424, %r512, %r510;
	setp.ge.s32 	%p125, %r424, %r423;
	cvt.u64.u32 	%rd64, %r424;
	add.s64 	%rd65, %rd4, %rd64;
	mad.lo.s64 	%rd21, %rd65, 12, %rd1;
	@%p125 bra 	$L__BB40_169;
	st.global.u32 	[%rd21], %r408;
	st.global.u32 	[%rd21+4], %r409;
	st.global.u32 	[%rd21+8], %r410;
$L__BB40_169:
	add.s32 	%r513, %r424, 32;
	setp.ge.s32 	%p126, %r513, %r423;
	@%p126 bra 	$L__BB40_171;
	st.global.u32 	[%rd21+384], %r411;
	st.global.u32 	[%rd21+388], %r412;
	st.global.u32 	[%rd21+392], %r413;
$L__BB40_171:
	add.s32 	%r514, %r424, 64;
	setp.ge.s32 	%p127, %r514, %r423;
	@%p127 bra 	$L__BB40_173;
	st.global.u32 	[%rd21+768], %r414;
	st.global.u32 	[%rd21+772], %r415;
	st.global.u32 	[%rd21+776], %r416;
$L__BB40_173:
	add.s32 	%r515, %r424, 96;
	setp.ge.s32 	%p128, %r515, %r423;
	@%p128 bra 	$L__BB40_175;
	st.global.u32 	[%rd21+1152], %r417;
	st.global.u32 	[%rd21+1156], %r418;
	st.global.u32 	[%rd21+1160], %r419;
$L__BB40_175:
	add.s32 	%r516, %r424, 128;
	setp.ge.s32 	%p129, %r516, %r423;
	@%p129 bra 	$L__BB40_189;
	st.global.u32 	[%rd21+1536], %r420;
	st.global.u32 	[%rd21+1540], %r421;
	st.global.u32 	[%rd21+1544], %r422;
	bra.uni 	$L__BB40_189;
$L__BB40_177:
	// begin inline asm
	mov.u32 %r517, %laneid;
	// end inline asm
	shr.u32 	%r518, %r1, 5;
	mul.lo.s32 	%r519, %r518, 160;
	mad.lo.s32 	%r520, %r517, 5, %r519;
	mov.u32 	%r521, _ZZN3cub18CUB_300001_SM_10006detail10merge_sort26DeviceMergeSortMergeKernelINS2_10policy_hubIN6thrust24THRUST_300001_SM_1000_NS6detail15normal_iteratorINS6_10device_ptrI4int3EEEEE9Policy600ESC_PNS0_8NullTypeESC_SG_m8Int3LessSA_SF_EEvbT2_T3_T4_PT6_PT7_T5_PSK_SK_NS1_7vsmem_tEE19static_temp_storage;
	mad.lo.s32 	%r522, %r520, 12, %r521;
	st.shared.u32 	[%r522], %r339;
	st.shared.u32 	[%r522+4], %r338;
	st.shared.u32 	[%r522+8], %r337;
	st.shared.u32 	[%r522+12], %r356;
	st.shared.u32 	[%r522+16], %r355;
	st.shared.u32 	[%r522+20], %r354;
	st.shared.u32 	[%r522+24], %r373;
	st.shared.u32 	[%r522+28], %r372;
	st.shared.u32 	[%r522+32], %r371;
	st.shared.u32 	[%r522+36], %r390;
	st.shared.u32 	[%r522+40], %r389;
	st.shared.u32 	[%r522+44], %r388;
	st.shared.u32 	[%r522+48], %r407;
	st.shared.u32 	[%r522+52], %r406;
	st.shared.u32 	[%r522+56], %r405;
	bar.warp.sync 	-1;
	shl.b32 	%r523, %r517, 2;
	sub.s32 	%r524, %r520, %r523;
	mad.lo.s32 	%r525, %r524, 12, %r521;
	ld.shared.u32 	%r425, [%r525];
	ld.shared.u32 	%r426, [%r525+4];
	ld.shared.u32 	%r427, [%r525+8];
	ld.shared.u32 	%r428, [%r525+384];
	ld.shared.u32 	%r429, [%r525+388];
	ld.shared.u32 	%r430, [%r525+392];
	ld.shared.u32 	%r431, [%r525+768];
	ld.shared.u32 	%r432, [%r525+772];
	ld.shared.u32 	%r433, [%r525+776];
	ld.shared.u32 	%r434, [%r525+1152];
	ld.shared.u32 	%r435, [%r525+1156];
	ld.shared.u32 	%r436, [%r525+1160];
	ld.shared.u32 	%r437, [%r525+1536];
	ld.shared.u32 	%r438, [%r525+1540];
	ld.shared.u32 	%r439, [%r525+1544];
	setp.ne.s32 	%p130, %r1, 0;
	@%p130 bra 	$L__BB40_179;
	st.volatile.shared.u32 	[_ZZN3cub18CUB_300001_SM_10006detail10merge_sort26DeviceMergeSortMergeKernelINS2_10policy_hubIN6thrust24THRUST_300001_SM_1000_NS6detail15normal_iteratorINS6_10device_ptrI4int3EEEEE9Policy600ESC_PNS0_8NullTypeESC_SG_m8Int3LessSA_SF_EEvbT2_T3_T4_PT6_PT7_T5_PSK_SK_NS1_7vsmem_tEE19static_temp_storage+15360], %r311;
$L__BB40_179:
	bar.sync 	0;
	ld.volatile.shared.u32 	%r440, [_ZZN3cub18CUB_300001_SM_10006detail10merge_sort26DeviceMergeSortMergeKernelINS2_10policy_hubIN6thrust24THRUST_300001_SM_1000_NS6detail15normal_iteratorINS6_10device_ptrI4int3EEEEE9Policy600ESC_PNS0_8NullTypeESC_SG_m8Int3LessSA_SF_EEvbT2_T3_T4_PT6_PT7_T5_PSK_SK_NS1_7vsmem_tEE19static_temp_storage+15360];
	and.b32  	%r526, %r1, 31;
	and.b32  	%r527, %r1, 992;
	mul.lo.s32 	%r528, %r527, 5;
	cvt.u64.u32 	%rd66, %r528;
	cvt.u64.u32 	%rd67, %r526;
	or.b32  	%r441, %r528, %r526;
	add.s64 	%rd68, %rd4, %rd67;
	add.s64 	%rd69, %rd68, %rd66;
	setp.ge.s32 	%p131, %r441, %r440;
	mad.lo.s64 	%rd22, %rd69, 12, %rd2;
	@%p131 bra 	$L__BB40_181;
	st.global.u32 	[%rd22], %r425;
	st.global.u32 	[%rd22+4], %r426;
	st.global.u32 	[%rd22+8], %r427;
$L__BB40_181:
	add.s32 	%r529, %r441, 32;
	setp.ge.s32 	%p132, %r529, %r440;
	@%p132 bra 	$L__BB40_183;
	st.global.u32 	[%rd22+384], %r428;
	st.global.u32 	[%rd22+388], %r429;
	st.global.u32 	[%rd22+392], %r430;
$L__BB40_183:
	add.s32 	%r530, %r441, 64;
	setp.ge.s32 	%p133, %r530, %r440;
	@%p133 bra 	$L__BB40_185;
	st.global.u32 	[%rd22+768], %r431;
	st.global.u32 	[%rd22+772], %r432;
	st.global.u32 	[%rd22+776], %r433;
$L__BB40_185:
	add.s32 	%r531, %r441, 96;
	setp.ge.s32 	%p134, %r531, %r440;
	@%p134 bra 	$L__BB40_187;
	st.global.u32 	[%rd22+1152], %r434;
	st.global.u32 	[%rd22+1156], %r435;
	st.global.u32 	[%rd22+1160], %r436;
$L__BB40_187:
	add.s32 	%r532, %r441, 128;
	setp.ge.s32 	%p135, %r532, %r440;
	@%p135 bra 	$L__BB40_189;
	st.global.u32 	[%rd22+1536], %r437;
	st.global.u32 	[%rd22+1540], %r438;
	st.global.u32 	[%rd22+1544], %r439;
$L__BB40_189:
	ret;

}


// ===== COMPILED SASS (sm_100) =====

	.target	sm_100

	.elftype	@"ET_EXEC"


//--------------------- .note.nv.tkinfo           --------------------------
	.section	.note.nv.tkinfo,"",@"SHT_NOTE"
	.sectionflags	@"SHF_NOTE_NV_TKINFO"
	.tkinfo
        /*0018*/ 	.word	0x00000002
        /*0030*/ 	.string	""
        /*0030*/ 	.string	"ptxas"
        /*0030*/ 	.string	"Cuda compilation tools, release 13.0, V13.0.88"
        /*0030*/ 	.string	"Build cuda_13.0.r13.0/compiler.36424714_0"
        /*0030*/ 	.string	"-arch sm_100 -m 64 "



//--------------------- .note.nv.cuinfo           --------------------------
	.section	.note.nv.cuinfo,"",@"SHT_NOTE"
	.sectionflags	@"SHF_NOTE_NV_CUINFO"
        /*0018*/ 	.short	0x0002
        /*001a*/ 	.short	0x0064
        /*001c*/ 	.short	0x0082
	.zero		2


//--------------------- .nv.info                  --------------------------
	.section	.nv.info,"",@"SHT_CUDA_INFO"
	.align	4


	//----- nvinfo : EIATTR_REGCOUNT
	.align		4
        /*0000*/ 	.byte	0x04, 0x2f
        /*0002*/ 	.short	(.L_46 - .L_45)
	.align		4
.L_45:
        /*0004*/ 	.word	index@(_Z18pack_coords_kernelPKiP4int3i)
        /*0008*/ 	.word	0x00000010


	//----- nvinfo : EIATTR_FRAME_SIZE
	.align		4
.L_46:
        /*000c*/ 	.byte	0x04, 0x11
        /*000e*/ 	.short	(.L_48 - .L_47)
	.align		4
.L_47:
        /*0010*/ 	.word	index@(_Z18pack_coords_kernelPKiP4int3i)
        /*0014*/ 	.word	0x00000000


	//----- nvinfo : EIATTR_REGCOUNT
	.align		4
.L_48:
        /*0018*/ 	.byte	0x04, 0x2f
        /*001a*/ 	.short	(.L_50 - .L_49)
	.align		4
.L_49:
        /*001c*/ 	.word	index@(_Z18erode_check_kernelPK4int3S1_iPb)
        /*0020*/ 	.word	0x00000016


	//----- nvinfo : EIATTR_FRAME_SIZE
	.align		4
.L_50:
        /*0024*/ 	.byte	0x04, 0x11
        /*0026*/ 	.short	(.L_52 - .L_51)
	.align		4
.L_51:
        /*0028*/ 	.word	index@(_Z18erode_check_kernelPK4int3S1_iPb)
        /*002c*/ 	.word	0x00000000


	//----- nvinfo : EIATTR_REGCOUNT
	.align		4
.L_52:
        /*0030*/ 	.byte	0x04, 0x2f
        /*0032*/ 	.short	(.L_54 - .L_53)
	.align		4
.L_53:
        /*0034*/ 	.word	index@(_Z15set_bits_kernelPK4int3iS_iiiPj)
        /*0038*/ 	.word	0x0000000c


	//----- nvinfo : EIATTR_FRAME_SIZE
	.align		4
.L_54:
        /*003c*/ 	.byte	0x04, 0x11
        /*003e*/ 	.short	(.L_56 - .L_55)
	.align		4
.L_55:
        /*0040*/ 	.word	index@(_Z15set_bits_kernelPK4int3iS_iiiPj)
        /*0044*/ 	.word	0x00000000


	//----- nvinfo : EIATTR_REGCOUNT
	.align		4
.L_56:
        /*0048*/ 	.byte	0x04, 0x2f
        /*004a*/ 	.short	(.L_58 - .L_57)
	.align		4
.L_57:
        /*004c*/ 	.word	index@(_Z25erode_check_bitset_kernelPK4int3iS_iiiPKjPb)
        /*0050*/ 	.word	0x0000001a


	//----- nvinfo : EIATTR_FRAME_SIZE
	.align		4
.L_58:
        /*0054*/ 	.byte	0x04, 0x11
        /*0056*/ 	.short	(.L_60 - .L_59)
	.align		4
.L_59:
        /*0058*/ 	.word	index@(_Z25erode_check_bitset_kernelPK4int3iS_iiiPKjPb)
        /*005c*/ 	.word	0x00000000


	//----- nvinfo : EIATTR_REGCOUNT
	.align		4
.L_60:
        /*0060*/ 	.byte	0x04, 0x2f
        /*0062*/ 	.short	(.L_62 - .L_61)
	.align		4
.L_61:
        /*0064*/ 	.word	index@(_ZN3cub18CUB_300001_SM_10006detail11EmptyKernelIvEEvv)
        /*0068*/ 	.word	0x00000004


	//----- nvinfo : EIATTR_FRAME_SIZE
	.align		4
.L_62:
        /*006c*/ 	.byte	0x04, 0x11
        /*006e*/ 	.short	(.L_64 - .L_63)
	.align		4
.L_63:
        /*0070*/ 	.word	index@(_ZN3cub18CUB_300001_SM_10006detail11EmptyKernelIvEEvv)
        /*0074*/ 	.word	0x00000000


	//----- nvinfo : EIATTR_REGCOUNT
	.align		4
.L_64:
        /*0078*/ 	.byte	0x04, 0x2f
        /*007a*/ 	.short	(.L_66 - .L_65)
	.align		4
.L_65:
        /*007c*/ 	.word	index@(_ZN3cub18CUB_300001_SM_10006detail8for_each13static_kernelINS2_12policy_hub_t12policy_500_tEmN6thrust24THRUST_300001_SM_1000_NS8cuda_cub20__uninitialized_fill7functorINS7_10device_ptrI4int3EESC_EEEEvT0_T1_)
        /*0080*/ 	.word	0x0000000c


	//----- nvinfo : EIATTR_FRAME_SIZE
	.align		4
.L_66:
        /*0084*/ 	.byte	0x04, 0x11
        /*0086*/ 	.short	(.L_68 - .L_67)
	.align		4
.L_67:
        /*0088*/ 	.word	index@(_ZN3cub18CUB_300001_SM_10006detail8for_each13static_kernelINS2_12policy_hub_t12policy_500_tEmN6thrust24THRUST_300001_SM_1000_NS8cuda_cub20__uninitialized_fill7functorINS7_10device_ptrI4int3EESC_EEEEvT0_T1_)
        /*008c*/ 	.word	0x00000000


	//----- nvinfo : EIATTR_REGCOUNT
	.align		4
.L_68:
        /*0090*/ 	.byte	0x04, 0x2f
        /*0092*/ 	.short	(.L_70 - .L_69)
	.align		4
.L_69:
        /*0094*/ 	.word	index@(_ZN3cub18CUB_300001_SM_10006detail8for_each13static_kernelINS2_12policy_hub_t12policy_500_tEmN6thrust24THRUST_300001_SM_1000_NS8cuda_cub20__uninitialized_fill7functorINS7_10device_ptrIjEEjEEEEvT0_T1_)
        /*0098*/ 	.word	0x00000008


	//----- nvinfo : EIATTR_FRAME_SIZE
	.align		4
.L_70:
        /*009c*/ 	.byte	0x04, 0x11
        /*009e*/ 	.short	(.L_72 - .L_71)
	.align		4
.L_71:
        /*00a0*/ 	.word	index@(_ZN3cub18CUB_300001_SM_10006detail8for_each13static_kernelINS2_12policy_hub_t12policy_500_tEmN6thrust24THRUST_300001_SM_1000_NS8cuda_cub20__uninitialized_fill7functorINS7_10device_ptrIjEEjEEEEvT0_T1_)
        /*00a4*/ 	.word	0x00000000


	//----- nvinfo : EIATTR_REGCOUNT
	.align		4
.L_72:
        /*00a8*/ 	.byte	0x04, 0x2f
        /*00aa*/ 	.short	(.L_74 - .L_73)
	.align		4
.L_73:
        /*00ac*/ 	.word	index@(_ZN3cub18CUB_300001_SM_10006detail6reduce28DeviceReduceSingleTileKernelINS2_10policy_hubIijN4cuda3__47minimumIiEEE10Policy1000EN6thrust24THRUST_300001_SM_1000_NS18transform_iteratorI4GetXNSC_6detail15normal_iteratorINSC_10device_ptrI4int3EEEENSC_11use_defaultESL_EEPijS8_iiNS5_3std3__410__identityEEEvT0_T1_T2_T3_T4_T6_)
        /*00b0*/ 	.word	0x00000020


	//----- nvinfo : EIATTR_FRAME_SIZE
	.align		4
.L_74:
        /*00b4*/ 	.byte	0x04, 0x11
        /*00b6*/ 	.short	(.L_76 - .L_75)
	.align		4
.L_75:
        /*00b8*/ 	.word	index@(_ZN3cub18CUB_300001_SM_10006detail6reduce28DeviceReduceSingleTileKernelINS2_10policy_hubIijN4cuda3__47minimumIiEEE10Policy1000EN6thrust24THRUST_300001_SM_1000_NS18transform_iteratorI4GetXNSC_6detail15normal_iteratorINSC_10device_ptrI4int3EEEENSC_11use_defaultESL_EEPijS8_iiNS5_3std3__410__identityEEEvT0_T1_T2_T3_T4_T6_)
        /*00bc*/ 	.word	0x00000000


	//----- nvinfo : EIATTR_REGCOUNT
	.align		4
.L_76:
        /*00c0*/ 	.byte	0x04, 0x2f
        /*00c2*/ 	.short	(.L_78 - .L_77)
	.align		4
.L_77:
        /*00c4*/ 	.word	index@(_ZN3cub18CUB_300001_SM_10006detail6reduce18DeviceReduceKernelINS2_10policy_hubIijN4cuda3__47minimumIiEEE10Policy1000EN6thrust24THRUST_300001_SM_1000_NS18transform_iteratorI4GetXNSC_6detail15normal_iteratorINSC_10device_ptrI4int3EEEENSC_11use_defaultESL_EEjS8_iNS5_3std3__410__identityEEEvT0_PT3_T1_NS0_13GridEvenShareIST_EET2_T4_)
        /*00c8*/ 	.word	0x00000020


	//----- nvinfo : EIATTR_FRAME_SIZE
	.align		4
.L_78:
        /*00cc*/ 	.byte	0x04, 0x11
        /*00ce*/ 	.short	(.L_80 - .L_79)
	.align		4
.L_79:
        /*00d0*/ 	.word	index@(_ZN3cub18CUB_300001_SM_10006detail6reduce18DeviceReduceKernelINS2_10policy_hubIijN4cuda3__47minimumIiEEE10Policy1000EN6thrust24THRUST_300001_SM_1000_NS18transform_iteratorI4GetXNSC_6detail15normal_iteratorINSC_10device_ptrI4int3EEEENSC_11use_defaultESL_EEjS8_iNS5_3std3__410__identityEEEvT0_PT3_T1_NS0_13GridEvenShareIST_EET2_T4_)
        /*00d4*/ 	.word	0x00000000


	//----- nvinfo : EIATTR_REGCOUNT
	.align		4
.L_80:
        /*00d8*/ 	.byte	0x04, 0x2f
        /*00da*/ 	.short	(.L_82 - .L_81)
	.align		4
.L_81:
        /*00dc*/ 	.word	index@(_ZN3cub18CUB_300001_SM_10006detail6reduce28DeviceReduceSingleTileKernelINS2_10policy_hubIijN4cuda3__47minimumIiEEE10Policy1000EPiSB_iS8_iiNS5_3std3__410__identityEEEvT0_T1_T2_T3_T4_T6_)
        /*00e0*/ 	.word	0x0000001e


	//----- nvinfo : EIATTR_FRAME_SIZE
	.align		4
.L_82:
        /*00e4*/ 	.byte	0x04, 0x11
        /*00e6*/ 	.short	(.L_84 - .L_83)
	.align		4
.L_83:
        /*00e8*/ 	.word	index@(_ZN3cub18CUB_300001_SM_10006detail6reduce28DeviceReduceSingleTileKernelINS2_10policy_hubIijN4cuda3__47minimumIiEEE10Policy1000EPiSB_iS8_iiNS5_3std3__410__identityEEEvT0_T1_T2_T3_T4_T6_)
        /*00ec*/ 	.word	0x00000000


	//----- nvinfo : EIATTR_REGCOUNT
	.align		4
.L_84:
        /*00f0*/ 	.byte	0x04, 0x2f
        /*00f2*/ 	.short	(.L_86 - .L_85)
	.align		4
.L_85:
        /*00f4*/ 	.word	index@(_ZN3cub18CUB_300001_SM_10006detail6reduce28DeviceReduceSingleTileKernelINS2_10policy_hubIiyN4cuda3__47minimumIiEEE10Policy1000EN6thrust24THRUST_300001_SM_1000_NS18transform_iteratorI4GetXNSC_6detail15normal_iteratorINSC_10device_ptrI4int3EEEENSC_11use_defaultESL_EEPiyS8_iiNS5_3std3__410__identityEEEvT0_T1_T2_T3_T4_T6_)
        /*00f8*/ 	.word	0x00000020


	//----- nvinfo : EIATTR_FRAME_SIZE
	.align		4
.L_86:
        /*00fc*/ 	.byte	0x04, 0x11
        /*00fe*/ 	.short	(.L_88 - .L_87)
	.align		4
.L_87:
        /*0100*/ 	.word	index@(_ZN3cub18CUB_300001_SM_10006detail6reduce28DeviceReduceSingleTileKernelINS2_10policy_hubIiyN4cuda3__47minimumIiEEE10Policy1000EN6thrust24THRUST_300001_SM_1000_NS18transform_iteratorI4GetXNSC_6detail15normal_iteratorINSC_10device_ptrI4int3EEEENSC_11use_defaultESL_EEPiyS8_iiNS5_3std3__410__identityEEEvT0_T1_T2_T3_T4_T6_)
        /*0104*/ 	.word	0x00000000


	//----- nvinfo : EIATTR_REGCOUNT
	.align		4
.L_88:
        /*0108*/ 	.byte	0x04, 0x2f
        /*010a*/ 	.short	(.L_90 - .L_89)
	.align		4
.L_89:
        /*010c*/ 	.word	index@(_ZN3cub18CUB_300001_SM_10006detail6reduce18DeviceReduceKernelINS2_10policy_hubIiyN4cuda3__47minimumIiEEE10Policy1000EN6thrust24THRUST_300001_SM_1000_NS18transform_iteratorI4GetXNSC_6detail15normal_iteratorINSC_10device_ptrI4int3EEEENSC_11use_defaultESL_EEyS8_iNS5_3std3__410__identityEEEvT0_PT3_T1_NS0_13GridEvenShareIST_EET2_T4_)
        /*0110*/ 	.word	0x0000001d


	//----- nvinfo : EIATTR_FRAME_SIZE
	.align		4
.L_90:
        /*0114*/ 	.byte	0x04, 0x11
        /*0116*/ 	.short	(.L_92 - .L_91)
	.align		4
.L_91:
        /*0118*/ 	.word	index@(_ZN3cub18CUB_300001_SM_10006detail6reduce18DeviceReduceKernelINS2_10policy_hubIiyN4cuda3__47minimumIiEEE10Policy1000EN6thrust24THRUST_300001_SM_1000_NS18transform_iteratorI4GetXNSC_6detail15normal_iteratorINSC_10device_ptrI4int3EEEENSC_11use_defaultESL_EEyS8_iNS5_3std3__410__identityEEEvT0_PT3_T1_NS0_13GridEvenShareIST_EET2_T4_)
        /*011c*/ 	.word	0x00000000


	//----- nvinfo : EIATTR_REGCOUNT
	.align		4
.L_92:
        /*0120*/ 	.byte	0x04, 0x2f
        /*0122*/ 	.short	(.L_94 - .L_93)
	.align		4
.L_93:
        /*0124*/ 	.word	index@(_ZN3cub18CUB_300001_SM_10006detail6reduce28DeviceReduceSingleTileKernelINS2_10policy_hubIiyN4cuda3__47minimumIiEEE10Policy1000EPiSB_iS8_iiNS5_3std3__410__identityEEEvT0_T1_T2_T3_T4_T6_)
        /*0128*/ 	.word	0x0000001e


	//----- nvinfo : EIATTR_FRAME_SIZE
	.align		4
.L_94:
        /*012c*/ 	.byte	0x04, 0x11
        /*012e*/ 	.short	(.L_96 - .L_95)
	.align		4
.L_95:
        /*0130*/ 	.word	index@(_ZN3cub18CUB_300001_SM_10006detail6reduce28DeviceReduceSingleTileKernelINS2_10policy_hubIiyN4cuda3__47minimumIiEEE10Policy1000EPiSB_iS8_iiNS5_3std3__410__identityEEEvT0_T1_T2_T3_T4_T6_)
        /*0134*/ 	.word	0x00000000


	//----- nvinfo : EIATTR_REGCOUNT
	.align		4
.L_96:
        /*0138*/ 	.byte	0x04, 0x2f
        /*013a*/ 	.short	(.L_98 - .L_97)
	.align		4
.L_97:
        /*013c*/ 	.word	index@(_ZN3cub18CUB_300001_SM_10006detail6reduce28DeviceReduceSingleTileKernelINS2_10policy_hubIijN4cuda3__47maximumIiEEE10Policy1000EN6thrust24THRUST_300001_SM_1000_NS18transform_iteratorI4GetXNSC_6detail15normal_iteratorINSC_10device_ptrI4int3EEEENSC_11use_defaultESL_EEPijS8_iiNS5_3std3__410__identityEEEvT0_T1_T2_T3_T4_T6_)
        /*0140*/ 	.word	0x00000020


	//----- nvinfo : EIATTR_FRAME_SIZE
	.align		4
.L_98:
        /*0144*/ 	.byte	0x04, 0x11
        /*0146*/ 	.short	(.L_100 - .L_99)
	.align		4
.L_99:
        /*0148*/ 	.word	index@(_ZN3cub18CUB_300001_SM_10006detail6reduce28DeviceReduceSingleTileKernelINS2_10policy_hubIijN4cuda3__47maximumIiEEE10Policy1000EN6thrust24THRUST_300001_SM_1000_NS18transform_iteratorI4GetXNSC_6detail15normal_iteratorINSC_10device_ptrI4int3EEEENSC_11use_defaultESL_EEPijS8_iiNS5_3std3__410__identityEEEvT0_T1_T2_T3_T4_T6_)
        /*014c*/ 	.word	0x00000000


	//----- nvinfo : EIATTR_REGCOUNT
	.align		4
.L_100:
        /*0150*/ 	.byte	0x04, 0x2f
        /*0152*/ 	.short	(.L_102 - .L_101)
	.align		4
.L_101:
        /*0154*/ 	.word	index@(_ZN3cub18CUB_300001_SM_10006detail6reduce18DeviceReduceKernelINS2_10policy_hubIijN4cuda3__47maximumIiEEE10Policy1000EN6thrust24THRUST_300001_SM_1000_NS18transform_iteratorI4GetXNSC_6detail15normal_iteratorINSC_10device_ptrI4int3EEEENSC_11use_defaultESL_EEjS8_iNS5_3std3__410__identityEEEvT0_PT3_T1_NS0_13GridEvenShareIST_EET2_T4_)
        /*0158*/ 	.word	0x00000020


	//----- nvinfo : EIATTR_FRAME_SIZE
	.align		4
.L_102:
        /*015c*/ 	.byte	0x04, 0x11
        /*015e*/ 	.short	(.L_104 - .L_103)
	.align		4
.L_103:
        /*0160*/ 	.word	index@(_ZN3cub18CUB_300001_SM_10006detail6reduce18DeviceReduceKernelINS2_10policy_hubIijN4cuda3__47maximumIiEEE10Policy1000EN6thrust24THRUST_300001_SM_1000_NS18transform_iteratorI4GetXNSC_6detail15normal_iteratorINSC_10device_ptrI4int3EEEENSC_11use_defaultESL_EEjS8_iNS5_3std3__410__identityEEEvT0_PT3_T1_NS0_13GridEvenShareIST_EET2_T4_)
        /*0164*/ 	.word	0x00000000


	//----- nvinfo : EIATTR_REGCOUNT
	.align		4
.L_104:
        /*0168*/ 	.byte	0x04, 0x2f
        /*016a*/ 	.short	(.L_106 - .L_105)
	.align		4
.L_105:
        /*016c*/ 	.word	index@(_ZN3cub18CUB_300001_SM_10006detail6reduce28DeviceReduceSingleTileKernelINS2_10policy_hubIijN4cuda3__47maximumIiEEE10Policy1000EPiSB_iS8_iiNS5_3std3__410__identityEEEvT0_T1_T2_T3_T4_T6_)
        /*0170*/ 	.word	0x0000001e


	//----- nvinfo : EIATTR_FRAME_SIZE
	.align		4
.L_106:
        /*0174*/ 	.byte	0x04, 0x11
        /*0176*/ 	.short	(.L_108 - .L_107)
	.align		4
.L_107:
        /*0178*/ 	.word	index@(_ZN3cub18CUB_300001_SM_10006detail6reduce28DeviceReduceSingleTileKernelINS2_10policy_hubIijN4cuda3__47maximumIiEEE10Policy1000EPiSB_iS8_iiNS5_3std3__410__identityEEEvT0_T1_T2_T3_T4_T6_)
        /*017c*/ 	.word	0x00000000


	//----- nvinfo : EIATTR_REGCOUNT
	.align		4
.L_108:
        /*0180*/ 	.byte	0x04, 0x2f
        /*0182*/ 	.short	(.L_110 - .L_109)
	.align		4
.L_109:
        /*0184*/ 	.word	index@(_ZN3cub18CUB_300001_SM_10006detail6reduce28DeviceReduceSingleTileKernelINS2_10policy_hubIiyN4cuda3__47maximumIiEEE10Policy1000EN6thrust24THRUST_300001_SM_1000_NS18transform_iteratorI4GetXNSC_6detail15normal_iteratorINSC_10device_ptrI4int3EEEENSC_11use_defaultESL_EEPiyS8_iiNS5_3std3__410__identityEEEvT0_T1_T2_T3_T4_T6_)
        /*0188*/ 	.word	0x00000020


	//----- nvinfo : EIATTR_FRAME_SIZE
	.align		4
.L_110:
        /*018c*/ 	.byte	0x04, 0x11
        /*018e*/ 	.short	(.L_112 - .L_111)
	.align		4
.L_111:
        /*0190*/ 	.word	index@(_ZN3cub18CUB_300001_SM_10006detail6reduce28DeviceReduceSingleTileKernelINS2_10policy_hubIiyN4cuda3__47maximumIiEEE10Policy1000EN6thrust24THRUST_300001_SM_1000_NS18transform_iteratorI4GetXNSC_6detail15normal_iteratorINSC_10device_ptrI4int3EEEENSC_11use_defaultESL_EEPiyS8_iiNS5_3std3__410__identityEEEvT0_T1_T2_T3_T4_T6_)
        /*0194*/ 	.word	0x00000000


	//----- nvinfo : EIATTR_REGCOUNT
	.align		4
.L_112:
        /*0198*/ 	.byte	0x04, 0x2f
        /*019a*/ 	.short	(.L_114 - .L_113)
	.align		4
.L_113:
        /*019c*/ 	.word	index@(_ZN3cub18CUB_300001_SM_10006detail6reduce18DeviceReduceKernelINS2_10policy_hubIiyN4cuda3__47maximumIiEEE10Policy1000EN6thrust24THRUST_300001_SM_1000_NS18transform_iteratorI4GetXNSC_6detail15normal_iteratorINSC_10device_ptrI4int3EEEENSC_11use_defaultESL_EEyS8_iNS5_3std3__410__identityEEEvT0_PT3_T1_NS0_13GridEvenShareIST_EET2_T4_)
        /*01a0*/ 	.word	0x0000001d


	//----- nvinfo : EIATTR_FRAME_SIZE
	.align		4
.L_114:
        /*01a4*/ 	.byte	0x04, 0x11
        /*01a6*/ 	.short	(.L_116 - .L_115)
	.align		4
.L_115:
        /*01a8*/ 	.word	index@(_ZN3cub18CUB_300001_SM_10006detail6reduce18DeviceReduceKernelINS2_10policy_hubIiyN4cuda3__47maximumIiEEE10Policy1000EN6thrust24THRUST_300001_SM_1000_NS18transform_iteratorI4GetXNSC_6detail15normal_iteratorINSC_10device_ptrI4int3EEEENSC_11use_defaultESL_EEyS8_iNS5_3std3__410__identityEEEvT0_PT3_T1_NS0_13GridEvenShareIST_EET2_T4_)
        /*01ac*/ 	.word	0x00000000


	//----- nvinfo : EIATTR_REGCOUNT
	.align		4
.L_116:
        /*01b0*/ 	.byte	0x04, 0x2f
        /*01b2*/ 	.short	(.L_118 - .L_117)
	.align		4
.L_117:
        /*01b4*/ 	.word	index@(_ZN3cub18CUB_300001_SM_10006detail6reduce28DeviceReduceSingleTileKernelINS2_10policy_hubIiyN4cuda3__47maximumIiEEE10Policy1000EPiSB_iS8_iiNS5_3std3__410__identityEEEvT0_T1_T2_T3_T4_T6_)
        /*01b8*/ 	.word	0x0000001e


	//----- nvinfo : EIATTR_FRAME_SIZE
	.align		4
.L_118:
        /*01bc*/ 	.byte	0x04, 0x11
        /*01be*/ 	.short	(.L_120 - .L_119)
	.align		4
.L_119:
        /*01c0*/ 	.word	index@(_ZN3cub18CUB_300001_SM_10006detail6reduce28DeviceReduceSingleTileKernelINS2_10policy_hubIiyN4cuda3__47maximumIiEEE10Policy1000EPiSB_iS8_iiNS5_3std3__410__identityEEEvT0_T1_T2_T3_T4_T6_)
        /*01c4*/ 	.word	0x00000000


	//----- nvinfo : EIATTR_REGCOUNT
	.align		4
.L_120:
        /*01c8*/ 	.byte	0x04, 0x2f
        /*01ca*/ 	.short	(.L_122 - .L_121)
	.align		4
.L_121:
        /*01cc*/ 	.word	index@(_ZN3cub18CUB_300001_SM_10006detail6reduce28DeviceReduceSingleTileKernelINS2_10policy_hubIijN4cuda3__47minimumIiEEE10Policy1000EN6thrust24THRUST_300001_SM_1000_NS18transform_iteratorI4GetYNSC_6detail15normal_iteratorINSC_10device_ptrI4int3EEEENSC_11use_defaultESL_EEPijS8_iiNS5_3std3__410__identityEEEvT0_T1_T2_T3_T4_T6_)
        /*01d0*/ 	.word	0x00000020


	//----- nvinfo : EIATTR_FRAME_SIZE
	.align		4
.L_122:
        /*01d4*/ 	.byte	0x04, 0x11
        /*01d6*/ 	.short	(.L_124 - .L_123)
	.align		4
.L_123:
        /*01d8*/ 	.word	index@(_ZN3cub18CUB_300001_SM_10006detail6reduce28DeviceReduceSingleTileKernelINS2_10policy_hubIijN4cuda3__47minimumIiEEE10Policy1000EN6thrust24THRUST_300001_SM_1000_NS18transform_iteratorI4GetYNSC_6detail15normal_iteratorINSC_10device_ptrI4int3EEEENSC_11use_defaultESL_EEPijS8_iiNS5_3std3__410__identityEEEvT0_T1_T2_T3_T4_T6_)
        /*01dc*/ 	.word	0x00000000


	//----- nvinfo : EIATTR_REGCOUNT
	.align		4
.L_124:
        /*01e0*/ 	.byte	0x04, 0x2f
        /*01e2*/ 	.short	(.L_126 - .L_125)
	.align		4
.L_125:
        /*01e4*/ 	.word	index@(_ZN3cub18CUB_300001_SM_10006detail6reduce18DeviceReduceKernelINS2_10policy_hubIijN4cuda3__47minimumIiEEE10Policy1000EN6thrust24THRUST_300001_SM_1000_NS18transform_iteratorI4GetYNSC_6detail15normal_iteratorINSC_10device_ptrI4int3EEEENSC_11use_defaultESL_EEjS8_iNS5_3std3__410__identityEEEvT0_PT3_T1_NS0_13GridEvenShareIST_EET2_T4_)
        /*01e8*/ 	.word	0x00000020


	//----- nvinfo : EIATTR_FRAME_SIZE
	.align		4
.L_126:
        /*01ec*/ 	.byte	0x04, 0x11
        /*01ee*/ 	.short	(.L_128 - .L_127)
	.align		4
.L_127:
        /*01f0*/ 	.word	index@(_ZN3cub18CUB_300001_SM_10006detail6reduce18DeviceReduceKernelINS2_10policy_hubIijN4cuda3__47minimumIiEEE10Policy1000EN6thrust24THRUST_300001_SM_1000_NS18transform_iteratorI4GetYNSC_6detail15normal_iteratorINSC_10device_ptrI4int3EEEENSC_11use_defaultESL_EEjS8_iNS5_3std3__410__identityEEEvT0_PT3_T1_NS0_13GridEvenShareIST_EET2_T4_)
        /*01f4*/ 	.word	0x00000000


	//----- nvinfo : EIATTR_REGCOUNT
	.align		4
.L_128:
        /*01f8*/ 	.byte	0x04, 0x2f
        /*01fa*/ 	.short	(.L_130 - .L_129)
	.align		4
.L_129:
        /*01fc*/ 	.word	index@(_ZN3cub18CUB_300001_SM_10006detail6reduce28DeviceReduceSingleTileKernelINS2_10policy_hubIiyN4cuda3__47minimumIiEEE10Policy1000EN6thrust24THRUST_300001_SM_1000_NS18transform_iteratorI4GetYNSC_6detail15normal_iteratorINSC_10device_ptrI4int3EEEENSC_11use_defaultESL_EEPiyS8_iiNS5_3std3__410__identityEEEvT0_T1_T2_T3_T4_T6_)
        /*0200*/ 	.word	0x00000020


	//----- nvinfo : EIATTR_FRAME_SIZE
	.align		4
.L_130:
        /*0204*/ 	.byte	0x04, 0x11
        /*0206*/ 	.short	(.L_132 - .L_131)
	.align		4
.L_131:
        /*0208*/ 	.word	index@(_ZN3cub18CUB_300001_SM_10006detail6reduce28DeviceReduceSingleTileKernelINS2_10policy_hubIiyN4cuda3__47minimumIiEEE10Policy1000EN6thrust24THRUST_300001_SM_1000_NS18transform_iteratorI4GetYNSC_6detail15normal_iteratorINSC_10device_ptrI4int3EEEENSC_11use_defaultESL_EEPiyS8_iiNS5_3std3__410__identityEEEvT0_T1_T2_T3_T4_T6_)
        /*020c*/ 	.word	0x00000000


	//----- nvinfo : EIATTR_REGCOUNT
	.align		4
.L_132:
        /*0210*/ 	.byte	0x04, 0x2f
        /*0212*/ 	.short	(.L_134 - .L_133)
	.align		4
.L_133:
        /*0214*/ 	.word	index@(_ZN3cub18CUB_300001_SM_10006detail6reduce18DeviceReduceKernelINS2_10policy_hubIiyN4cuda3__47minimumIiEEE10Policy1000EN6thrust24THRUST_300001_SM_1000_NS18transform_iteratorI4GetYNSC_6detail15normal_iteratorINSC_10device_ptrI4int3EEEENSC_11use_defaultESL_EEyS8_iNS5_3std3__410__identityEEEvT0_PT3_T1_NS0_13GridEvenShareIST_EET2_T4_)
        /*0218*/ 	.word	0x0000001d


	//----- nvinfo : EIATTR_FRAME_SIZE
	.align		4
.L_134:
        /*021c*/ 	.byte	0x04, 0x11
        /*021e*/ 	.short	(.L_136 - .L_135)
	.align		4
.L_135:
        /*0220*/ 	.word	index@(_ZN3cub18CUB_300001_SM_10006detail6reduce18DeviceReduceKernelINS2_10policy_hubIiyN4cuda3__47minimumIiEEE10Policy1000EN6thrust24THRUST_300001_SM_1000_NS18transform_iteratorI4GetYNSC_6detail15normal_iteratorINSC_10device_ptrI4int3EEEENSC_11use_defaultESL_EEyS8_iNS5_3std3__410__identityEEEvT0_PT3_T1_NS0_13GridEvenShareIST_EET2_T4_)
        /*0224*/ 	.word	0x00000000


	//----- nvinfo : EIATTR_REGCOUNT
	.align		4
.L_136:
        /*0228*/ 	.byte	0x04, 0x2f
        /*022a*/ 	.short	(.L_138 - .L_137)
	.align		4
.L_137:
        /*022c*/ 	.word	index@(_ZN3cub18CUB_300001_SM_10006detail6reduce28DeviceReduceSingleTileKernelINS2_10policy_hubIijN4cuda3__47maximumIiEEE10Policy1000EN6thrust24THRUST_300001_SM_1000_NS18transform_iteratorI4GetYNSC_6detail15normal_iteratorINSC_10device_ptrI4int3EEEENSC_11use_defaultESL_EEPijS8_iiNS5_3std3__410__identityEEEvT0_T1_T2_T3_T4_T6_)
        /*0230*/ 	.word	0x00000020


	//----- nvinfo : EIATTR_FRAME_SIZE
	.align		4
.L_138:
        /*0234*/ 	.byte	0x04, 0x11
        /*0236*/ 	.short	(.L_140 - .L_139)
	.align		4
.L_139:
        /*0238*/ 	.word	index@(_ZN3cub18CUB_300001_SM_10006detail6reduce28DeviceReduceSingleTileKernelINS2_10policy_hubIijN4cuda3__47maximumIiEEE10Policy1000EN6thrust24THRUST_300001_SM_1000_NS18transform_iteratorI4GetYNSC_6detail15normal_iteratorINSC_10device_ptrI4int3EEEENSC_11use_defaultESL_EEPijS8_iiNS5_3std3__410__identityEEEvT0_T1_T2_T3_T4_T6_)
        /*023c*/ 	.word	0x00000000


	//----- nvinfo : EIATTR_REGCOUNT
	.align		4
.L_140:
        /*0240*/ 	.byte	0x04, 0x2f
        /*0242*/ 	.short	(.L_142 - .L_141)
	.align		4
.L_141:
        /*0244*/ 	.word	index@(_ZN3cub18CUB_300001_SM_10006detail6reduce18DeviceReduceKernelINS2_10policy_hubIijN4cuda3__47maximumIiEEE10Policy1000EN6thrust24THRUST_300001_SM_1000_NS18transform_iteratorI4GetYNSC_6detail15normal_iteratorINSC_10device_ptrI4int3EEEENSC_11use_defaultESL_EEjS8_iNS5_3std3__410__identityEEEvT0_PT3_T1_NS0_13GridEvenShareIST_EET2_T4_)
        /*0248*/ 	.word	0x00000020


	//----- nvinfo : EIATTR_FRAME_SIZE
	.align		4
.L_142:
        /*024c*/ 	.byte	0x04, 0x11
        /*024e*/ 	.short	(.L_144 - .L_143)
	.align		4
.L_143:
        /*0250*/ 	.word	index@(_ZN3cub18CUB_300001_SM_10006detail6reduce18DeviceReduceKernelINS2_10policy_hubIijN4cuda3__47maximumIiEEE10Policy1000EN6thrust24THRUST_300001_SM_1000_NS18transform_iteratorI4GetYNSC_6detail15normal_iteratorINSC_10device_ptrI4int3EEEENSC_11use_defaultESL_EEjS8_iNS5_3std3__410__identityEEEvT0_PT3_T1_NS0_13GridEvenShareIST_EET2_T4_)
        /*0254*/ 	.word	0x00000000


	//----- nvinfo : EIATTR_REGCOUNT
	.align		4
.L_144:
        /*0258*/ 	.byte	0x04, 0x2f
        /*025a*/ 	.short	(.L_146 - .L_145)
	.align		4
.L_145:
        /*025c*/ 	.word	index@(_ZN3cub18CUB_300001_SM_10006detail6reduce28DeviceReduceSingleTileKernelINS2_10policy_hubIiyN4cuda3__47maximumIiEEE10Policy1000EN6thrust24THRUST_300001_SM_1000_NS18transform_iteratorI4GetYNSC_6detail15normal_iteratorINSC_10device_ptrI4int3EEEENSC_11use_defaultESL_EEPiyS8_iiNS5_3std3__410__identityEEEvT0_T1_T2_T3_T4_T6_)
        /*0260*/ 	.word	0x00000020


	//----- nvinfo : EIATTR_FRAME_SIZE
	.align		4
.L_146:
        /*0264*/ 	.byte	0x04, 0x11
        /*0266*/ 	.short	(.L_148 - .L_147)
	.align		4
.L_147:
        /*0268*/ 	.word	index@(_ZN3cub18CUB_300001_SM_10006detail6reduce28DeviceReduceSingleTileKernelINS2_10policy_hubIiyN4cuda3__47maximumIiEEE10Policy1000EN6thrust24THRUST_300001_SM_1000_NS18transform_iteratorI4GetYNSC_6detail15normal_iteratorINSC_10device_ptrI4int3EEEENSC_11use_defaultESL_EEPiyS8_iiNS5_3std3__410__identityEEEvT0_T1_T2_T3_T4_T6_)
        /*026c*/ 	.word	0x00000000


	//----- nvinfo : EIATTR_REGCOUNT
	.align		4
.L_148:
        /*0270*/ 	.byte	0x04, 0x2f
        /*0272*/ 	.short	(.L_150 - .L_149)
	.align		4
.L_149:
        /*0274*/ 	.word	index@(_ZN3cub18CUB_300001_SM_10006detail6reduce18DeviceReduceKernelINS2_10policy_hubIiyN4cuda3__47maximumIiEEE10Policy1000EN6thrust24THRUST_300001_SM_1000_NS18transform_iteratorI4GetYNSC_6detail15normal_iteratorINSC_10device_ptrI4int3EEEENSC_11use_defaultESL_EEyS8_iNS5_3std3__410__identityEEEvT0_PT3_T1_NS0_13GridEvenShareIST_EET2_T4_)
        /*0278*/ 	.word	0x0000001d


	//----- nvinfo : EIATTR_FRAME_SIZE
	.align		4
.L_150:
        /*027c*/ 	.byte	0x04, 0x11
        /*027e*/ 	.short	(.L_152 - .L_151)
	.align		4
.L_151:
        /*0280*/ 	.word	index@(_ZN3cub18CUB_300001_SM_10006detail6reduce18DeviceReduceKernelINS2_10policy_hubIiyN4cuda3__47maximumIiEEE10Policy1000EN6thrust24THRUST_300001_SM_1000_NS18transform_iteratorI4GetYNSC_6detail15normal_iteratorINSC_10device_ptrI4int3EEEENSC_11use_defaultESL_EEyS8_iNS5_3std3__410__identityEEEvT0_PT3_T1_NS0_13GridEvenShareIST_EET2_T4_)
        /*0284*/ 	.word	0x00000000


	//----- nvinfo : EIATTR_REGCOUNT
	.align		4
.L_152:
        /*0288*/ 	.byte	0x04, 0x2f
        /*028a*/ 	.short	(.L_154 - .L_153)
	.align		4
.L_153:
        /*028c*/ 	.word	index@(_ZN3cub18CUB_300001_SM_10006detail6reduce28DeviceReduceSingleTileKernelINS2_10policy_hubIijN4cuda3__47minimumIiEEE10Policy1000EN6thrust24THRUST_300001_SM_1000_NS18transform_iteratorI4GetZNSC_6detail15normal_iteratorINSC_10device_ptrI4int3EEEENSC_11use_defaultESL_EEPijS8_iiNS5_3std3__410__identityEEEvT0_T1_T2_T3_T4_T6_)
        /*0290*/ 	.word	0x00000020


	//----- nvinfo : EIATTR_FRAME_SIZE
	.align		4
.L_154:
        /*0294*/ 	.byte	0x04, 0x11
        /*0296*/ 	.short	(.L_156 - .L_155)
	.align		4
.L_155:
        /*0298*/ 	.word	index@(_ZN3cub18CUB_300001_SM_10006detail6reduce28DeviceReduceSingleTileKernelINS2_10policy_hubIijN4cuda3__47minimumIiEEE10Policy1000EN6thrust24THRUST_300001_SM_1000_NS18transform_iteratorI4GetZNSC_6detail15normal_iteratorINSC_10device_ptrI4int3EEEENSC_11use_defaultESL_EEPijS8_iiNS5_3std3__410__identityEEEvT0_T1_T2_T3_T4_T6_)
        /*029c*/ 	.word	0x00000000


	//----- nvinfo : EIATTR_REGCOUNT
	.align		4
.L_156:
        /*02a0*/ 	.byte	0x04, 0x2f
        /*02a2*/ 	.short	(.L_158 - .L_157)
	.align		4
.L_157:
        /*02a4*/ 	.word	index@(_ZN3cub18CUB_300001_SM_10006detail6reduce18DeviceReduceKernelINS2_10policy_hubIijN4cuda3__47minimumIiEEE10Policy1000EN6thrust24THRUST_300001_SM_1000_NS18transform_iteratorI4GetZNSC_6detail15normal_iteratorINSC_10device_ptrI4int3EEEENSC_11use_defaultESL_EEjS8_iNS5_3std3__410__identityEEEvT0_PT3_T1_NS0_13GridEvenShareIST_EET2_T4_)
        /*02a8*/ 	.word	0x00000020


	//----- nvinfo : EIATTR_FRAME_SIZE
	.align		4
.L_158:
        /*02ac*/ 	.byte	0x04, 0x11
        /*02ae*/ 	.short	(.L_160 - .L_159)
	.align		4
.L_159:
        /*02b0*/ 	.word	index@(_ZN3cub18CUB_300001_SM_10006detail6reduce18DeviceReduceKernelINS2_10policy_hubIijN4cuda3__47minimumIiEEE10Policy1000EN6thrust24THRUST_300001_SM_1000_NS18transform_iteratorI4GetZNSC_6detail15normal_iteratorINSC_10device_ptrI4int3EEEENSC_11use_defaultESL_EEjS8_iNS5_3std3__410__identityEEEvT0_PT3_T1_NS0_13GridEvenShareIST_EET2_T4_)
        /*02b4*/ 	.word	0x00000000


	//----- nvinfo : EIATTR_REGCOUNT
	.align		4
.L_160:
        /*02b8*/ 	.byte	0x04, 0x2f
        /*02ba*/ 	.short	(.L_162 - .L_161)
	.align		4
.L_161:
        /*02bc*/ 	.word	index@(_ZN3cub18CUB_300001_SM_10006detail6reduce28DeviceReduceSingleTileKernelINS2_10policy_hubIiyN4cuda3__47minimumIiEEE10Policy1000EN6thrust24THRUST_300001_SM_1000_NS18transform_iteratorI4GetZNSC_6detail15normal_iteratorINSC_10device_ptrI4int3EEEENSC_11use_defaultESL_EEPiyS8_iiNS5_3std3__410__identityEEEvT0_T1_T2_T3_T4_T6_)
        /*02c0*/ 	.word	0x00000020


	//----- nvinfo : EIATTR_FRAME_SIZE
	.align		4
.L_162:
        /*02c4*/ 	.byte	0x04, 0x11
        /*02c6*/ 	.short	(.L_164 - .L_163)
	.align		4
.L_163:
        /*02c8*/ 	.word	index@(_ZN3cub18CUB_300001_SM_10006detail6reduce28DeviceReduceSingleTileKernelINS2_10policy_hubIiyN4cuda3__47minimumIiEEE10Policy1000EN6thrust24THRUST_300001_SM_1000_NS18transform_iteratorI4GetZNSC_6detail15normal_iteratorINSC_10device_ptrI4int3EEEENSC_11use_defaultESL_EEPiyS8_iiNS5_3std3__410__identityEEEvT0_T1_T2_T3_T4_T6_)
        /*02cc*/ 	.word	0x00000000


	//----- nvinfo : EIATTR_REGCOUNT
	.align		4
.L_164:
        /*02d0*/ 	.byte	0x04, 0x2f
        /*02d2*/ 	.short	(.L_166 - .L_165)
	.align		4
.L_165:
        /*02d4*/ 	.word	index@(_ZN3cub18CUB_300001_SM_10006detail6reduce18DeviceReduceKernelINS2_10policy_hubIiyN4cuda3__47minimumIiEEE10Policy1000EN6thrust24THRUST_300001_SM_1000_NS18transform_iteratorI4GetZNSC_6detail15normal_iteratorINSC_10device_ptrI4int3EEEENSC_11use_defaultESL_EEyS8_iNS5_3std3__410__identityEEEvT0_PT3_T1_NS0_13GridEvenShareIST_EET2_T4_)
        /*02d8*/ 	.word	0x0000001d


	//----- nvinfo : EIATTR_FRAME_SIZE
	.align		4
.L_166:
        /*02dc*/ 	.byte	0x04, 0x11
        /*02de*/ 	.short	(.L_168 - .L_167)
	.align		4
.L_167:
        /*02e0*/ 	.word	index@(_ZN3cub18CUB_300001_SM_10006detail6reduce18DeviceReduceKernelINS2_10policy_hubIiyN4cuda3__47minimumIiEEE10Policy1000EN6thrust24THRUST_300001_SM_1000_NS18transform_iteratorI4GetZNSC_6detail15normal_iteratorINSC_10device_ptrI4int3EEEENSC_11use_defaultESL_EEyS8_iNS5_3std3__410__identityEEEvT0_PT3_T1_NS0_13GridEvenShareIST_EET2_T4_)
        /*02e4*/ 	.word	0x00000000


	//----- nvinfo : EIATTR_REGCOUNT
	.align		4
.L_168:
        /*02e8*/ 	.byte	0x04, 0x2f
        /*02ea*/ 	.short	(.L_170 - .L_169)
	.align		4
.L_169:
        /*02ec*/ 	.word	index@(_ZN3cub18CUB_300001_SM_10006detail6reduce28DeviceReduceSingleTileKernelINS2_10policy_hubIijN4cuda3__47maximumIiEEE10Policy1000EN6thrust24THRUST_300001_SM_1000_NS18transform_iteratorI4GetZNSC_6detail15normal_iteratorINSC_10device_ptrI4int3EEEENSC_11use_defaultESL_EEPijS8_iiNS5_3std3__410__identityEEEvT0_T1_T2_T3_T4_T6_)
        /*02f0*/ 	.word	0x00000020


	//----- nvinfo : EIATTR_FRAME_SIZE
	.align		4
.L_170:
        /*02f4*/ 	.byte	0x04, 0x11
        /*02f6*/ 	.short	(.L_172 - .L_171)
	.align		4
.L_171:
        /*02f8*/ 	.word	index@(_ZN3cub18CUB_300001_SM_10006detail6reduce28DeviceReduceSingleTileKernelINS2_10policy_hubIijN4cuda3__47maximumIiEEE10Policy1000EN6thrust24THRUST_300001_SM_1000_NS18transform_iteratorI4GetZNSC_6detail15normal_iteratorINSC_10device_ptrI4int3EEEENSC_11use_defaultESL_EEPijS8_iiNS5_3std3__410__identityEEEvT0_T1_T2_T3_T4_T6_)
        /*02fc*/ 	.word	0x00000000


	//----- nvinfo : EIATTR_REGCOUNT
	.align		4
.L_172:
        /*0300*/ 	.byte	0x04, 0x2f
        /*0302*/ 	.short	(.L_174 - .L_173)
	.align		4
.L_173:
        /*0304*/ 	.word	index@(_ZN3cub18CUB_300001_SM_10006detail6reduce18DeviceReduceKernelINS2_10policy_hubIijN4cuda3__47maximumIiEEE10Policy1000EN6thrust24THRUST_300001_SM_1000_NS18transform_iteratorI4GetZNSC_6detail15normal_iteratorINSC_10device_ptrI4int3EEEENSC_11use_defaultESL_EEjS8_iNS5_3std3__410__identityEEEvT0_PT3_T1_NS0_13GridEvenShareIST_EET2_T4_)
        /*0308*/ 	.word	0x00000020


	//----- nvinfo : EIATTR_FRAME_SIZE
	.align		4
.L_174:
        /*030c*/ 	.byte	0x04, 0x11
        /*030e*/ 	.short	(.L_176 - .L_175)
	.align		4
.L_175:
        /*0310*/ 	.word	index@(_ZN3cub18CUB_300001_SM_10006detail6reduce18DeviceReduceKernelINS2_10policy_hubIijN4cuda3__47maximumIiEEE10Policy1000EN6thrust24THRUST_300001_SM_1000_NS18transform_iteratorI4GetZNSC_6detail15normal_iteratorINSC_10device_ptrI4int3EEEENSC_11use_defaultESL_EEjS8_iNS5_3std3__410__identityEEEvT0_PT3_T1_NS0_13GridEvenShareIST_EET2_T4_)
        /*0314*/ 	.word	0x00000000


	//----- nvinfo : EIATTR_REGCOUNT
	.align		4
.L_176:
        /*0318*/ 	.byte	0x04, 0x2f
        /*031a*/ 	.short	(.L_178 - .L_177)
	.align		4
.L_177:
        /*031c*/ 	.word	index@(_ZN3cub18CUB_300001_SM_10006detail6reduce28DeviceReduceSingleTileKernelINS2_10policy_hubIiyN4cuda3__47maximumIiEEE10Policy1000EN6thrust24THRUST_300001_SM_1000_NS18transform_iteratorI4GetZNSC_6detail15normal_iteratorINSC_10device_ptrI4int3EEEENSC_11use_defaultESL_EEPiyS8_iiNS5_3std3__410__identityEEEvT0_T1_T2_T3_T4_T6_)
        /*0320*/ 	.word	0x00000020


	//----- nvinfo : EIATTR_FRAME_SIZE
	.align		4
.L_178:
        /*0324*/ 	.byte	0x04, 0x11
        /*0326*/ 	.short	(.L_180 - .L_179)
	.align		4
.L_179:
        /*0328*/ 	.word	index@(_ZN3cub18CUB_300001_SM_10006detail6reduce28DeviceReduceSingleTileKernelINS2_10policy_hubIiyN4cuda3__47maximumIiEEE10Policy1000EN6thrust24THRUST_300001_SM_1000_NS18transform_iteratorI4GetZNSC_6detail15normal_iteratorINSC_10device_ptrI4int3EEEENSC_11use_defaultESL_EEPiyS8_iiNS5_3std3__410__identityEEEvT0_T1_T2_T3_T4_T6_)
        /*032c*/ 	.word	0x00000000


	//----- nvinfo : EIATTR_REGCOUNT
	.align		4
.L_180:
        /*0330*/ 	.byte	0x04, 0x2f
        /*0332*/ 	.short	(.L_182 - .L_181)
	.align		4
.L_181:
        /*0334*/ 	.word	index@(_ZN3cub18CUB_300001_SM_10006detail6reduce18DeviceReduceKernelINS2_10policy_hubIiyN4cuda3__47maximumIiEEE10Policy1000EN6thrust24THRUST_300001_SM_1000_NS18transform_iteratorI4GetZNSC_6detail15normal_iteratorINSC_10device_ptrI4int3EEEENSC_11use_defaultESL_EEyS8_iNS5_3std3__410__identityEEEvT0_PT3_T1_NS0_13GridEvenShareIST_EET2_T4_)
        /*0338*/ 	.word	0x0000001d


	//----- nvinfo : EIATTR_FRAME_SIZE
	.align		4
.L_182:
        /*033c*/ 	.byte	0x04, 0x11
        /*033e*/ 	.short	(.L_184 - .L_183)
	.align		4
.L_183:
        /*0340*/ 	.word	index@(_ZN3cub18CUB_300001_SM_10006detail6reduce18DeviceReduceKernelINS2_10policy_hubIiyN4cuda3__47maximumIiEEE10Policy1000EN6thrust24THRUST_300001_SM_1000_NS18transform_iteratorI4GetZNSC_6detail15normal_iteratorINSC_10device_ptrI4int3EEEENSC_11use_defaultESL_EEyS8_iNS5_3std3__410__identityEEEvT0_PT3_T1_NS0_13GridEvenShareIST_EET2_T4_)
        /*0344*/ 	.word	0x00000000


	//----- nvinfo : EIATTR_REGCOUNT
	.align		4
.L_184:
        /*0348*/ 	.byte	0x04, 0x2f
        /*034a*/ 	.short	(.L_186 - .L_185)
	.align		4
.L_185:
        /*034c*/ 	.word	index@(_ZN3cub18CUB_300001_SM_10006detail10merge_sort30DeviceMergeSortBlockSortKernelINS2_10policy_hubIN6thrust24THRUST_300001_SM_1000_NS6detail15normal_iteratorINS6_10device_ptrI4int3EEEEE9Policy600ESC_PNS0_8NullTypeESC_SG_j8Int3LessSA_SF_EEvbT0_T1_T2_T3_T4_PT6_PT7_T5_NS1_7vsmem_tE)
        /*0350*/ 	.word	0x00000028


	//----- nvinfo : EIATTR_FRAME_SIZE
	.align		4
.L_186:
        /*0354*/ 	.byte	0x04, 0x11
        /*0356*/ 	.short	(.L_188 - .L_187)
	.align		4
.L_187:
        /*0358*/ 	.word	index@(_ZN3cub18CUB_300001_SM_10006detail10merge_sort30DeviceMergeSortBlockSortKernelINS2_10policy_hubIN6thrust24THRUST_300001_SM_1000_NS6detail15normal_iteratorINS6_10device_ptrI4int3EEEEE9Policy600ESC_PNS0_8NullTypeESC_SG_j8Int3LessSA_SF_EEvbT0_T1_T2_T3_T4_PT6_PT7_T5_NS1_7vsmem_tE)
        /*035c*/ 	.word	0x00000000


	//----- nvinfo : EIATTR_REGCOUNT
	.align		4
.L_188:
        /*0360*/ 	.byte	0x04, 0x2f
        /*0362*/ 	.short	(.L_190 - .L_189)
	.align		4
.L_189:
        /*0364*/ 	.word	index@(_ZN3cub18CUB_300001_SM_10006detail10merge_sort30DeviceMergeSortPartitionKernelIN6thrust24THRUST_300001_SM_1000_NS6detail15normal_iteratorINS5_10device_ptrI4int3EEEEj8Int3LessS9_EEvbT_PT2_T0_SG_PSG_T1_SG_i)
        /*0368*/ 	.word	0x00000015


	//----- nvinfo : EIATTR_FRAME_SIZE
	.align		4
.L_190:
        /*036c*/ 	.byte	0x04, 0x11
        /*036e*/ 	.short	(.L_192 - .L_191)
	.align		4
.L_191:
        /*0370*/ 	.word	index@(_ZN3cub18CUB_300001_SM_10006detail10merge_sort30DeviceMergeSortPartitionKernelIN6thrust24THRUST_300001_SM_1000_NS6detail15normal_iteratorINS5_10device_ptrI4int3EEEEj8Int3LessS9_EEvbT_PT2_T0_SG_PSG_T1_SG_i)
        /*0374*/ 	.word	0x00000000


	//----- nvinfo : EIATTR_REGCOUNT
	.align		4
.L_192:
        /*0378*/ 	.byte	0x04, 0x2f
        /*037a*/ 	.short	(.L_194 - .L_193)
	.align		4
.L_193:
        /*037c*/ 	.word	index@(_ZN3cub18CUB_300001_SM_10006detail10merge_sort26DeviceMergeSortMergeKernelINS2_10policy_hubIN6thrust24THRUST_300001_SM_1000_NS6detail15normal_iteratorINS6_10device_ptrI4int3EEEEE9Policy600ESC_PNS0_8NullTypeESC_SG_j8Int3LessSA_SF_EEvbT2_T3_T4_PT6_PT7_T5_PSK_SK_NS1_7vsmem_tE)
        /*0380*/ 	.word	0x00000020


	//----- nvinfo : EIATTR_FRAME_SIZE
	.align		4
.L_194:
        /*0384*/ 	.byte	0x04, 0x11
        /*0386*/ 	.short	(.L_196 - .L_195)
	.align		4
.L_195:
        /*0388*/ 	.word	index@(_ZN3cub18CUB_300001_SM_10006detail10merge_sort26DeviceMergeSortMergeKernelINS2_10policy_hubIN6thrust24THRUST_300001_SM_1000_NS6detail15normal_iteratorINS6_10device_ptrI4int3EEEEE9Policy600ESC_PNS0_8NullTypeESC_SG_j8Int3LessSA_SF_EEvbT2_T3_T4_PT6_PT7_T5_PSK_SK_NS1_7vsmem_tE)
        /*038c*/ 	.word	0x00000000


	//----- nvinfo : EIATTR_REGCOUNT
	.align		4
.L_196:
        /*0390*/ 	.byte	0x04, 0x2f
        /*0392*/ 	.short	(.L_198 - .L_197)
	.align		4
.L_197:
        /*0394*/ 	.word	index@(_ZN3cub18CUB_300001_SM_10006detail10merge_sort30DeviceMergeSortBlockSortKernelINS2_10policy_hubIN6thrust24THRUST_300001_SM_1000_NS6detail15normal_iteratorINS6_10device_ptrI4int3EEEEE9Policy600ESC_PNS0_8NullTypeESC_SG_m8Int3LessSA_SF_EEvbT0_T1_T2_T3_T4_PT6_PT7_T5_NS1_7vsmem_tE)
        /*0398*/ 	.word	0x00000028


	//----- nvinfo : EIATTR_FRAME_SIZE
	.align		4
.L_198:
        /*039c*/ 	.byte	0x04, 0x11
        /*039e*/ 	.short	(.L_200 - .L_199)
	.align		4
.L_199:
        /*03a0*/ 	.word	index@(_ZN3cub18CUB_300001_SM_10006detail10merge_sort30DeviceMergeSortBlockSortKernelINS2_10policy_hubIN6thrust24THRUST_300001_SM_1000_NS6detail15normal_iteratorINS6_10device_ptrI4int3EEEEE9Policy600ESC_PNS0_8NullTypeESC_SG_m8Int3LessSA_SF_EEvbT0_T1_T2_T3_T4_PT6_PT7_T5_NS1_7vsmem_tE)
        /*03a4*/ 	.word	0x00000000


	//----- nvinfo : EIATTR_REGCOUNT
	.align		4
.L_200:
        /*03a8*/ 	.byte	0x04, 0x2f
        /*03aa*/ 	.short	(.L_202 - .L_201)
	.align		4
.L_201:
        /*03ac*/ 	.word	index@(_ZN3cub18CUB_300001_SM_10006detail10merge_sort30DeviceMergeSortPartitionKernelIN6thrust24THRUST_300001_SM_1000_NS6detail15normal_iteratorINS5_10device_ptrI4int3EEEEm8Int3LessS9_EEvbT_PT2_T0_SG_PSG_T1_SG_i)
        /*03b0*/ 	.word	0x0000001a


	//----- nvinfo : EIATTR_FRAME_SIZE
	.align		4
.L_202:
        /*03b4*/ 	.byte	0x04, 0x11
        /*03b6*/ 	.short	(.L_204 - .L_203)
	.align		4
.L_203:
        /*03b8*/ 	.word	index@(_ZN3cub18CUB_300001_SM_10006detail10merge_sort30DeviceMergeSortPartitionKernelIN6thrust24THRUST_300001_SM_1000_NS6detail15normal_iteratorINS5_10device_ptrI4int3EEEEm8Int3LessS9_EEvbT_PT2_T0_SG_PSG_T1_SG_i)
        /*03bc*/ 	.word	0x00000000


	//----- nvinfo : EIATTR_REGCOUNT
	.align		4
.L_204:
        /*03c0*/ 	.byte	0x04, 0x2f
        /*03c2*/ 	.short	(.L_206 - .L_205)
	.align		4
.L_205:
        /*03c4*/ 	.word	index@(_ZN3cub18CUB_300001_SM_10006detail10merge_sort26DeviceMergeSortMergeKernelINS2_10policy_hubIN6thrust24THRUST_300001_SM_1000_NS6detail15normal_iteratorINS6_10device_ptrI4int3EEEEE9Policy600ESC_PNS0_8NullTypeESC_SG_m8Int3LessSA_SF_EEvbT2_T3_T4_PT6_PT7_T5_PSK_SK_NS1_7vsmem_tE)
        /*03c8*/ 	.word	0x00000020


	//----- nvinfo : EIATTR_FRAME_SIZE
	.align		4
.L_206:
        /*03cc*/ 	.byte	0x04, 0x11
        /*03ce*/ 	.short	(.L_208 - .L_207)
	.align		4
.L_207:
        /*03d0*/ 	.word	index@(_ZN3cub18CUB_300001_SM_10006detail10merge_sort26DeviceMergeSortMergeKernelINS2_10policy_hubIN6thrust24THRUST_300001_SM_1000_NS6detail15normal_iteratorINS6_10device_ptrI4int3EEEEE9Policy600ESC_PNS0_8NullTypeESC_SG_m8Int3LessSA_SF_EEvbT2_T3_T4_PT6_PT7_T5_PSK_SK_NS1_7vsmem_tE)
        /*03d4*/ 	.word	0x00000000


	//----- nvinfo : EIATTR_MIN_STACK_SIZE
	.align		4
.L_208:
        /*03d8*/ 	.byte	0x04, 0x12
        /*03da*/ 	.short	(.L_210 - .L_209)
	.align		4
.L_209:
        /*03dc*/ 	.word	index@(_ZN3cub18CUB_300001_SM_10006detail10merge_sort26DeviceMergeSortMergeKernelINS2_10policy_hubIN6thrust24THRUST_300001_SM_1000_NS6detail15normal_iteratorINS6_10device_ptrI4int3EEEEE9Policy600ESC_PNS0_8NullTypeESC_SG_m8Int3LessSA_SF_EEvbT2_T3_T4_PT6_PT7_T5_PSK_SK_NS1_7vsmem_tE)
        /*03e0*/ 	.word	0x00000000


	//----- nvinfo : EIATTR_MIN_STACK_SIZE
	.align		4
.L_210:
        /*03e4*/ 	.byte	0x04, 0x12
        /*03e6*/ 	.short	(.L_212 - .L_211)
	.align		4
.L_211:
        /*03e8*/ 	.word	index@(_ZN3cub18CUB_300001_SM_10006detail10merge_sort30DeviceMergeSortPartitionKernelIN6thrust24THRUST_300001_SM_1000_NS6detail15normal_iteratorINS5_10device_ptrI4int3EEEEm8Int3LessS9_EEvbT_PT2_T0_SG_PSG_T1_SG_i)
        /*03ec*/ 	.word	0x00000000


	//----- nvinfo : EIATTR_MIN_STACK_SIZE
	.align		4
.L_212:
        /*03f0*/ 	.byte	0x04, 0x12
        /*03f2*/ 	.short	(.L_214 - .L_213)
	.align		4
.L_213:
        /*03f4*/ 	.word	index@(_ZN3cub18CUB_300001_SM_10006detail10merge_sort30DeviceMergeSortBlockSortKernelINS2_10policy_hubIN6thrust24THRUST_300001_SM_1000_NS6detail15normal_iteratorINS6_10device_ptrI4int3EEEEE9Policy600ESC_PNS0_8NullTypeESC_SG_m8Int3LessSA_SF_EEvbT0_T1_T2_T3_T4_PT6_PT7_T5_NS1_7vsmem_tE)
        /*03f8*/ 	.word	0x00000000


	//----- nvinfo : EIATTR_MIN_STACK_SIZE
	.align		4
.L_214:
        /*03fc*/ 	.byte	0x04, 0x12
        /*03fe*/ 	.short	(.L_216 - .L_215)
	.align		4
.L_215:
        /*0400*/ 	.word	index@(_ZN3cub18CUB_300001_SM_10006detail10merge_sort26DeviceMergeSortMergeKernelINS2_10policy_hubIN6thrust24THRUST_300001_SM_1000_NS6detail15normal_iteratorINS6_10device_ptrI4int3EEEEE9Policy600ESC_PNS0_8NullTypeESC_SG_j8Int3LessSA_SF_EEvbT2_T3_T4_PT6_PT7_T5_PSK_SK_NS1_7vsmem_tE)
        /*0404*/ 	.word	0x00000000


	//----- nvinfo : EIATTR_MIN_STACK_SIZE
	.align		4
.L_216:
        /*0408*/ 	.byte	0x04, 0x12
        /*040a*/ 	.short	(.L_218 - .L_217)
	.align		4
.L_217:
        /*040c*/ 	.word	index@(_ZN3cub18CUB_300001_SM_10006detail10merge_sort30DeviceMergeSortPartitionKernelIN6thrust24THRUST_300001_SM_1000_NS6detail15normal_iteratorINS5_10device_ptrI4int3EEEEj8Int3LessS9_EEvbT_PT2_T0_SG_PSG_T1_SG_i)
        /*0410*/ 	.word	0x00000000


	//----- nvinfo : EIATTR_MIN_STACK_SIZE
	.align		4
.L_218:
        /*0414*/ 	.byte	0x04, 0x12
        /*0416*/ 	.short	(.L_220 - .L_219)
	.align		4
.L_219:
        /*0418*/ 	.word	index@(_ZN3cub18CUB_300001_SM_10006detail10merge_sort30DeviceMergeSortBlockSortKernelINS2_10policy_hubIN6thrust24THRUST_300001_SM_1000_NS6detail15normal_iteratorINS6_10device_ptrI4int3EEEEE9Policy600ESC_PNS0_8NullTypeESC_SG_j8Int3LessSA_SF_EEvbT0_T1_T2_T3_T4_PT6_PT7_T5_NS1_7vsmem_tE)
        /*041c*/ 	.word	0x00000000


	//----- nvinfo : EIATTR_MIN_STACK_SIZE
	.align		4
.L_220:
        /*0420*/ 	.byte	0x04, 0x12
        /*0422*/ 	.short	(.L_222 - .L_221)
	.align		4
.L_221:
        /*0424*/ 	.word	index@(_ZN3cub18CUB_300001_SM_10006detail6reduce18DeviceReduceKernelINS2_10policy_hubIiyN4cuda3__47maximumIiEEE10Policy1000EN6thrust24THRUST_300001_SM_1000_NS18transform_iteratorI4GetZNSC_6detail15normal_iteratorINSC_10device_ptrI4int3EEEENSC_11use_defaultESL_EEyS8_iNS5_3std3__410__identityEEEvT0_PT3_T1_NS0_13GridEvenShareIST_EET2_T4_)
        /*0428*/ 	.word	0x00000000


	//----- nvinfo : EIATTR_MIN_STACK_SIZE
	.align		4
.L_222:
        /*042c*/ 	.byte	0x04, 0x12
        /*042e*/ 	.short	(.L_224 - .L_223)
	.align		4
.L_223:
        /*0430*/ 	.word	index@(_ZN3cub18CUB_300001_SM_10006detail6reduce28DeviceReduceSingleTileKernelINS2_10policy_hubIiyN4cuda3__47maximumIiEEE10Policy1000EN6thrust24THRUST_300001_SM_1000_NS18transform_iteratorI4GetZNSC_6detail15normal_iteratorINSC_10device_ptrI4int3EEEENSC_11use_defaultESL_EEPiyS8_iiNS5_3std3__410__identityEEEvT0_T1_T2_T3_T4_T6_)
        /*0434*/ 	.word	0x00000000


	//----- nvinfo : EIATTR_MIN_STACK_SIZE
	.align		4
.L_224:
        /*0438*/ 	.byte	0x04, 0x12
        /*043a*/ 	.short	(.L_226 - .L_225)
	.align		4
.L_225:
        /*043c*/ 	.word	index@(_ZN3cub18CUB_300001_SM_10006detail6reduce18DeviceReduceKernelINS2_10policy_hubIijN4cuda3__47maximumIiEEE10Policy1000EN6thrust24THRUST_300001_SM_1000_NS18transform_iteratorI4GetZNSC_6detail15normal_iteratorINSC_10device_ptrI4int3EEEENSC_11use_defaultESL_EEjS8_iNS5_3std3__410__identityEEEvT0_PT3_T1_NS0_13GridEvenShareIST_EET2_T4_)
        /*0440*/ 	.word	0x00000000


	//----- nvinfo : EIATTR_MIN_STACK_SIZE
	.align		4
.L_226:
        /*0444*/ 	.byte	0x04, 0x12
        /*0446*/ 	.short	(.L_228 - .L_227)
	.align		4
.L_227:
        /*0448*/ 	.word	index@(_ZN3cub18CUB_300001_SM_10006detail6reduce28DeviceReduceSingleTileKernelINS2_10policy_hubIijN4cuda3__47maximumIiEEE10Policy1000EN6thrust24THRUST_300001_SM_1000_NS18transform_iteratorI4GetZNSC_6detail15normal_iteratorINSC_10device_ptrI4int3EEEENSC_11use_defaultESL_EEPijS8_iiNS5_3std3__410__identityEEEvT0_T1_T2_T3_T4_T6_)
        /*044c*/ 	.word	0x00000000


	//----- nvinfo : EIATTR_MIN_STACK_SIZE
	.align		4
.L_228:
        /*0450*/ 	.byte	0x04, 0x12
        /*0452*/ 	.short	(.L_230 - .L_229)
	.align		4
.L_229:
        /*0454*/ 	.word	index@(_ZN3cub18CUB_300001_SM_10006detail6reduce18DeviceReduceKernelINS2_10policy_hubIiyN4cuda3__47minimumIiEEE10Policy1000EN6thrust24THRUST_300001_SM_1000_NS18transform_iteratorI4GetZNSC_6detail15normal_iteratorINSC_10device_ptrI4int3EEEENSC_11use_defaultESL_EEyS8_iNS5_3std3__410__identityEEEvT0_PT3_T1_NS0_13GridEvenShareIST_EET2_T4_)
        /*0458*/ 	.word	0x00000000


	//----- nvinfo : EIATTR_MIN_STACK_SIZE
	.align		4
.L_230:
        /*045c*/ 	.byte	0x04, 0x12
        /*045e*/ 	.short	(.L_232 - .L_231)
	.align		4
.L_231:
        /*0460*/ 	.word	index@(_ZN3cub18CUB_300001_SM_10006detail6reduce28DeviceReduceSingleTileKernelINS2_10policy_hubIiyN4cuda3__47minimumIiEEE10Policy1000EN6thrust24THRUST_300001_SM_1000_NS18transform_iteratorI4GetZNSC_6detail15normal_iteratorINSC_10device_ptrI4int3EEEENSC_11use_defaultESL_EEPiyS8_iiNS5_3std3__410__identityEEEvT0_T1_T2_T3_T4_T6_)
        /*0464*/ 	.word	0x00000000


	//----- nvinfo : EIATTR_MIN_STACK_SIZE
	.align		4
.L_232:
        /*0468*/ 	.byte	0x04, 0x12
        /*046a*/ 	.short	(.L_234 - .L_233)
	.align		4
.L_233:
        /*046c*/ 	.word	index@(_ZN3cub18CUB_300001_SM_10006detail6reduce18DeviceReduceKernelINS2_10policy_hubIijN4cuda3__47minimumIiEEE10Policy1000EN6thrust24THRUST_300001_SM_1000_NS18transform_iteratorI4GetZNSC_6detail15normal_iteratorINSC_10device_ptrI4int3EEEENSC_11use_defaultESL_EEjS8_iNS5_3std3__410__identityEEEvT0_PT3_T1_NS0_13GridEvenShareIST_EET2_T4_)
        /*0470*/ 	.word	0x00000000


	//----- nvinfo : EIATTR_MIN_STACK_SIZE
	.align		4
.L_234:
        /*0474*/ 	.byte	0x04, 0x12
        /*0476*/ 	.short	(.L_236 - .L_235)
	.align		4
.L_235:
        /*0478*/ 	.word	index@(_ZN3cub18CUB_300001_SM_10006detail6reduce28DeviceReduceSingleTileKernelINS2_10policy_hubIijN4cuda3__47minimumIiEEE10Policy1000EN6thrust24THRUST_300001_SM_1000_NS18transform_iteratorI4GetZNSC_6detail15normal_iteratorINSC_10device_ptrI4int3EEEENSC_11use_defaultESL_EEPijS8_iiNS5_3std3__410__identityEEEvT0_T1_T2_T3_T4_T6_)
        /*047c*/ 	.word	0x00000000


	//----- nvinfo : EIATTR_MIN_STACK_SIZE
	.align		4
.L_236:
        /*0480*/ 	.byte	0x04, 0x12
        /*0482*/ 	.short	(.L_238 - .L_237)
	.align		4
.L_237:
        /*0484*/ 	.word	index@(_ZN3cub18CUB_300001_SM_10006detail6reduce18DeviceReduceKernelINS2_10policy_hubIiyN4cuda3__47maximumIiEEE10Policy1000EN6thrust24THRUST_300001_SM_1000_NS18transform_iteratorI4GetYNSC_6detail15normal_iteratorINSC_10device_ptrI4int3EEEENSC_11use_defaultESL_EEyS8_iNS5_3std3__410__identityEEEvT0_PT3_T1_NS0_13GridEvenShareIST_EET2_T4_)
        /*0488*/ 	.word	0x00000000


	//----- nvinfo : EIATTR_MIN_STACK_SIZE
	.align		4
.L_238:
        /*048c*/ 	.byte	0x04, 0x12
        /*048e*/ 	.short	(.L_240 - .L_239)
	.align		4
.L_239:
        /*0490*/ 	.word	index@(_ZN3cub18CUB_300001_SM_10006detail6reduce28DeviceReduceSingleTileKernelINS2_10policy_hubIiyN4cuda3__47maximumIiEEE10Policy1000EN6thrust24THRUST_300001_SM_1000_NS18transform_iteratorI4GetYNSC_6detail15normal_iteratorINSC_10device_ptrI4int3EEEENSC_11use_defaultESL_EEPiyS8_iiNS5_3std3__410__identityEEEvT0_T1_T2_T3_T4_T6_)
        /*0494*/ 	.word	0x00000000


	//----- nvinfo : EIATTR_MIN_STACK_SIZE
	.align		4
.L_240:
        /*0498*/ 	.byte	0x04, 0x12
        /*049a*/ 	.short	(.L_242 - .L_241)
	.align		4
.L_241:
        /*049c*/ 	.word	index@(_ZN3cub18CUB_300001_SM_10006detail6reduce18DeviceReduceKernelINS2_10policy_hubIijN4cuda3__47maximumIiEEE10Policy1000EN6thrust24THRUST_300001_SM_1000_NS18transform_iteratorI4GetYNSC_6detail15normal_iteratorINSC_10device_ptrI4int3EEEENSC_11use_defaultESL_EEjS8_iNS5_3std3__410__identityEEEvT0_PT3_T1_NS0_13GridEvenShareIST_EET2_T4_)
        /*04a0*/ 	.word	0x00000000


	//----- nvinfo : EIATTR_MIN_STACK_SIZE
	.align		4
.L_242:
        /*04a4*/ 	.byte	0x04, 0x12
        /*04a6*/ 	.short	(.L_244 - .L_243)
	.align		4
.L_243:
        /*04a8*/ 	.word	index@(_ZN3cub18CUB_300001_SM_10006detail6reduce28DeviceReduceSingleTileKernelINS2_10policy_hubIijN4cuda3__47maximumIiEEE10Policy1000EN6thrust24THRUST_300001_SM_1000_NS18transform_iteratorI4GetYNSC_6detail15normal_iteratorINSC_10device_ptrI4int3EEEENSC_11use_defaultESL_EEPijS8_iiNS5_3std3__410__identityEEEvT0_T1_T2_T3_T4_T6_)
        /*04ac*/ 	.word	0x00000000


	//----- nvinfo : EIATTR_MIN_STACK_SIZE
	.align		4
.L_244:
        /*04b0*/ 	.byte	0x04, 0x12
        /*04b2*/ 	.short	(.L_246 - .L_245)
	.align		4
.L_245:
        /*04b4*/ 	.word	index@(_ZN3cub18CUB_300001_SM_10006detail6reduce18DeviceReduceKernelINS2_10policy_hubIiyN4cuda3__47minimumIiEEE10Policy1000EN6thrust24THRUST_300001_SM_1000_NS18transform_iteratorI4GetYNSC_6detail15normal_iteratorINSC_10device_ptrI4int3EEEENSC_11use_defaultESL_EEyS8_iNS5_3std3__410__identityEEEvT0_PT3_T1_NS0_13GridEvenShareIST_EET2_T4_)
        /*04b8*/ 	.word	0x00000000


	//----- nvinfo : EIATTR_MIN_STACK_SIZE
	.align		4
.L_246:
        /*04bc*/ 	.byte	0x04, 0x12
        /*04be*/ 	.short	(.L_248 - .L_247)
	.align		4
.L_247:
        /*04c0*/ 	.word	index@(_ZN3cub18CUB_300001_SM_10006detail6reduce28DeviceReduceSingleTileKernelINS2_10policy_hubIiyN4cuda3__47minimumIiEEE10Policy1000EN6thrust24THRUST_300001_SM_1000_NS18transform_iteratorI4GetYNSC_6detail15normal_iteratorINSC_10device_ptrI4int3EEEENSC_11use_defaultESL_EEPiyS8_iiNS5_3std3__410__identityEEEvT0_T1_T2_T3_T4_T6_)
        /*04c4*/ 	.word	0x00000000


	//----- nvinfo : EIATTR_MIN_STACK_SIZE
	.align		4
.L_248:
        /*04c8*/ 	.byte	0x04, 0x12
        /*04ca*/ 	.short	(.L_250 - .L_249)
	.align		4
.L_249:
        /*04cc*/ 	.word	index@(_ZN3cub18CUB_300001_SM_10006detail6reduce18DeviceReduceKernelINS2_10policy_hubIijN4cuda3__47minimumIiEEE10Policy1000EN6thrust24THRUST_300001_SM_1000_NS18transform_iteratorI4GetYNSC_6detail15normal_iteratorINSC_10device_ptrI4int3EEEENSC_11use_defaultESL_EEjS8_iNS5_3std3__410__identityEEEvT0_PT3_T1_NS0_13GridEvenShareIST_EET2_T4_)
        /*04d0*/ 	.word	0x00000000


	//----- nvinfo : EIATTR_MIN_STACK_SIZE
	.align		4
.L_250:
        /*04d4*/ 	.byte	0x04, 0x12
        /*04d6*/ 	.short	(.L_252 - .L_251)
	.align		4
.L_251:
        /*04d8*/ 	.word	index@(_ZN3cub18CUB_300001_SM_10006detail6reduce28DeviceReduceSingleTileKernelINS2_10policy_hubIijN4cuda3__47minimumIiEEE10Policy1000EN6thrust24THRUST_300001_SM_1000_NS18transform_iteratorI4GetYNSC_6detail15normal_iteratorINSC_10device_ptrI4int3EEEENSC_11use_defaultESL_EEPijS8_iiNS5_3std3__410__identityEEEvT0_T1_T2_T3_T4_T6_)
        /*04dc*/ 	.word	0x00000000


	//----- nvinfo : EIATTR_MIN_STACK_SIZE
	.align		4
.L_252:
        /*04e0*/ 	.byte	0x04, 0x12
        /*04e2*/ 	.short	(.L_254 - .L_253)
	.align		4
.L_253:
        /*04e4*/ 	.word	index@(_ZN3cub18CUB_300001_SM_10006detail6reduce28DeviceReduceSingleTileKernelINS2_10policy_hubIiyN4cuda3__47maximumIiEEE10Policy1000EPiSB_iS8_iiNS5_3std3__410__identityEEEvT0_T1_T2_T3_T4_T6_)
        /*04e8*/ 	.word	0x00000000


	//----- nvinfo : EIATTR_MIN_STACK_SIZE
	.align		4
.L_254:
        /*04ec*/ 	.byte	0x04, 0x12
        /*04ee*/ 	.short	(.L_256 - .L_255)
	.align		4
.L_255:
        /*04f0*/ 	.word	index@(_ZN3cub18CUB_300001_SM_10006detail6reduce18DeviceReduceKernelINS2_10policy_hubIiyN4cuda3__47maximumIiEEE10Policy1000EN6thrust24THRUST_300001_SM_1000_NS18transform_iteratorI4GetXNSC_6detail15normal_iteratorINSC_10device_ptrI4int3EEEENSC_11use_defaultESL_EEyS8_iNS5_3std3__410__identityEEEvT0_PT3_T1_NS0_13GridEvenShareIST_EET2_T4_)
        /*04f4*/ 	.word	0x00000000


	//----- nvinfo : EIATTR_MIN_STACK_SIZE
	.align		4
.L_256:
        /*04f8*/ 	.byte	0x04, 0x12
        /*04fa*/ 	.short	(.L_258 - .L_257)
	.align		4
.L_257:
        /*04fc*/ 	.word	index@(_ZN3cub18CUB_300001_SM_10006detail6reduce28DeviceReduceSingleTileKernelINS2_10policy_hubIiyN4cuda3__47maximumIiEEE10Policy1000EN6thrust24THRUST_300001_SM_1000_NS18transform_iteratorI4GetXNSC_6detail15normal_iteratorINSC_10device_ptrI4int3EEEENSC_11use_defaultESL_EEPiyS8_iiNS5_3std3__410__identityEEEvT0_T1_T2_T3_T4_T6_)
        /*0500*/ 	.word	0x00000000


	//----- nvinfo : EIATTR_MIN_STACK_SIZE
	.align		4
.L_258:
        /*0504*/ 	.byte	0x04, 0x12
        /*0506*/ 	.short	(.L_260 - .L_259)
	.align		4
.L_259:
        /*0508*/ 	.word	index@(_ZN3cub18CUB_300001_SM_10006detail6reduce28DeviceReduceSingleTileKernelINS2_10policy_hubIijN4cuda3__47maximumIiEEE10Policy1000EPiSB_iS8_iiNS5_3std3__410__identityEEEvT0_T1_T2_T3_T4_T6_)
        /*050c*/ 	.word	0x00000000


	//----- nvinfo : EIATTR_MIN_STACK_SIZE
	.align		4
.L_260:
        /*0510*/ 	.byte	0x04, 0x12
        /*0512*/ 	.short	(.L_262 - .L_261)
	.align		4
.L_261:
        /*0514*/ 	.word	index@(_ZN3cub18CUB_300001_SM_10006detail6reduce18DeviceReduceKernelINS2_10policy_hubIijN4cuda3__47maximumIiEEE10Policy1000EN6thrust24THRUST_300001_SM_1000_NS18transform_iteratorI4GetXNSC_6detail15normal_iteratorINSC_10device_ptrI4int3EEEENSC_11use_defaultESL_EEjS8_iNS5_3std3__410__identityEEEvT0_PT3_T1_NS0_13GridEvenShareIST_EET2_T4_)
        /*0518*/ 	.word	0x00000000


	//----- nvinfo : EIATTR_MIN_STACK_SIZE
	.align		4
.L_262:
        /*051c*/ 	.byte	0x04, 0x12
        /*051e*/ 	.short	(.L_264 - .L_263)
	.align		4
.L_263:
        /*0520*/ 	.word	index@(_ZN3cub18CUB_300001_SM_10006detail6reduce28DeviceReduceSingleTileKernelINS2_10policy_hubIijN4cuda3__47maximumIiEEE10Policy1000EN6thrust24THRUST_300001_SM_1000_NS18transform_iteratorI4GetXNSC_6detail15normal_iteratorINSC_10device_ptrI4int3EEEENSC_11use_defaultESL_EEPijS8_iiNS5_3std3__410__identityEEEvT0_T1_T2_T3_T4_T6_)
        /*0524*/ 	.word	0x00000000


	//----- nvinfo : EIATTR_MIN_STACK_SIZE
	.align		4
.L_264:
        /*0528*/ 	.byte	0x04, 0x12
        /*052a*/ 	.short	(.L_266 - .L_265)
	.align		4
.L_265:
        /*052c*/ 	.word	index@(_ZN3cub18CUB_300001_SM_10006detail6reduce28DeviceReduceSingleTileKernelINS2_10policy_hubIiyN4cuda3__47minimumIiEEE10Policy1000EPiSB_iS8_iiNS5_3std3__410__identityEEEvT0_T1_T2_T3_T4_T6_)
        /*0530*/ 	.word	0x00000000


	//----- nvinfo : EIATTR_MIN_STACK_SIZE
	.align		4
.L_266:
        /*0534*/ 	.byte	0x04, 0x12
        /*0536*/ 	.short	(.L_268 - .L_267)
	.align		4
.L_267:
        /*0538*/ 	.word	index@(_ZN3cub18CUB_300001_SM_10006detail6reduce18DeviceReduceKernelINS2_10policy_hubIiyN4cuda3__47minimumIiEEE10Policy1000EN6thrust24THRUST_300001_SM_1000_NS18transform_iteratorI4GetXNSC_6detail15normal_iteratorINSC_10device_ptrI4int3EEEENSC_11use_defaultESL_EEyS8_iNS5_3std3__410__identityEEEvT0_PT3_T1_NS0_13GridEvenShareIST_EET2_T4_)
        /*053c*/ 	.word	0x00000000


	//----- nvinfo : EIATTR_MIN_STACK_SIZE
	.align		4
.L_268:
        /*0540*/ 	.byte	0x04, 0x12
        /*0542*/ 	.short	(.L_270 - .L_269)
	.align		4
.L_269:
        /*0544*/ 	.word	index@(_ZN3cub18CUB_300001_SM_10006detail6reduce28DeviceReduceSingleTileKernelINS2_10policy_hubIiyN4cuda3__47minimumIiEEE10Policy1000EN6thrust24THRUST_300001_SM_1000_NS18transform_iteratorI4GetXNSC_6detail15normal_iteratorINSC_10device_ptrI4int3EEEENSC_11use_defaultESL_EEPiyS8_iiNS5_3std3__410__identityEEEvT0_T1_T2_T3_T4_T6_)
        /*0548*/ 	.word	0x00000000


	//----- nvinfo : EIATTR_MIN_STACK_SIZE
	.align		4
.L_270:
        /*054c*/ 	.byte	0x04, 0x12
        /*054e*/ 	.short	(.L_272 - .L_271)
	.align		4
.L_271:
        /*0550*/ 	.word	index@(_ZN3cub18CUB_300001_SM_10006detail6reduce28DeviceReduceSingleTileKernelINS2_10policy_hubIijN4cuda3__47minimumIiEEE10Policy1000EPiSB_iS8_iiNS5_3std3__410__identityEEEvT0_T1_T2_T3_T4_T6_)
        /*0554*/ 	.word	0x00000000


	//----- nvinfo : EIATTR_MIN_STACK_SIZE
	.align		4
.L_272:
        /*0558*/ 	.byte	0x04, 0x12
        /*055a*/ 	.short	(.L_274 - .L_273)
	.align		4
.L_273:
        /*055c*/ 	.word	index@(_ZN3cub18CUB_300001_SM_10006detail6reduce18DeviceReduceKernelINS2_10policy_hubIijN4cuda3__47minimumIiEEE10Policy1000EN6thrust24THRUST_300001_SM_1000_NS18transform_iteratorI4GetXNSC_6detail15normal_iteratorINSC_10device_ptrI4int3EEEENSC_11use_defaultESL_EEjS8_iNS5_3std3__410__identityEEEvT0_PT3_T1_NS0_13GridEvenShareIST_EET2_T4_)
        /*0560*/ 	.word	0x00000000


	//----- nvinfo : EIATTR_MIN_STACK_SIZE
	.align		4
.L_274:
        /*0564*/ 	.byte	0x04, 0x12
        /*0566*/ 	.short	(.L_276 - .L_275)
	.align		4
.L_275:
        /*0568*/ 	.word	index@(_ZN3cub18CUB_300001_SM_10006detail6reduce28DeviceReduceSingleTileKernelINS2_10policy_hubIijN4cuda3__47minimumIiEEE10Policy1000EN6thrust24THRUST_300001_SM_1000_NS18transform_iteratorI4GetXNSC_6detail15normal_iteratorINSC_10device_ptrI4int3EEEENSC_11use_defaultESL_EEPijS8_iiNS5_3std3__410__identityEEEvT0_T1_T2_T3_T4_T6_)
        /*056c*/ 	.word	0x00000000


	//----- nvinfo : EIATTR_MIN_STACK_SIZE
	.align		4
.L_276:
        /*0570*/ 	.byte	0x04, 0x12
        /*0572*/ 	.short	(.L_278 - .L_277)
	.align		4
.L_277:
        /*0574*/ 	.word	index@(_ZN3cub18CUB_300001_SM_10006detail8for_each13static_kernelINS2_12policy_hub_t12policy_500_tEmN6thrust24THRUST_300001_SM_1000_NS8cuda_cub20__uninitialized_fill7functorINS7_10device_ptrIjEEjEEEEvT0_T1_)
        /*0578*/ 	.word	0x00000000


	//----- nvinfo : EIATTR_MIN_STACK_SIZE
	.align		4
.L_278:
        /*057c*/ 	.byte	0x04, 0x12
        /*057e*/ 	.short	(.L_280 - .L_279)
	.align		4
.L_279:
        /*0580*/ 	.word	index@(_ZN3cub18CUB_300001_SM_10006detail8for_each13static_kernelINS2_12policy_hub_t12policy_500_tEmN6thrust24THRUST_300001_SM_1000_NS8cuda_cub20__uninitialized_fill7functorINS7_10device_ptrI4int3EESC_EEEEvT0_T1_)
        /*0584*/ 	.word	0x00000000


	//----- nvinfo : EIATTR_MIN_STACK_SIZE
	.align		4
.L_280:
        /*0588*/ 	.byte	0x04, 0x12
        /*058a*/ 	.short	(.L_282 - .L_281)
	.align		4
.L_281:
        /*058c*/ 	.word	index@(_ZN3cub18CUB_300001_SM_10006detail11EmptyKernelIvEEvv)
        /*0590*/ 	.word	0x00000000


	//----- nvinfo : EIATTR_MIN_STACK_SIZE
	.align		4
.L_282:
        /*0594*/ 	.byte	0x04, 0x12
        /*0596*/ 	.short	(.L_284 - .L_283)
	.align		4
.L_283:
        /*0598*/ 	.word	index@(_Z25erode_check_bitset_kernelPK4int3iS_iiiPKjPb)
        /*059c*/ 	.word	0x00000000


	//----- nvinfo : EIATTR_MIN_STACK_SIZE
	.align		4
.L_284:
        /*05a0*/ 	.byte	0x04, 0x12
        /*05a2*/ 	.short	(.L_286 - .L_285)
	.align		4
.L_285:
        /*05a4*/ 	.word	index@(_Z15set_bits_kernelPK4int3iS_iiiPj)
        /*05a8*/ 	.word	0x00000000


	//----- nvinfo : EIATTR_MIN_STACK_SIZE
	.align		4
.L_286:
        /*05ac*/ 	.byte	0x04, 0x12
        /*05ae*/ 	.short	(.L_288 - .L_287)
	.align		4
.L_287:
        /*05b0*/ 	.word	index@(_Z18erode_check_kernelPK4int3S1_iPb)
        /*05b4*/ 	.word	0x00000000


	//----- nvinfo : EIATTR_MIN_STACK_SIZE
	.align		4
.L_288:
        /*05b8*/ 	.byte	0x04, 0x12
        /*05ba*/ 	.short	(.L_290 - .L_289)
	.align		4
.L_289:
        /*05bc*/ 	.word	index@(_Z18pack_coords_kernelPKiP4int3i)
        /*05c0*/ 	.word	0x00000000
.L_290:


//--------------------- .nv.compat                --------------------------
	.section	.nv.compat,"",@"SHT_CUDA_COMPAT_INFO"
	.align	4
        /*0000*/ 	.byte	0x02, 0x09, 0x00, 0x00, 0x02, 0x02, 0x01, 0x00, 0x02, 0x05, 0x05, 0x00, 0x03, 0x07, 0x01, 0x01
        /*0010*/ 	.byte	0x02, 0x03, 0x00, 0x00, 0x02, 0x06, 0x01, 0x00, 0x04, 0x0b, 0x08, 0x00, 0x09, 0x00, 0x00, 0x00
        /*0020*/ 	.byte	0x00, 0x00, 0x00, 0x00


//--------------------- .nv.info._ZN3cub18CUB_300001_SM_10006detail10merge_sort26DeviceMergeSortMergeKernelINS2_10policy_hubIN6thrust24THRUST_300001_SM_1000_NS6detail15normal_iteratorINS6_10device_ptrI4int3EEEEE9Policy600ESC_PNS0_8NullTypeESC_SG_m8Int3LessSA_SF_EEvbT2_T3_T4_PT6_PT7_T5_PSK_SK_NS1_7vsmem_tE --------------------------
	.section	.nv.info._ZN3cub18CUB_300001_SM_10006detail10merge_sort26DeviceMergeSortMergeKernelINS2_10policy_hubIN6thrust24THRUST_300001_SM_1000_NS6detail15normal_iteratorINS6_10device_ptrI4int3EEEEE9Policy600ESC_PNS0_8NullTypeESC_SG_m8Int3LessSA_SF_EEvbT2_T3_T4_PT6_PT7_T5_PSK_SK_NS1_7vsmem_tE,"",@"SHT_CUDA_INFO"
	.sectionflags	@""
	.align	4


	//----- nvinfo : EIATTR_CUDA_API_VERSION
	.align		4
        /*0000*/ 	.byte	0x04, 0x37
        /*0002*/ 	.short	(.L_292 - .L_291)
.L_291:
        /*0004*/ 	.word	0x00000082


	//----- nvinfo : EIATTR_KPARAM_INFO
	.align		4
.L_292:
        /*0008*/ 	.byte	0x04, 0x17
        /*000a*/ 	.short	(.L_294 - .L_293)
.L_293:
        /*000c*/ 	.word	0x00000000
        /*0010*/ 	.short	0x0009
        /*0012*/ 	.short	0x0048
        /*0014*/ 	.byte	0x00, 0xf0, 0x21, 0x00


	//----- nvinfo : EIATTR_KPARAM_INFO
	.align		4
.L_294:
        /*0018*/ 	.byte	0x04, 0x17
        /*001a*/ 	.short	(.L_296 - .L_295)
.L_295:
        /*001c*/ 	.word	0x00000000
        /*0020*/ 	.short	0x0008
        /*0022*/ 	.short	0x0040
        /*0024*/ 	.byte	0x00, 0xf0, 0x21, 0x00


	//----- nvinfo : EIATTR_KPARAM_INFO
	.align		4
.L_296:
        /*0028*/ 	.byte	0x04, 0x17
        /*002a*/ 	.short	(.L_298 - .L_297)
.L_297:
        /*002c*/ 	.word	0x00000000
        /*0030*/ 	.short	0x0007
        /*0032*/ 	.short	0x0038
        /*0034*/ 	.byte	0x00, 0xf5, 0x21, 0x00


	//----- nvinfo : EIATTR_KPARAM_INFO
	.align		4
.L_298:
        /*0038*/ 	.byte	0x04, 0x17
        /*003a*/ 	.short	(.L_300 - .L_299)
.L_299:
        /*003c*/ 	.word	0x00000000
        /*0040*/ 	.short	0x0006
        /*0042*/ 	.short	0x0030
        /*0044*/ 	.byte	0x00, 0xf0, 0x05, 0x00


	//----- nvinfo : EIATTR_KPARAM_INFO
	.align		4
.L_300:
        /*0048*/ 	.byte	0x04, 0x17
        /*004a*/ 	.short	(.L_302 - .L_301)
.L_301:
        /*004c*/ 	.word	0x00000000
        /*0050*/ 	.short	0x0005
        /*0052*/ 	.short	0x0028
        /*0054*/ 	.byte	0x00, 0xf5, 0x21, 0x00


	//----- nvinfo : EIATTR_KPARAM_INFO
	.align		4
.L_302:
        /*0058*/ 	.byte	0x04, 0x17
        /*005a*/ 	.short	(.L_304 - .L_303)
.L_303:
        /*005c*/ 	.word	0x00000000
        /*0060*/ 	.short	0x0004
        /*0062*/ 	.short	0x0020
        /*0064*/ 	.byte	0x00, 0xf5, 0x21, 0x00


	//----- nvinfo : EIATTR_KPARAM_INFO
	.align		4
.L_304:
        /*0068*/ 	.byte	0x04, 0x17
        /*006a*/ 	.short	(.L_306 - .L_305)
.L_305:
        /*006c*/ 	.word	0x00000000
        /*0070*/ 	.short	0x0003
        /*0072*/ 	.short	0x0018
        /*0074*/ 	.byte	0x00, 0xf0, 0x21, 0x00


	//----- nvinfo : EIATTR_KPARAM_INFO
	.align		4
.L_306:
        /*0078*/ 	.byte	0x04, 0x17
        /*007a*/ 	.short	(.L_308 - .L_307)
.L_307:
        /*007c*/ 	.word	0x00000000
        /*0080*/ 	.short	0x0002
        /*0082*/ 	.short	0x0010
        /*0084*/ 	.byte	0x00, 0xf5, 0x21, 0x00


	//----- nvinfo : EIATTR_KPARAM_INFO
	.align		4
.L_308:
        /*0088*/ 	.byte	0x04, 0x17
        /*008a*/ 	.short	(.L_310 - .L_309)
.L_309:
        /*008c*/ 	.word	0x00000000
        /*0090*/ 	.short	0x0001
        /*0092*/ 	.short	0x0008
        /*0094*/ 	.byte	0x00, 0xf0, 0x21, 0x00


	//----- nvinfo : EIATTR_KPARAM_INFO
	.align		4
.L_310:
        /*0098*/ 	.byte	0x04, 0x17
        /*009a*/ 	.short	(.L_312 - .L_311)
.L_311:
        /*009c*/ 	.word	0x00000000
        /*00a0*/ 	.short	0x0000
        /*00a2*/ 	.short	0x0000
        /*00a4*/ 	.byte	0x00, 0xf0, 0x05, 0x00


	//----- nvinfo : EIATTR_SPARSE_MMA_MASK
	.align		4
.L_312:
        /*00a8*/ 	.byte	0x03, 0x50
        /*00aa*/ 	.short	0x0000


	//----- nvinfo : EIATTR_MAXREG_COUNT
	.align		4
        /*00ac*/ 	.byte	0x03, 0x1b
        /*00ae*/ 	.short	0x00ff


	//----- nvinfo : EIATTR_NUM_BARRIERS
	.align		4
        /*00b0*/ 	.byte	0x02, 0x4c
        /*00b2*/ 	.byte	0x01
	.zero		1


	//----- nvinfo : EIATTR_MERCURY_ISA_VERSION
	.align		4
        /*00b4*/ 	.byte	0x03, 0x5f
        /*00b6*/ 	.short	0x0101


	//----- nvinfo : EIATTR_COOP_GROUP_MASK_REGIDS
	.align		4
        /*00b8*/ 	.byte	0x04, 0x29
        /*00ba*/ 	.short	(.L_314 - .L_313)


	//   ....[0]....
.L_313:
        /*00bc*/ 	.word	0xffffffff


	//   ....[1]....
        /*00c0*/ 	.word	0xffffffff


	//   ....[2]....
        /*00c4*/ 	.word	0xffffffff


	//   ....[3]....
        /*00c8*/ 	.word	0xffffffff


	//----- nvinfo : EIATTR_COOP_GROUP_INSTR_OFFSETS
	.align		4
.L_314:
        /*00cc*/ 	.byte	0x04, 0x28
        /*00ce*/ 	.short	(.L_316 - .L_315)


	//   ....[0]....
.L_315:
        /*00d0*/ 	.word	0x00001b60


	//   ....[1]....
        /*00d4*/ 	.word	0x00001f90


	//   ....[2]....
        /*00d8*/ 	.word	0x00003f00


	//   ....[3]....
        /*00dc*/ 	.word	0x000043c0


	//----- nvinfo : EIATTR_VRC_CTA_INIT_COUNT
	.align		4
.L_316:
        /*00e0*/ 	.byte	0x02, 0x4a
	.zero		1
	.zero		1


	//----- nvinfo : EIATTR_EXIT_INSTR_OFFSETS
	.align		4
        /*00e4*/ 	.byte	0x04, 0x1c
        /*00e6*/ 	.short	(.L_318 - .L_317)


	//   ....[0]....
.L_317:
        /*00e8*/ 	.word	0x00001d90


	//   ....[1]....
        /*00ec*/ 	.word	0x000021a0


	//   ....[2]....
        /*00f0*/ 	.word	0x000041c0


	//   ....[3]....
        /*00f4*/ 	.word	0x00004200


	//   ....[4]....
        /*00f8*/ 	.word	0x000046c0


	//   ....[5]....
        /*00fc*/ 	.word	0x00004700


	//----- nvinfo : EIATTR_MAX_THREADS
	.align		4
.L_318:
        /*0100*/ 	.byte	0x04, 0x05
        /*0102*/ 	.short	(.L_320 - .L_319)
.L_319:
        /*0104*/ 	.word	0x00000100
        /*0108*/ 	.word	0x00000001
        /*010c*/ 	.word	0x00000001


	//----- nvinfo : EIATTR_CRS_STACK_SIZE
	.align		4
.L_320:
        /*0110*/ 	.byte	0x04, 0x1e
        /*0112*/ 	.short	(.L_322 - .L_321)
.L_321:
        /*0114*/ 	.word	0x00000000


	//----- nvinfo : EIATTR_CBANK_PARAM_SIZE
	.align		4
.L_322:
        /*0118*/ 	.byte	0x03, 0x19
        /*011a*/ 	.short	0x0050


	//----- nvinfo : EIATTR_PARAM_CBANK
	.align		4
        /*011c*/ 	.byte	0x04, 0x0a
        /*011e*/ 	.short	(.L_324 - .L_323)
	.align		4
.L_323:
        /*0120*/ 	.word	index@(.nv.constant0._ZN3cub18CUB_300001_SM_10006detail10merge_sort26DeviceMergeSortMergeKernelINS2_10policy_hubIN6thrust24THRUST_300001_SM_1000_NS6detail15normal_iteratorINS6_10device_ptrI4int3EEEEE9Policy600ESC_PNS0_8NullTypeESC_SG_m8Int3LessSA_SF_EEvbT2_T3_T4_PT6_PT7_T5_PSK_SK_NS1_7vsmem_tE)
        /*0124*/ 	.short	0x0380
        /*0126*/ 	.short	0x0050


	//----- nvinfo : EIATTR_SW_WAR
	.align		4
.L_324:
        /*0128*/ 	.byte	0x04, 0x36
        /*012a*/ 	.short	(.L_326 - .L_325)
.L_325:
        /*012c*/ 	.word	0x00000008
.L_326:


//--------------------- .nv.info._ZN3cub18CUB_300001_SM_10006detail10merge_sort30DeviceMergeSortPartitionKernelIN6thrust24THRUST_300001_SM_1000_NS6detail15normal_iteratorINS5_10device_ptrI4int3EEEEm8Int3LessS9_EEvbT_PT2_T0_SG_PSG_T1_SG_i --------------------------
	.section	.nv.info._ZN3cub18CUB_300001_SM_10006detail10merge_sort30DeviceMergeSortPartitionKernelIN6thrust24THRUST_300001_SM_1000_NS6detail15normal_iteratorINS5_10device_ptrI4int3EEEEm8Int3LessS9_EEvbT_PT2_T0_SG_PSG_T1_SG_i,"",@"SHT_CUDA_INFO"
	.sectionflags	@""
	.align	4


	//----- nvinfo : EIATTR_CUDA_API_VERSION
	.align		4
        /*0000*/ 	.byte	0x04, 0x37
        /*0002*/ 	.short	(.L_328 - .L_327)
.L_327:
        /*0004*/ 	.word	0x00000082


	//----- nvinfo : EIATTR_KPARAM_INFO
	.align		4
.L_328:
        /*0008*/ 	.byte	0x04, 0x17
        /*000a*/ 	.short	(.L_330 - .L_329)
.L_329:
        /*000c*/ 	.word	0x00000000
        /*0010*/ 	.short	0x0008
        /*0012*/ 	.short	0x0040
        /*0014*/ 	.byte	0x00, 0xf0, 0x11, 0x00


	//----- nvinfo : EIATTR_KPARAM_INFO
	.align		4
.L_330:
        /*0018*/ 	.byte	0x04, 0x17
        /*001a*/ 	.short	(.L_332 - .L_331)
.L_331:
        /*001c*/ 	.word	0x00000000
        /*0020*/ 	.short	0x0007
        /*0022*/ 	.short	0x0038
        /*0024*/ 	.byte	0x00, 0xf0, 0x21, 0x00


	//----- nvinfo : EIATTR_KPARAM_INFO
	.align		4
.L_332:
        /*0028*/ 	.byte	0x04, 0x17
        /*002a*/ 	.short	(.L_334 - .L_333)
.L_333:
        /*002c*/ 	.word	0x00000000
        /*0030*/ 	.short	0x0006
        /*0032*/ 	.short	0x0030
        /*0034*/ 	.byte	0x00, 0xf0, 0x05, 0x00


	//----- nvinfo : EIATTR_KPARAM_INFO
	.align		4
.L_334:
        /*0038*/ 	.byte	0x04, 0x17
        /*003a*/ 	.short	(.L_336 - .L_335)
.L_335:
        /*003c*/ 	.word	0x00000000
        /*0040*/ 	.short	0x0005
        /*0042*/ 	.short	0x0028
        /*0044*/ 	.byte	0x00, 0xf5, 0x21, 0x00


	//----- nvinfo : EIATTR_KPARAM_INFO
	.align		4
.L_336:
        /*0048*/ 	.byte	0x04, 0x17
        /*004a*/ 	.short	(.L_338 - .L_337)
.L_337:
        /*004c*/ 	.word	0x00000000
        /*0050*/ 	.short	0x0004
        /*0052*/ 	.short	0x0020
        /*0054*/ 	.byte	0x00, 0xf0, 0x21, 0x00


	//----- nvinfo : EIATTR_KPARAM_INFO
	.align		4
.L_338:
        /*0058*/ 	.byte	0x04, 0x17
        /*005a*/ 	.short	(.L_340 - .L_339)
.L_339:
        /*005c*/ 	.word	0x00000000
        /*0060*/ 	.short	0x0003
        /*0062*/ 	.short	0x0018
        /*0064*/ 	.byte	0x00, 0xf0, 0x21, 0x00


	//----- nvinfo : EIATTR_KPARAM_INFO
	.align		4
.L_340:
        /*0068*/ 	.byte	0x04, 0x17
        /*006a*/ 	.short	(.L_342 - .L_341)
.L_341:
        /*006c*/ 	.word	0x00000000
        /*0070*/ 	.short	0x0002
        /*0072*/ 	.short	0x0010
        /*0074*/ 	.byte	0x00, 0xf5, 0x21, 0x00


	//----- nvinfo : EIATTR_KPARAM_INFO
	.align		4
.L_342:
        /*0078*/ 	.byte	0x04, 0x17
        /*007a*/ 	.short	(.L_344 - .L_343)
.L_343:
        /*007c*/ 	.word	0x00000000
        /*0080*/ 	.short	0x0001
        /*0082*/ 	.short	0x0008
        /*0084*/ 	.byte	0x00, 0xf0, 0x21, 0x00


	//----- nvinfo : EIATTR_KPARAM_INFO
	.align		4
.L_344:
        /*0088*/ 	.byte	0x04, 0x17
        /*008a*/ 	.short	(.L_346 - .L_345)
.L_345:
        /*008c*/ 	.word	0x00000000
        /*0090*/ 	.short	0x0000
        /*0092*/ 	.short	0x0000
        /*0094*/ 	.byte	0x00, 0xf0, 0x05, 0x00


	//----- nvinfo : EIATTR_SPARSE_MMA_MASK
	.align		4
.L_346:
        /*0098*/ 	.byte	0x03, 0x50
        /*009a*/ 	.short	0x0000


	//----- nvinfo : EIATTR_MAXREG_COUNT
	.align		4
        /*009c*/ 	.byte	0x03, 0x1b
        /*009e*/ 	.short	0x00ff


	//----- nvinfo : EIATTR_MERCURY_ISA_VERSION
	.align		4
        /*00a0*/ 	.byte	0x03, 0x5f
        /*00a2*/ 	.short	0x0101


	//----- nvinfo : EIATTR_VRC_CTA_INIT_COUNT
	.align		4
        /*00a4*/ 	.byte	0x02, 0x4a
	.zero		1
	.zero		1


	//----- nvinfo : EIATTR_EXIT_INSTR_OFFSETS
	.align		4
        /*00a8*/ 	.byte	0x04, 0x1c
        /*00aa*/ 	.short	(.L_348 - .L_347)


	//   ....[0]....
.L_347:
        /*00ac*/ 	.word	0x00000080


	//   ....[1]....
        /*00b0*/ 	.word	0x000003d0


	//   ....[2]....
        /*00b4*/ 	.word	0x00000dd0


	//----- nvinfo : EIATTR_CRS_STACK_SIZE
	.align		4
.L_348:
        /*00b8*/ 	.byte	0x04, 0x1e
        /*00ba*/ 	.short	(.L_350 - .L_349)
.L_349:
        /*00bc*/ 	.word	0x00000000


	//----- nvinfo : EIATTR_CBANK_PARAM_SIZE
	.align		4
.L_350:
        /*00c0*/ 	.byte	0x03, 0x19
        /*00c2*/ 	.short	0x0044


	//----- nvinfo : EIATTR_PARAM_CBANK
	.align		4
        /*00c4*/ 	.byte	0x04, 0x0a
        /*00c6*/ 	.short	(.L_352 - .L_351)
	.align		4
.L_351:
        /*00c8*/ 	.word	index@(.nv.constant0._ZN3cub18CUB_300001_SM_10006detail10merge_sort30DeviceMergeSortPartitionKernelIN6thrust24THRUST_300001_SM_1000_NS6detail15normal_iteratorINS5_10device_ptrI4int3EEEEm8Int3LessS9_EEvbT_PT2_T0_SG_PSG_T1_SG_i)
        /*00cc*/ 	.short	0x0380
        /*00ce*/ 	.short	0x0044


	//----- nvinfo : EIATTR_SW_WAR
	.align		4
.L_352:
        /*00d0*/ 	.byte	0x04, 0x36
        /*00d2*/ 	.short	(.L_354 - .L_353)
.L_353:
        /*00d4*/ 	.word	0x00000008
.L_354:


//--------------------- .nv.info._ZN3cub18CUB_300001_SM_10006detail10merge_sort30DeviceMergeSortBlockSortKernelINS2_10policy_hubIN6thrust24THRUST_300001_SM_1000_NS6detail15normal_iteratorINS6_10device_ptrI4int3EEEEE9Policy600ESC_PNS0_8NullTypeESC_SG_m8Int3LessSA_SF_EEvbT0_T1_T2_T3_T4_PT6_PT7_T5_NS1_7vsmem_tE --------------------------
	.section	.nv.info._ZN3cub18CUB_300001_SM_10006detail10merge_sort30DeviceMergeSortBlockSortKernelINS2_10policy_hubIN6thrust24THRUST_300001_SM_1000_NS6detail15normal_iteratorINS6_10device_ptrI4int3EEEEE9Policy600ESC_PNS0_8NullTypeESC_SG_m8Int3LessSA_SF_EEvbT0_T1_T2_T3_T4_PT6_PT7_T5_NS1_7vsmem_tE,"",@"SHT_CUDA_INFO"
	.sectionflags	@""
	.align	4


	//----- nvinfo : EIATTR_CUDA_API_VERSION
	.align		4
        /*0000*/ 	.byte	0x04, 0x37
        /*0002*/ 	.short	(.L_356 - .L_355)
.L_355:
        /*0004*/ 	.word	0x00000082


	//----- nvinfo : EIATTR_KPARAM_INFO
	.align		4
.L_356:
        /*0008*/ 	.byte	0x04, 0x17
        /*000a*/ 	.short	(.L_358 - .L_357)
.L_357:
        /*000c*/ 	.word	0x00000000
        /*0010*/ 	.short	0x0009
        /*0012*/ 	.short	0x0048
        /*0014*/ 	.byte	0x00, 0xf0, 0x21, 0x00


	//----- nvinfo : EIATTR_KPARAM_INFO
	.align		4
.L_358:
        /*0018*/ 	.byte	0x04, 0x17
        /*001a*/ 	.short	(.L_360 - .L_359)
.L_359:
        /*001c*/ 	.word	0x00000000
        /*0020*/ 	.short	0x0008
        /*0022*/ 	.short	0x0040
        /*0024*/ 	.byte	0x00, 0xf0, 0x05, 0x00


	//----- nvinfo : EIATTR_KPARAM_INFO
	.align		4
.L_360:
        /*0028*/ 	.byte	0x04, 0x17
        /*002a*/ 	.short	(.L_362 - .L_361)
.L_361:
        /*002c*/ 	.word	0x00000000
        /*0030*/ 	.short	0x0007
        /*0032*/ 	.short	0x0038
        /*0034*/ 	.byte	0x00, 0xf5, 0x21, 0x00


	//----- nvinfo : EIATTR_KPARAM_INFO
	.align		4
.L_362:
        /*0038*/ 	.byte	0x04, 0x17
        /*003a*/ 	.short	(.L_364 - .L_363)
.L_363:
        /*003c*/ 	.word	0x00000000
        /*0040*/ 	.short	0x0006
        /*0042*/ 	.short	0x0030
        /*0044*/ 	.byte	0x00, 0xf5, 0x21, 0x00


	//----- nvinfo : EIATTR_KPARAM_INFO
	.align		4
.L_364:
        /*0048*/ 	.byte	0x04, 0x17
        /*004a*/ 	.short	(.L_366 - .L_365)
.L_365:
        /*004c*/ 	.word	0x00000000
        /*0050*/ 	.short	0x0005
        /*0052*/ 	.short	0x0028
        /*0054*/ 	.byte	0x00, 0xf0, 0x21, 0x00


	//----- nvinfo : EIATTR_KPARAM_INFO
	.align		4
.L_366:
        /*0058*/ 	.byte	0x04, 0x17
        /*005a*/ 	.short	(.L_368 - .L_367)
.L_367:
        /*005c*/ 	.word	0x00000000
        /*0060*/ 	.short	0x0004
        /*0062*/ 	.short	0x0020
        /*0064*/ 	.byte	0x00, 0xf5, 0x21, 0x00


	//----- nvinfo : EIATTR_KPARAM_INFO
	.align		4
.L_368:
        /*0068*/ 	.byte	0x04, 0x17
        /*006a*/ 	.short	(.L_370 - .L_369)
.L_369:
        /*006c*/ 	.word	0x00000000
        /*0070*/ 	.short	0x0003
        /*0072*/ 	.short	0x0018
        /*0074*/ 	.byte	0x00, 0xf0, 0x21, 0x00


	//----- nvinfo : EIATTR_KPARAM_INFO
	.align		4
.L_370:
        /*0078*/ 	.byte	0x04, 0x17
        /*007a*/ 	.short	(.L_372 - .L_371)
.L_371:
        /*007c*/ 	.word	0x00000000
        /*0080*/ 	.short	0x0002
        /*0082*/ 	.short	0x0010
        /*0084*/ 	.byte	0x00, 0xf5, 0x21, 0x00


	//----- nvinfo : EIATTR_KPARAM_INFO
	.align		4
.L_372:
        /*0088*/ 	.byte	0x04, 0x17
        /*008a*/ 	.short	(.L_374 - .L_373)
.L_373:
        /*008c*/ 	.word	0x00000000
        /*0090*/ 	.short	0x0001
        /*0092*/ 	.short	0x0008
        /*0094*/ 	.byte	0x00, 0xf0, 0x21, 0x00


	//----- nvinfo : EIATTR_KPARAM_INFO
	.align		4
.L_374:
        /*0098*/ 	.byte	0x04, 0x17
        /*009a*/ 	.short	(.L_376 - .L_375)
.L_375:
        /*009c*/ 	.word	0x00000000
        /*00a0*/ 	.short	0x0000
        /*00a2*/ 	.short	0x0000
        /*00a4*/ 	.byte	0x00, 0xf0, 0x05, 0x00


	//----- nvinfo : EIATTR_SPARSE_MMA_MASK
	.align		4
.L_376:
        /*00a8*/ 	.byte	0x03, 0x50
        /*00aa*/ 	.short	0x0000


	//----- nvinfo : EIATTR_MAXREG_COUNT
	.align		4
        /*00ac*/ 	.byte	0x03, 0x1b
        /*00ae*/ 	.short	0x00ff


	//----- nvinfo : EIATTR_NUM_BARRIERS
	.align		4
        /*00b0*/ 	.byte	0x02, 0x4c
        /*00b2*/ 	.byte	0x01
	.zero		1


	//----- nvinfo : EIATTR_MERCURY_ISA_VERSION
	.align		4
        /*00b4*/ 	.byte	0x03, 0x5f
        /*00b6*/ 	.short	0x0101


	//----- nvinfo : EIATTR_COOP_GROUP_MASK_REGIDS
	.align		4
        /*00b8*/ 	.byte	0x04, 0x29
        /*00ba*/ 	.short	(.L_378 - .L_377)


	//   ....[0]....
.L_377:
        /*00bc*/ 	.word	0xffffffff


	//   ....[1]....
        /*00c0*/ 	.word	0xffffffff


	//   ....[2]....
        /*00c4*/ 	.word	0xffffffff


	//   ....[3]....
        /*00c8*/ 	.word	0xffffffff


	//   ....[4]....
        /*00cc*/ 	.word	0xffffffff


	//   ....[5]....
        /*00d0*/ 	.word	0xffffffff


	//----- nvinfo : EIATTR_COOP_GROUP_INSTR_OFFSETS
	.align		4
.L_378:
        /*00d4*/ 	.byte	0x04, 0x28
        /*00d6*/ 	.short	(.L_380 - .L_379)


	//   ....[0]....
.L_379:
        /*00d8*/ 	.word	0x000003c0


	//   ....[1]....
        /*00dc*/ 	.word	0x00002450


	//   ....[2]....
        /*00e0*/ 	.word	0x00002790


	//   ....[3]....
        /*00e4*/ 	.word	0x00002e70


	//   ....[4]....
        /*00e8*/ 	.word	0x000054c0


	//   ....[5]....
        /*00ec*/ 	.word	0x00005950


	//----- nvinfo : EIATTR_VRC_CTA_INIT_COUNT
	.align		4
.L_380:
        /*00f0*/ 	.byte	0x02, 0x4a
	.zero		1
	.zero		1


	//----- nvinfo : EIATTR_EXIT_INSTR_OFFSETS
	.align		4
        /*00f4*/ 	.byte	0x04, 0x1c
        /*00f6*/ 	.short	(.L_382 - .L_381)


	//   ....[0]....
.L_381:
        /*00f8*/ 	.word	0x00002640


	//   ....[1]....
        /*00fc*/ 	.word	0x00002980


	//   ....[2]....
        /*0100*/ 	.word	0x000057f0


	//   ....[3]....
        /*0104*/ 	.word	0x00005830


	//   ....[4]....
        /*0108*/ 	.word	0x00005c60


	//   ....[5]....
        /*010c*/ 	.word	0x00005ca0


	//----- nvinfo : EIATTR_MAX_THREADS
	.align		4
.L_382:
        /*0110*/ 	.byte	0x04, 0x05
        /*0112*/ 	.short	(.L_384 - .L_383)
.L_383:
        /*0114*/ 	.word	0x00000100
        /*0118*/ 	.word	0x00000001
        /*011c*/ 	.word	0x00000001


	//----- nvinfo : EIATTR_CRS_STACK_SIZE
	.align		4
.L_384:
        /*0120*/ 	.byte	0x04, 0x1e
        /*0122*/ 	.short	(.L_386 - .L_385)
.L_385:
        /*0124*/ 	.word	0x00000000


	//----- nvinfo : EIATTR_CBANK_PARAM_SIZE
	.align		4
.L_386:
        /*0128*/ 	.byte	0x03, 0x19
        /*012a*/ 	.short	0x0050


	//----- nvinfo : EIATTR_PARAM_CBANK
	.align		4
        /*012c*/ 	.byte	0x04, 0x0a
        /*012e*/ 	.short	(.L_388 - .L_387)
	.align		4
.L_387:
        /*0130*/ 	.word	index@(.nv.constant0._ZN3cub18CUB_300001_SM_10006detail10merge_sort30DeviceMergeSortBlockSortKernelINS2_10policy_hubIN6thrust24THRUST_300001_SM_1000_NS6detail15normal_iteratorINS6_10device_ptrI4int3EEEEE9Policy600ESC_PNS0_8NullTypeESC_SG_m8Int3LessSA_SF_EEvbT0_T1_T2_T3_T4_PT6_PT7_T5_NS1_7vsmem_tE)
        /*0134*/ 	.short	0x0380
        /*0136*/ 	.short	0x0050


	//----- nvinfo : EIATTR_SW_WAR
	.align		4
.L_388:
        /*0138*/ 	.byte	0x04, 0x36
        /*013a*/ 	.short	(.L_390 - .L_389)
.L_389:
        /*013c*/ 	.word	0x00000008
.L_390:


//--------------------- .nv.info._ZN3cub18CUB_300001_SM_10006detail10merge_sort26DeviceMergeSortMergeKernelINS2_10policy_hubIN6thrust24THRUST_300001_SM_1000_NS6detail15normal_iteratorINS6_10device_ptrI4int3EEEEE9Policy600ESC_PNS0_8NullTypeESC_SG_j8Int3LessSA_SF_EEvbT2_T3_T4_PT6_PT7_T5_PSK_SK_NS1_7vsmem_tE --------------------------
	.section	.nv.info._ZN3cub18CUB_300001_SM_10006detail10merge_sort26DeviceMergeSortMergeKernelINS2_10policy_hubIN6thrust24THRUST_300001_SM_1000_NS6detail15normal_iteratorINS6_10device_ptrI4int3EEEEE9Policy600ESC_PNS0_8NullTypeESC_SG_j8Int3LessSA_SF_EEvbT2_T3_T4_PT6_PT7_T5_PSK_SK_NS1_7vsmem_tE,"",@"SHT_CUDA_INFO"
	.sectionflags	@""
	.align	4


	//----- nvinfo : EIATTR_CUDA_API_VERSION
	.align		4
        /*0000*/ 	.byte	0x04, 0x37
        /*0002*/ 	.short	(.L_392 - .L_391)
.L_391:
        /*0004*/ 	.word	0x00000082


	//----- nvinfo : EIATTR_KPARAM_INFO
	.align		4
.L_392:
        /*0008*/ 	.byte	0x04, 0x17
        /*000a*/ 	.short	(.L_394 - .L_393)
.L_393:
        /*000c*/ 	.word	0x00000000
        /*0010*/ 	.short	0x0009
        /*0012*/ 	.short	0x0048
        /*0014*/ 	.byte	0x00, 0xf0, 0x21, 0x00


	//----- nvinfo : EIATTR_KPARAM_INFO
	.align		4
.L_394:
        /*0018*/ 	.byte	0x04, 0x17
        /*001a*/ 	.short	(.L_396 - .L_395)
.L_395:
        /*001c*/ 	.word	0x00000000
        /*0020*/ 	.short	0x0008
        /*0022*/ 	.short	0x0040
        /*0024*/ 	.byte	0x00, 0xf0, 0x11, 0x00


	//----- nvinfo : EIATTR_KPARAM_INFO
	.align		4
.L_396:
        /*0028*/ 	.byte	0x04, 0x17
        /*002a*/ 	.short	(.L_398 - .L_397)
.L_397:
        /*002c*/ 	.word	0x00000000
        /*0030*/ 	.short	0x0007
        /*0032*/ 	.short	0x0038
        /*0034*/ 	.byte	0x00, 0xf5, 0x21, 0x00


	//----- nvinfo : EIATTR_KPARAM_INFO
	.align		4
.L_398:
        /*0038*/ 	.byte	0x04, 0x17
        /*003a*/ 	.short	(.L_400 - .L_399)
.L_399:
        /*003c*/ 	.word	0x00000000
        /*0040*/ 	.short	0x0006
        /*0042*/ 	.short	0x0030
        /*0044*/ 	.byte	0x00, 0xf0, 0x05, 0x00


	//----- nvinfo : EIATTR_KPARAM_INFO
	.align		4
.L_400:
        /*0048*/ 	.byte	0x04, 0x17
        /*004a*/ 	.short	(.L_402 - .L_401)
.L_401:
        /*004c*/ 	.word	0x00000000
        /*0050*/ 	.short	0x0005
        /*0052*/ 	.short	0x0028
        /*0054*/ 	.byte	0x00, 0xf5, 0x21, 0x00


	//----- nvinfo : EIATTR_KPARAM_INFO
	.align		4
.L_402:
        /*0058*/ 	.byte	0x04, 0x17
        /*005a*/ 	.short	(.L_404 - .L_403)
.L_403:
        /*005c*/ 	.word	0x00000000
        /*0060*/ 	.short	0x0004
        /*0062*/ 	.short	0x0020
        /*0064*/ 	.byte	0x00, 0xf5, 0x21, 0x00


	//----- nvinfo : EIATTR_KPARAM_INFO
	.align		4
.L_404:
        /*0068*/ 	.byte	0x04, 0x17
        /*006a*/ 	.short	(.L_406 - .L_405)
.L_405:
        /*006c*/ 	.word	0x00000000
        /*0070*/ 	.short	0x0003
        /*0072*/ 	.short	0x0018
        /*0074*/ 	.byte	0x00, 0xf0, 0x11, 0x00


	//----- nvinfo : EIATTR_KPARAM_INFO
	.align		4
.L_406:
        /*0078*/ 	.byte	0x04, 0x17
        /*007a*/ 	.short	(.L_408 - .L_407)
.L_407:
        /*007c*/ 	.word	0x00000000
        /*0080*/ 	.short	0x0002
        /*0082*/ 	.short	0x0010
        /*0084*/ 	.byte	0x00, 0xf5, 0x21, 0x00


	//----- nvinfo : EIATTR_KPARAM_INFO
	.align		4
.L_408:
        /*0088*/ 	.byte	0x04, 0x17
        /*008a*/ 	.short	(.L_410 - .L_409)
.L_409:
        /*008c*/ 	.word	0x00000000
        /*0090*/ 	.short	0x0001
        /*0092*/ 	.short	0x0008
        /*0094*/ 	.byte	0x00, 0xf0, 0x21, 0x00


	//----- nvinfo : EIATTR_KPARAM_INFO
	.align		4
.L_410:
        /*0098*/ 	.byte	0x04, 0x17
        /*009a*/ 	.short	(.L_412 - .L_411)
.L_411:
        /*009c*/ 	.word	0x00000000
        /*00a0*/ 	.short	0x0000
        /*00a2*/ 	.short	0x0000
        /*00a4*/ 	.byte	0x00, 0xf0, 0x05, 0x00


	//----- nvinfo : EIATTR_SPARSE_MMA_MASK
	.align		4
.L_412:
        /*00a8*/ 	.byte	0x03, 0x50
        /*00aa*/ 	.short	0x0000


	//----- nvinfo : EIATTR_MAXREG_COUNT
	.align		4
        /*00ac*/ 	.byte	0x03, 0x1b
        /*00ae*/ 	.short	0x00ff


	//----- nvinfo : EIATTR_NUM_BARRIERS
	.align		4
        /*00b0*/ 	.byte	0x02, 0x4c
        /*00b2*/ 	.byte	0x01
	.zero		1


	//----- nvinfo : EIATTR_MERCURY_ISA_VERSION
	.align		4
        /*00b4*/ 	.byte	0x03, 0x5f
        /*00b6*/ 	.short	0x0101


	//----- nvinfo : EIATTR_COOP_GROUP_MASK_REGIDS
	.align		4
        /*00b8*/ 	.byte	0x04, 0x29
        /*00ba*/ 	.short	(.L_414 - .L_413)


	//   ....[0]....
.L_413:
        /*00bc*/ 	.word	0xffffffff


	//   ....[1]....
        /*00c0*/ 	.word	0xffffffff


	//   ....[2]....
        /*00c4*/ 	.word	0xffffffff


	//   ....[3]....
        /*00c8*/ 	.word	0xffffffff


	//----- nvinfo : EIATTR_COOP_GROUP_INSTR_OFFSETS
	.align		4
.L_414:
        /*00cc*/ 	.byte	0x04, 0x28
        /*00ce*/ 	.short	(.L_416 - .L_415)


	//   ....[0]....
.L_415:
        /*00d0*/ 	.word	0x00001900


	//   ....[1]....
        /*00d4*/ 	.word	0x00001d00


	//   ....[2]....
        /*00d8*/ 	.word	0x000039f0


	//   ....[3]....
        /*00dc*/ 	.word	0x00003ef0


	//----- nvinfo : EIATTR_VRC_CTA_INIT_COUNT
	.align		4
.L_416:
        /*00e0*/ 	.byte	0x02, 0x4a
	.zero		1
	.zero		1


	//----- nvinfo : EIATTR_EXIT_INSTR_OFFSETS
	.align		4
        /*00e4*/ 	.byte	0x04, 0x1c
        /*00e6*/ 	.short	(.L_418 - .L_417)


	//   ....[0]....
.L_417:
        /*00e8*/ 	.word	0x00001b10


	//   ....[1]....
        /*00ec*/ 	.word	0x00001f10


	//   ....[2]....
        /*00f0*/ 	.word	0x00003cd0


	//   ....[3]....
        /*00f4*/ 	.word	0x00003d10


	//   ....[4]....
        /*00f8*/ 	.word	0x000041f0


	//   ....[5]....
        /*00fc*/ 	.word	0x00004230


	//----- nvinfo : EIATTR_MAX_THREADS
	.align		4
.L_418:
        /*0100*/ 	.byte	0x04, 0x05
        /*0102*/ 	.short	(.L_420 - .L_419)
.L_419:
        /*0104*/ 	.word	0x00000100
        /*0108*/ 	.word	0x00000001
        /*010c*/ 	.word	0x00000001


	//----- nvinfo : EIATTR_CRS_STACK_SIZE
	.align		4
.L_420:
        /*0110*/ 	.byte	0x04, 0x1e
        /*0112*/ 	.short	(.L_422 - .L_421)
.L_421:
        /*0114*/ 	.word	0x00000000


	//----- nvinfo : EIATTR_CBANK_PARAM_SIZE
	.align		4
.L_422:
        /*0118*/ 	.byte	0x03, 0x19
        /*011a*/ 	.short	0x0050


	//----- nvinfo : EIATTR_PARAM_CBANK
	.align		4
        /*011c*/ 	.byte	0x04, 0x0a
        /*011e*/ 	.short	(.L_424 - .L_423)
	.align		4
.L_423:
        /*0120*/ 	.word	index@(.nv.constant0._ZN3cub18CUB_300001_SM_10006detail10merge_sort26DeviceMergeSortMergeKernelINS2_10policy_hubIN6thrust24THRUST_300001_SM_1000_NS6detail15normal_iteratorINS6_10device_ptrI4int3EEEEE9Policy600ESC_PNS0_8NullTypeESC_SG_j8Int3LessSA_SF_EEvbT2_T3_T4_PT6_PT7_T5_PSK_SK_NS1_7vsmem_tE)
        /*0124*/ 	.short	0x0380
        /*0126*/ 	.short	0x0050


	//----- nvinfo : EIATTR_SW_WAR
	.align		4
.L_424:
        /*0128*/ 	.byte	0x04, 0x36
        /*012a*/ 	.short	(.L_426 - .L_425)
.L_425:
        /*012c*/ 	.word	0x00000008
.L_426:


//--------------------- .nv.info._ZN3cub18CUB_300001_SM_10006detail10merge_sort30DeviceMergeSortPartitionKernelIN6thrust24THRUST_300001_SM_1000_NS6detail15normal_iteratorINS5_10device_ptrI4int3EEEEj8Int3LessS9_EEvbT_PT2_T0_SG_PSG_T1_SG_i --------------------------
	.section	.nv.info._ZN3cub18CUB_300001_SM_10006detail10merge_sort30DeviceMergeSortPartitionKernelIN6thrust24THRUST_300001_SM_1000_NS6detail15normal_iteratorINS5_10device_ptrI4int3EEEEj8Int3LessS9_EEvbT_PT2_T0_SG_PSG_T1_SG_i,"",@"SHT_CUDA_INFO"
	.sectionflags	@""
	.align	4


	//----- nvinfo : EIATTR_CUDA_API_VERSION
	.align		4
        /*0000*/ 	.byte	0x04, 0x37
        /*0002*/ 	.short	(.L_428 - .L_427)
.L_427:
        /*0004*/ 	.word	0x00000082


	//----- nvinfo : EIATTR_KPARAM_INFO
	.align		4
.L_428:
        /*0008*/ 	.byte	0x04, 0x17
        /*000a*/ 	.short	(.L_430 - .L_429)
.L_429:
        /*000c*/ 	.word	0x00000000
        /*0010*/ 	.short	0x0008
        /*0012*/ 	.short	0x0030
        /*0014*/ 	.byte	0x00, 0xf0, 0x11, 0x00


	//----- nvinfo : EIATTR_KPARAM_INFO
	.align		4
.L_430:
        /*0018*/ 	.byte	0x04, 0x17
        /*001a*/ 	.short	(.L_432 - .L_431)
.L_431:
        /*001c*/ 	.word	0x00000000
        /*0020*/ 	.short	0x0007
        /*0022*/ 	.short	0x002c
        /*0024*/ 	.byte	0x00, 0xf0, 0x11, 0x00


	//----- nvinfo : EIATTR_KPARAM_INFO
	.align		4
.L_432:
        /*0028*/ 	.byte	0x04, 0x17
        /*002a*/ 	.short	(.L_434 - .L_433)
.L_433:
        /*002c*/ 	.word	0x00000000
        /*0030*/ 	.short	0x0006
        /*0032*/ 	.short	0x0028
        /*0034*/ 	.byte	0x00, 0xf0, 0x05, 0x00


	//----- nvinfo : EIATTR_KPARAM_INFO
	.align		4
.L_434:
        /*0038*/ 	.byte	0x04, 0x17
        /*003a*/ 	.short	(.L_436 - .L_435)
.L_435:
        /*003c*/ 	.word	0x00000000
        /*0040*/ 	.short	0x0005
        /*0042*/ 	.short	0x0020
        /*0044*/ 	.byte	0x00, 0xf5, 0x21, 0x00


	//----- nvinfo : EIATTR_KPARAM_INFO
	.align		4
.L_436:
        /*0048*/ 	.byte	0x04, 0x17
        /*004a*/ 	.short	(.L_438 - .L_437)
.L_437:
        /*004c*/ 	.word	0x00000000
        /*0050*/ 	.short	0x0004
        /*0052*/ 	.short	0x001c
        /*0054*/ 	.byte	0x00, 0xf0, 0x11, 0x00


	//----- nvinfo : EIATTR_KPARAM_INFO
	.align		4
.L_438:
        /*0058*/ 	.byte	0x04, 0x17
        /*005a*/ 	.short	(.L_440 - .L_439)
.L_439:
        /*005c*/ 	.word	0x00000000
        /*0060*/ 	.short	0x0003
        /*0062*/ 	.short	0x0018
        /*0064*/ 	.byte	0x00, 0xf0, 0x11, 0x00


	//----- nvinfo : EIATTR_KPARAM_INFO
	.align		4
.L_440:
        /*0068*/ 	.byte	0x04, 0x17
        /*006a*/ 	.short	(.L_442 - .L_441)
.L_441:
        /*006c*/ 	.word	0x00000000
        /*0070*/ 	.short	0x0002
        /*0072*/ 	.short	0x0010
        /*0074*/ 	.byte	0x00, 0xf5, 0x21, 0x00


	//----- nvinfo : EIATTR_KPARAM_INFO
	.align		4
.L_442:
        /*0078*/ 	.byte	0x04, 0x17
        /*007a*/ 	.short	(.L_444 - .L_443)
.L_443:
        /*007c*/ 	.word	0x00000000
        /*0080*/ 	.short	0x0001
        /*0082*/ 	.short	0x0008
        /*0084*/ 	.byte	0x00, 0xf0, 0x21, 0x00


	//----- nvinfo : EIATTR_KPARAM_INFO
	.align		4
.L_444:
        /*0088*/ 	.byte	0x04, 0x17
        /*008a*/ 	.short	(.L_446 - .L_445)
.L_445:
        /*008c*/ 	.word	0x00000000
        /*0090*/ 	.short	0x0000
        /*0092*/ 	.short	0x0000
        /*0094*/ 	.byte	0x00, 0xf0, 0x05, 0x00


	//----- nvinfo : EIATTR_SPARSE_MMA_MASK
	.align		4
.L_446:
        /*0098*/ 	.byte	0x03, 0x50
        /*009a*/ 	.short	0x0000


	//----- nvinfo : EIATTR_MAXREG_COUNT
	.align		4
        /*009c*/ 	.byte	0x03, 0x1b
        /*009e*/ 	.short	0x00ff


	//----- nvinfo : EIATTR_MERCURY_ISA_VERSION
	.align		4
        /*00a0*/ 	.byte	0x03, 0x5f
        /*00a2*/ 	.short	0x0101


	//----- nvinfo : EIATTR_VRC_CTA_INIT_COUNT
	.align		4
        /*00a4*/ 	.byte	0x02, 0x4a
	.zero		1
	.zero		1


	//----- nvinfo : EIATTR_EXIT_INSTR_OFFSETS
	.align		4
        /*00a8*/ 	.byte	0x04, 0x1c
        /*00aa*/ 	.short	(.L_448 - .L_447)


	//   ....[0]....
.L_447:
        /*00ac*/ 	.word	0x00000070


	//   ....[1]....
        /*00b0*/ 	.word	0x000001e0


	//   ....[2]....
        /*00b4*/ 	.word	0x00000890


	//----- nvinfo : EIATTR_CRS_STACK_SIZE
	.align		4
.L_448:
        /*00b8*/ 	.byte	0x04, 0x1e
        /*00ba*/ 	.short	(.L_450 - .L_449)
.L_449:
        /*00bc*/ 	.word	0x00000000


	//----- nvinfo : EIATTR_CBANK_PARAM_SIZE
	.align		4
.L_450:
        /*00c0*/ 	.byte	0x03, 0x19
        /*00c2*/ 	.short	0x0034


	//----- nvinfo : EIATTR_PARAM_CBANK
	.align		4
        /*00c4*/ 	.byte	0x04, 0x0a
        /*00c6*/ 	.short	(.L_452 - .L_451)
	.align		4
.L_451:
        /*00c8*/ 	.word	index@(.nv.constant0._ZN3cub18CUB_300001_SM_10006detail10merge_sort30DeviceMergeSortPartitionKernelIN6thrust24THRUST_300001_SM_1000_NS6detail15normal_iteratorINS5_10device_ptrI4int3EEEEj8Int3LessS9_EEvbT_PT2_T0_SG_PSG_T1_SG_i)
        /*00cc*/ 	.short	0x0380
        /*00ce*/ 	.short	0x0034


	//----- nvinfo : EIATTR_SW_WAR
	.align		4
.L_452:
        /*00d0*/ 	.byte	0x04, 0x36
        /*00d2*/ 	.short	(.L_454 - .L_453)
.L_453:
        /*00d4*/ 	.word	0x00000008
.L_454:


//--------------------- .nv.info._ZN3cub18CUB_300001_SM_10006detail10merge_sort30DeviceMergeSortBlockSortKernelINS2_10policy_hubIN6thrust24THRUST_300001_SM_1000_NS6detail15normal_iteratorINS6_10device_ptrI4int3EEEEE9Policy600ESC_PNS0_8NullTypeESC_SG_j8Int3LessSA_SF_EEvbT0_T1_T2_T3_T4_PT6_PT7_T5_NS1_7vsmem_tE --------------------------
	.section	.nv.info._ZN3cub18CUB_300001_SM_10006detail10merge_sort30DeviceMergeSortBlockSortKernelINS2_10policy_hubIN6thrust24THRUST_300001_SM_1000_NS6detail15normal_iteratorINS6_10device_ptrI4int3EEEEE9Policy600ESC_PNS0_8NullTypeESC_SG_j8Int3LessSA_SF_EEvbT0_T1_T2_T3_T4_PT6_PT7_T5_NS1_7vsmem_tE,"",@"SHT_CUDA_INFO"
	.sectionflags	@""
	.align	4


	//----- nvinfo : EIATTR_CUDA_API_VERSION
	.align		4
        /*0000*/ 	.byte	0x04, 0x37
        /*0002*/ 	.short	(.L_456 - .L_455)
.L_455:
        /*0004*/ 	.word	0x00000082


	//----- nvinfo : EIATTR_KPARAM_INFO
	.align		4
.L_456:
        /*0008*/ 	.byte	0x04, 0x17
        /*000a*/ 	.short	(.L_458 - .L_457)
.L_457:
        /*000c*/ 	.word	0x00000000
        /*0010*/ 	.short	0x0009
        /*0012*/ 	.short	0x0048
        /*0014*/ 	.byte	0x00, 0xf0, 0x21, 0x00


	//----- nvinfo : EIATTR_KPARAM_INFO
	.align		4
.L_458:
        /*0018*/ 	.byte	0x04, 0x17
        /*001a*/ 	.short	(.L_460 - .L_459)
.L_459:
        /*001c*/ 	.word	0x00000000
        /*0020*/ 	.short	0x0008
        /*0022*/ 	.short	0x0040
        /*0024*/ 	.byte	0x00, 0xf0, 0x05, 0x00


	//----- nvinfo : EIATTR_KPARAM_INFO
	.align		4
.L_460:
        /*0028*/ 	.byte	0x04, 0x17
        /*002a*/ 	.short	(.L_462 - .L_461)
.L_461:
        /*002c*/ 	.word	0x00000000
        /*0030*/ 	.short	0x0007
        /*0032*/ 	.short	0x0038
        /*0034*/ 	.byte	0x00, 0xf5, 0x21, 0x00


	//----- nvinfo : EIATTR_KPARAM_INFO
	.align		4
.L_462:
        /*0038*/ 	.byte	0x04, 0x17
        /*003a*/ 	.short	(.L_464 - .L_463)
.L_463:
        /*003c*/ 	.word	0x00000000
        /*0040*/ 	.short	0x0006
        /*0042*/ 	.short	0x0030
        /*0044*/ 	.byte	0x00, 0xf5, 0x21, 0x00


	//----- nvinfo : EIATTR_KPARAM_INFO
	.align		4
.L_464:
        /*0048*/ 	.byte	0x04, 0x17
        /*004a*/ 	.short	(.L_466 - .L_465)
.L_465:
        /*004c*/ 	.word	0x00000000
        /*0050*/ 	.short	0x0005
        /*0052*/ 	.short	0x0028
        /*0054*/ 	.byte	0x00, 0xf0, 0x11, 0x00


	//----- nvinfo : EIATTR_KPARAM_INFO
	.align		4
.L_466:
        /*0058*/ 	.byte	0x04, 0x17
        /*005a*/ 	.short	(.L_468 - .L_467)
.L_467:
        /*005c*/ 	.word	0x00000000
        /*0060*/ 	.short	0x0004
        /*0062*/ 	.short	0x0020
        /*0064*/ 	.byte	0x00, 0xf5, 0x21, 0x00


	//----- nvinfo : EIATTR_KPARAM_INFO
	.align		4
.L_468:
        /*0068*/ 	.byte	0x04, 0x17
        /*006a*/ 	.short	(.L_470 - .L_469)
.L_469:
        /*006c*/ 	.word	0x00000000
        /*0070*/ 	.short	0x0003
        /*0072*/ 	.short	0x0018
        /*0074*/ 	.byte	0x00, 0xf0, 0x21, 0x00


	//----- nvinfo : EIATTR_KPARAM_INFO
	.align		4
.L_470:
        /*0078*/ 	.byte	0x04, 0x17
        /*007a*/ 	.short	(.L_472 - .L_471)
.L_471:
        /*007c*/ 	.word	0x00000000
        /*0080*/ 	.short	0x0002
        /*0082*/ 	.short	0x0010
        /*0084*/ 	.byte	0x00, 0xf5, 0x21, 0x00


	//----- nvinfo : EIATTR_KPARAM_INFO
	.align		4
.L_472:
        /*0088*/ 	.byte	0x04, 0x17
        /*008a*/ 	.short	(.L_474 - .L_473)
.L_473:
        /*008c*/ 	.word	0x00000000
        /*0090*/ 	.short	0x0001
        /*0092*/ 	.short	0x0008
        /*0094*/ 	.byte	0x00, 0xf0, 0x21, 0x00


	//----- nvinfo : EIATTR_KPARAM_INFO
	.align		4
.L_474:
        /*0098*/ 	.byte	0x04, 0x17
        /*009a*/ 	.short	(.L_476 - .L_475)
.L_475:
        /*009c*/ 	.word	0x00000000
        /*00a0*/ 	.short	0x0000
        /*00a2*/ 	.short	0x0000
        /*00a4*/ 	.byte	0x00, 0xf0, 0x05, 0x00


	//----- nvinfo : EIATTR_SPARSE_MMA_MASK
	.align		4
.L_476:
        /*00a8*/ 	.byte	0x03, 0x50
        /*00aa*/ 	.short	0x0000


	//----- nvinfo : EIATTR_MAXREG_COUNT
	.align		4
        /*00ac*/ 	.byte	0x03, 0x1b
        /*00ae*/ 	.short	0x00ff


	//----- nvinfo : EIATTR_NUM_BARRIERS
	.align		4
        /*00b0*/ 	.byte	0x02, 0x4c
        /*00b2*/ 	.byte	0x01
	.zero		1


	//----- nvinfo : EIATTR_MERCURY_ISA_VERSION
	.align		4
        /*00b4*/ 	.byte	0x03, 0x5f
        /*00b6*/ 	.short	0x0101


	//----- nvinfo : EIATTR_COOP_GROUP_MASK_REGIDS
	.align		4
        /*00b8*/ 	.byte	0x04, 0x29
        /*00ba*/ 	.short	(.L_478 - .L_477)


	//   ....[0]....
.L_477:
        /*00bc*/ 	.word	0xffffffff


	//   ....[1]....
        /*00c0*/ 	.word	0xffffffff


	//   ....[2]....
        /*00c4*/ 	.word	0xffffffff


	//   ....[3]....
        /*00c8*/ 	.word	0xffffffff


	//   ....[4]....
        /*00cc*/ 	.word	0xffffffff


	//   ....[5]....
        /*00d0*/ 	.word	0xffffffff


	//----- nvinfo : EIATTR_COOP_GROUP_INSTR_OFFSETS
	.align		4
.L_478:
        /*00d4*/ 	.byte	0x04, 0x28
        /*00d6*/ 	.short	(.L_480 - .L_479)


	//   ....[0]....
.L_479:
        /*00d8*/ 	.word	0x00000390


	//   ....[1]....
        /*00dc*/ 	.word	0x00002420


	//   ....[2]....
        /*00e0*/ 	.word	0x00002760


	//   ....[3]....
        /*00e4*/ 	.word	0x00002e10


	//   ....[4]....
        /*00e8*/ 	.word	0x000054b0


	//   ....[5]....
        /*00ec*/ 	.word	0x00005940


	//----- nvinfo : EIATTR_VRC_CTA_INIT_COUNT
	.align		4
.L_480:
        /*00f0*/ 	.byte	0x02, 0x4a
	.zero		1
	.zero		1


	//----- nvinfo : EIATTR_EXIT_INSTR_OFFSETS
	.align		4
        /*00f4*/ 	.byte	0x04, 0x1c
        /*00f6*/ 	.short	(.L_482 - .L_481)


	//   ....[0]....
.L_481:
        /*00f8*/ 	.word	0x00002610


	//   ....[1]....
        /*00fc*/ 	.word	0x00002950


	//   ....[2]....
        /*0100*/ 	.word	0x000057e0


	//   ....[3]....
        /*0104*/ 	.word	0x00005820


	//   ....[4]....
        /*0108*/ 	.word	0x00005c40


	//   ....[5]....
        /*010c*/ 	.word	0x00005c80


	//----- nvinfo : EIATTR_MAX_THREADS
	.align		4
.L_482:
        /*0110*/ 	.byte	0x04, 0x05
        /*0112*/ 	.short	(.L_484 - .L_483)
.L_483:
        /*0114*/ 	.word	0x00000100
        /*0118*/ 	.word	0x00000001
        /*011c*/ 	.word	0x00000001


	//----- nvinfo : EIATTR_CRS_STACK_SIZE
	.align		4
.L_484:
        /*0120*/ 	.byte	0x04, 0x1e
        /*0122*/ 	.short	(.L_486 - .L_485)
.L_485:
        /*0124*/ 	.word	0x00000000


	//----- nvinfo : EIATTR_CBANK_PARAM_SIZE
	.align		4
.L_486:
        /*0128*/ 	.byte	0x03, 0x19
        /*012a*/ 	.short	0x0050


	//----- nvinfo : EIATTR_PARAM_CBANK
	.align		4
        /*012c*/ 	.byte	0x04, 0x0a
        /*012e*/ 	.short	(.L_488 - .L_487)
	.align		4
.L_487:
        /*0130*/ 	.word	index@(.nv.constant0._ZN3cub18CUB_300001_SM_10006detail10merge_sort30DeviceMergeSortBlockSortKernelINS2_10policy_hubIN6thrust24THRUST_300001_SM_1000_NS6detail15normal_iteratorINS6_10device_ptrI4int3EEEEE9Policy600ESC_PNS0_8NullTypeESC_SG_j8Int3LessSA_SF_EEvbT0_T1_T2_T3_T4_PT6_PT7_T5_NS1_7vsmem_tE)
        /*0134*/ 	.short	0x0380
        /*0136*/ 	.short	0x0050


	//----- nvinfo : EIATTR_SW_WAR
	.align		4
.L_488:
        /*0138*/ 	.byte	0x04, 0x36
        /*013a*/ 	.short	(.L_490 - .L_489)
.L_489:
        /*013c*/ 	.word	0x00000008
.L_490:


//--------------------- .nv.info._ZN3cub18CUB_300001_SM_10006detail6reduce18DeviceReduceKernelINS2_10policy_hubIiyN4cuda3__47maximumIiEEE10Policy1000EN6thrust24THRUST_300001_SM_1000_NS18transform_iteratorI4GetZNSC_6detail15normal_iteratorINSC_10device_ptrI4int3EEEENSC_11use_defaultESL_EEyS8_iNS5_3std3__410__identityEEEvT0_PT3_T1_NS0_13GridEvenShareIST_EET2_T4_ --------------------------
	.section	.nv.info._ZN3cub18CUB_300001_SM_10006detail6reduce18DeviceReduceKernelINS2_10policy_hubIiyN4cuda3__47maximumIiEEE10Policy1000EN6thrust24THRUST_300001_SM_1000_NS18transform_iteratorI4GetZNSC_6detail15normal_iteratorINSC_10device_ptrI4int3EEEENSC_11use_defaultESL_EEyS8_iNS5_3std3__410__identityEEEvT0_PT3_T1_NS0_13GridEvenShareIST_EET2_T4_,"",@"SHT_CUDA_INFO"
	.sectionflags	@""
	.align	4


	//----- nvinfo : EIATTR_CUDA_API_VERSION
	.align		4
        /*0000*/ 	.byte	0x04, 0x37
        /*0002*/ 	.short	(.L_492 - .L_491)
.L_491:
        /*0004*/ 	.word	0x00000082


	//----- nvinfo : EIATTR_KPARAM_INFO
	.align		4
.L_492:
        /*0008*/ 	.byte	0x04, 0x17
        /*000a*/ 	.short	(.L_494 - .L_493)
.L_493:
        /*000c*/ 	.word	0x00000000
        /*0010*/ 	.short	0x0005
        /*0012*/ 	.short	0x0069
        /*0014*/ 	.byte	0x00, 0xf0, 0x05, 0x00


	//----- nvinfo : EIATTR_KPARAM_INFO
	.align		4
.L_494:
        /*0018*/ 	.byte	0x04, 0x17
        /*001a*/ 	.short	(.L_496 - .L_495)
.L_495:
        /*001c*/ 	.word	0x00000000
        /*0020*/ 	.short	0x0004
        /*0022*/ 	.short	0x0068
        /*0024*/ 	.byte	0x00, 0xf0, 0x05, 0x00


	//----- nvinfo : EIATTR_KPARAM_INFO
	.align		4
.L_496:
        /*0028*/ 	.byte	0x04, 0x17
        /*002a*/ 	.short	(.L_498 - .L_497)
.L_497:
        /*002c*/ 	.word	0x00000000
        /*0030*/ 	.short	0x0003
        /*0032*/ 	.short	0x0020
        /*0034*/ 	.byte	0x00, 0xf0, 0x21, 0x01


	//----- nvinfo : EIATTR_KPARAM_INFO
	.align		4
.L_498:
        /*0038*/ 	.byte	0x04, 0x17
        /*003a*/ 	.short	(.L_500 - .L_499)
.L_499:
        /*003c*/ 	.word	0x00000000
        /*0040*/ 	.short	0x0002
        /*0042*/ 	.short	0x0018
        /*0044*/ 	.byte	0x00, 0xf0, 0x21, 0x00


	//----- nvinfo : EIATTR_KPARAM_INFO
	.align		4
.L_500:
        /*0048*/ 	.byte	0x04, 0x17
        /*004a*/ 	.short	(.L_502 - .L_501)
.L_501:
        /*004c*/ 	.word	0x00000000
        /*0050*/ 	.short	0x0001
        /*0052*/ 	.short	0x0010
        /*0054*/ 	.byte	0x00, 0xf5, 0x21, 0x00


	//----- nvinfo : EIATTR_KPARAM_INFO
	.align		4
.L_502:
        /*0058*/ 	.byte	0x04, 0x17
        /*005a*/ 	.short	(.L_504 - .L_503)
.L_503:
        /*005c*/ 	.word	0x00000000
        /*0060*/ 	.short	0x0000
        /*0062*/ 	.short	0x0000
        /*0064*/ 	.byte	0x00, 0xf0, 0x41, 0x00


	//----- nvinfo : EIATTR_SPARSE_MMA_MASK
	.align		4
.L_504:
        /*0068*/ 	.byte	0x03, 0x50
        /*006a*/ 	.short	0x0000


	//----- nvinfo : EIATTR_MAXREG_COUNT
	.align		4
        /*006c*/ 	.byte	0x03, 0x1b
        /*006e*/ 	.short	0x00ff


	//----- nvinfo : EIATTR_NUM_BARRIERS
	.align		4
        /*0070*/ 	.byte	0x02, 0x4c
        /*0072*/ 	.byte	0x01
	.zero		1


	//----- nvinfo : EIATTR_MERCURY_ISA_VERSION
	.align		4
        /*0074*/ 	.byte	0x03, 0x5f
        /*0076*/ 	.short	0x0101


	//----- nvinfo : EIATTR_COOP_GROUP_MASK_REGIDS
	.align		4
        /*0078*/ 	.byte	0x04, 0x29
        /*007a*/ 	.short	(.L_506 - .L_505)


	//   ....[0]....
.L_505:
        /*007c*/ 	.word	0xffffffff


	//   ....[1]....
        /*0080*/ 	.word	0xffffffff


	//   ....[2]....
        /*0084*/ 	.word	0xffffffff


	//   ....[3]....
        /*0088*/ 	.word	0xffffffff


	//   ....[4]....
        /*008c*/ 	.word	0xffffffff


	//   ....[5]....
        /*0090*/ 	.word	0xffffffff


	//   ....[6]....
        /*0094*/ 	.word	0xffffffff


	//   ....[7]....
        /*0098*/ 	.word	0xffffffff


	//   ....[8]....
        /*009c*/ 	.word	0xffffffff


	//   ....[9]....
        /*00a0*/ 	.word	0xffffffff


	//   ....[10]....
        /*00a4*/ 	.word	0xffffffff


	//   ....[11]....
        /*00a8*/ 	.word	0xffffffff


	//   ....[12]....
        /*00ac*/ 	.word	0xffffffff


	//   ....[13]....
        /*00b0*/ 	.word	0xffffffff


	//   ....[14]....
        /*00b4*/ 	.word	0xffffffff


	//----- nvinfo : EIATTR_COOP_GROUP_INSTR_OFFSETS
	.align		4
.L_506:
        /*00b8*/ 	.byte	0x04, 0x28
        /*00ba*/ 	.short	(.L_508 - .L_507)


	//   ....[0]....
.L_507:
        /*00bc*/ 	.word	0x00000920


	//   ....[1]....
        /*00c0*/ 	.word	0x00000980


	//   ....[2]....
        /*00c4*/ 	.word	0x000009f0


	//   ....[3]....
        /*00c8*/ 	.word	0x00000a40


	//   ....[4]....
        /*00cc*/ 	.word	0x00000a70


	//   ....[5]....
        /*00d0*/ 	.word	0x00000c00


	//   ....[6]....
        /*00d4*/ 	.word	0x00000c90


	//   ....[7]....
        /*00d8*/ 	.word	0x00000ce0


	//   ....[8]....
        /*00dc*/ 	.word	0x00000d20


	//   ....[9]....
        /*00e0*/ 	.word	0x00000d60


	//   ....[10]....
        /*00e4*/ 	.word	0x00001e30


	//   ....[11]....
        /*00e8*/ 	.word	0x00001eb0


	//   ....[12]....
        /*00ec*/ 	.word	0x00001f00


	//   ....[13]....
        /*00f0*/ 	.word	0x00001f40


	//   ....[14]....
        /*00f4*/ 	.word	0x00001f70


	//----- nvinfo : EIATTR_VRC_CTA_INIT_COUNT
	.align		4
.L_508:
        /*00f8*/ 	.byte	0x02, 0x4a
	.zero		1
	.zero		1


	//----- nvinfo : EIATTR_EXIT_INSTR_OFFSETS
	.align		4
        /*00fc*/ 	.byte	0x04, 0x1c
        /*00fe*/ 	.short	(.L_510 - .L_509)


	//   ....[0]....
.L_509:
        /*0100*/ 	.word	0x00002090


	//   ....[1]....
        /*0104*/ 	.word	0x000020f0


	//----- nvinfo : EIATTR_MAX_THREADS
	.align		4
.L_510:
        /*0108*/ 	.byte	0x04, 0x05
        /*010a*/ 	.short	(.L_512 - .L_511)
.L_511:
        /*010c*/ 	.word	0x00000100
        /*0110*/ 	.word	0x00000001
        /*0114*/ 	.word	0x00000001


	//----- nvinfo : EIATTR_CRS_STACK_SIZE
	.align		4
.L_512:
        /*0118*/ 	.byte	0x04, 0x1e
        /*011a*/ 	.short	(.L_514 - .L_513)
.L_513:
        /*011c*/ 	.word	0x00000000


	//----- nvinfo : EIATTR_CBANK_PARAM_SIZE
	.align		4
.L_514:
        /*0120*/ 	.byte	0x03, 0x19
        /*0122*/ 	.short	0x006a


	//----- nvinfo : EIATTR_PARAM_CBANK
	.align		4
        /*0124*/ 	.byte	0x04, 0x0a
        /*0126*/ 	.short	(.L_516 - .L_515)
	.align		4
.L_515:
        /*0128*/ 	.word	index@(.nv.constant0._ZN3cub18CUB_300001_SM_10006detail6reduce18DeviceReduceKernelINS2_10policy_hubIiyN4cuda3__47maximumIiEEE10Policy1000EN6thrust24THRUST_300001_SM_1000_NS18transform_iteratorI4GetZNSC_6detail15normal_iteratorINSC_10device_ptrI4int3EEEENSC_11use_defaultESL_EEyS8_iNS5_3std3__410__identityEEEvT0_PT3_T1_NS0_13GridEvenShareIST_EET2_T4_)
        /*012c*/ 	.short	0x0380
        /*012e*/ 	.short	0x006a


	//----- nvinfo : EIATTR_SW_WAR
	.align		4
.L_516:
        /*0130*/ 	.byte	0x04, 0x36
        /*0132*/ 	.short	(.L_518 - .L_517)
.L_517:
        /*0134*/ 	.word	0x00000008
.L_518:


//--------------------- .nv.info._ZN3cub18CUB_300001_SM_10006detail6reduce28DeviceReduceSingleTileKernelINS2_10policy_hubIiyN4cuda3__47maximumIiEEE10Policy1000EN6thrust24THRUST_300001_SM_1000_NS18transform_iteratorI4GetZNSC_6detail15normal_iteratorINSC_10device_ptrI4int3EEEENSC_11use_defaultESL_EEPiyS8_iiNS5_3std3__410__identityEEEvT0_T1_T2_T3_T4_T6_ --------------------------
	.section	.nv.info._ZN3cub18CUB_300001_SM_10006detail6reduce28DeviceReduceSingleTileKernelINS2_10policy_hubIiyN4cuda3__47maximumIiEEE10Policy1000EN6thrust24THRUST_300001_SM_1000_NS18transform_iteratorI4GetZNSC_6detail15normal_iteratorINSC_10device_ptrI4int3EEEENSC_11use_defaultESL_EEPiyS8_iiNS5_3std3__410__identityEEEvT0_T1_T2_T3_T4_T6_,"",@"SHT_CUDA_INFO"
	.sectionflags	@""
	.align	4


	//----- nvinfo : EIATTR_CUDA_API_VERSION
	.align		4
        /*0000*/ 	.byte	0x04, 0x37
        /*0002*/ 	.short	(.L_520 - .L_519)
.L_519:
        /*0004*/ 	.word	0x00000082


	//----- nvinfo : EIATTR_KPARAM_INFO
	.align		4
.L_520:
        /*0008*/ 	.byte	0x04, 0x17
        /*000a*/ 	.short	(.L_522 - .L_521)
.L_521:
        /*000c*/ 	.word	0x00000000
        /*0010*/ 	.short	0x0005
        /*0012*/ 	.short	0x0028
        /*0014*/ 	.byte	0x00, 0xf0, 0x05, 0x00


	//----- nvinfo : EIATTR_KPARAM_INFO
	.align		4
.L_522:
        /*0018*/ 	.byte	0x04, 0x17
        /*001a*/ 	.short	(.L_524 - .L_523)
.L_523:
        /*001c*/ 	.word	0x00000000
        /*0020*/ 	.short	0x0004
        /*0022*/ 	.short	0x0024
        /*0024*/ 	.byte	0x00, 0xf0, 0x11, 0x00


	//----- nvinfo : EIATTR_KPARAM_INFO
	.align		4
.L_524:
        /*0028*/ 	.byte	0x04, 0x17
        /*002a*/ 	.short	(.L_526 - .L_525)
.L_525:
        /*002c*/ 	.word	0x00000000
        /*0030*/ 	.short	0x0003
        /*0032*/ 	.short	0x0020
        /*0034*/ 	.byte	0x00, 0xf0, 0x05, 0x00


	//----- nvinfo : EIATTR_KPARAM_INFO
	.align		4
.L_526:
        /*0038*/ 	.byte	0x04, 0x17
        /*003a*/ 	.short	(.L_528 - .L_527)
.L_527:
        /*003c*/ 	.word	0x00000000
        /*0040*/ 	.short	0x0002
        /*0042*/ 	.short	0x0018
        /*0044*/ 	.byte	0x00, 0xf0, 0x21, 0x00


	//----- nvinfo : EIATTR_KPARAM_INFO
	.align		4
.L_528:
        /*0048*/ 	.byte	0x04, 0x17
        /*004a*/ 	.short	(.L_530 - .L_529)
.L_529:
        /*004c*/ 	.word	0x00000000
        /*0050*/ 	.short	0x0001
        /*0052*/ 	.short	0x0010
        /*0054*/ 	.byte	0x00, 0xf5, 0x21, 0x00


	//----- nvinfo : EIATTR_KPARAM_INFO
	.align		4
.L_530:
        /*0058*/ 	.byte	0x04, 0x17
        /*005a*/ 	.short	(.L_532 - .L_531)
.L_531:
        /*005c*/ 	.word	0x00000000
        /*0060*/ 	.short	0x0000
        /*0062*/ 	.short	0x0000
        /*0064*/ 	.byte	0x00, 0xf0, 0x41, 0x00


	//----- nvinfo : EIATTR_SPARSE_MMA_MASK
	.align		4
.L_532:
        /*0068*/ 	.byte	0x03, 0x50
        /*006a*/ 	.short	0x0000


	//----- nvinfo : EIATTR_MAXREG_COUNT
	.align		4
        /*006c*/ 	.byte	0x03, 0x1b
        /*006e*/ 	.short	0x00ff


	//----- nvinfo : EIATTR_NUM_BARRIERS
	.align		4
        /*0070*/ 	.byte	0x02, 0x4c
        /*0072*/ 	.byte	0x01
	.zero		1


	//----- nvinfo : EIATTR_MERCURY_ISA_VERSION
	.align		4
        /*0074*/ 	.byte	0x03, 0x5f
        /*0076*/ 	.short	0x0101


	//----- nvinfo : EIATTR_COOP_GROUP_MASK_REGIDS
	.align		4
        /*0078*/ 	.byte	0x04, 0x29
        /*007a*/ 	.short	(.L_534 - .L_533)


	//   ....[0]....
.L_533:
        /*007c*/ 	.word	0xffffffff


	//   ....[1]....
        /*0080*/ 	.word	0xffffffff


	//   ....[2]....
        /*0084*/ 	.word	0xffffffff


	//   ....[3]....
        /*0088*/ 	.word	0xffffffff


	//   ....[4]....
        /*008c*/ 	.word	0xffffffff


	//   ....[5]....
        /*0090*/ 	.word	0xffffffff


	//   ....[6]....
        /*0094*/ 	.word	0xffffffff


	//   ....[7]....
        /*0098*/ 	.word	0xffffffff


	//   ....[8]....
        /*009c*/ 	.word	0xffffffff


	//   ....[9]....
        /*00a0*/ 	.word	0xffffffff


	//   ....[10]....
        /*00a4*/ 	.word	0xffffffff


	//   ....[11]....
        /*00a8*/ 	.word	0xffffffff


	//   ....[12]....
        /*00ac*/ 	.word	0xffffffff


	//   ....[13]....
        /*00b0*/ 	.word	0xffffffff


	//   ....[14]....
        /*00b4*/ 	.word	0xffffffff


	//----- nvinfo : EIATTR_COOP_GROUP_INSTR_OFFSETS
	.align		4
.L_534:
        /*00b8*/ 	.byte	0x04, 0x28
        /*00ba*/ 	.short	(.L_536 - .L_535)


	//   ....[0]....
.L_535:
        /*00bc*/ 	.word	0x00000880


	//   ....[1]....
        /*00c0*/ 	.word	0x000008e0


	//   ....[2]....
        /*00c4*/ 	.word	0x00000950


	//   ....[3]....
        /*00c8*/ 	.word	0x000009a0


	//   ....[4]....
        /*00cc*/ 	.word	0x000009d0


	//   ....[5]....
        /*00d0*/ 	.word	0x00000b60


	//   ....[6]....
        /*00d4*/ 	.word	0x00000bf0


	//   ....[7]....
        /*00d8*/ 	.word	0x00000c40


	//   ....[8]....
        /*00dc*/ 	.word	0x00000c80


	//   ....[9]....
        /*00e0*/ 	.word	0x00000cc0


	//   ....[10]....
        /*00e4*/ 	.word	0x00001b90


	//   ....[11]....
        /*00e8*/ 	.word	0x00001c10


	//   ....[12]....
        /*00ec*/ 	.word	0x00001c60


	//   ....[13]....
        /*00f0*/ 	.word	0x00001ca0


	//   ....[14]....
        /*00f4*/ 	.word	0x00001cd0


	//----- nvinfo : EIATTR_VRC_CTA_INIT_COUNT
	.align		4
.L_536:
        /*00f8*/ 	.byte	0x02, 0x4a
	.zero		1
	.zero		1


	//----- nvinfo : EIATTR_EXIT_INSTR_OFFSETS
	.align		4
        /*00fc*/ 	.byte	0x04, 0x1c
        /*00fe*/ 	.short	(.L_538 - .L_537)


	//   ....[0]....
.L_537:
        /*0100*/ 	.word	0x000000a0


	//   ....[1]....
        /*0104*/ 	.word	0x000000e0


	//   ....[2]....
        /*0108*/ 	.word	0x00001de0


	//   ....[3]....
        /*010c*/ 	.word	0x00001e30


	//----- nvinfo : EIATTR_MAX_THREADS
	.align		4
.L_538:
        /*0110*/ 	.byte	0x04, 0x05
        /*0112*/ 	.short	(.L_540 - .L_539)
.L_539:
        /*0114*/ 	.word	0x00000100
        /*0118*/ 	.word	0x00000001
        /*011c*/ 	.word	0x00000001


	//----- nvinfo : EIATTR_CRS_STACK_SIZE
	.align		4
.L_540:
        /*0120*/ 	.byte	0x04, 0x1e
        /*0122*/ 	.short	(.L_542 - .L_541)
.L_541:
        /*0124*/ 	.word	0x00000000


	//----- nvinfo : EIATTR_CBANK_PARAM_SIZE
	.align		4
.L_542:
        /*0128*/ 	.byte	0x03, 0x19
        /*012a*/ 	.short	0x0029


	//----- nvinfo : EIATTR_PARAM_CBANK
	.align		4
        /*012c*/ 	.byte	0x04, 0x0a
        /*012e*/ 	.short	(.L_544 - .L_543)
	.align		4
.L_543:
        /*0130*/ 	.word	index@(.nv.constant0._ZN3cub18CUB_300001_SM_10006detail6reduce28DeviceReduceSingleTileKernelINS2_10policy_hubIiyN4cuda3__47maximumIiEEE10Policy1000EN6thrust24THRUST_300001_SM_1000_NS18transform_iteratorI4GetZNSC_6detail15normal_iteratorINSC_10device_ptrI4int3EEEENSC_11use_defaultESL_EEPiyS8_iiNS5_3std3__410__identityEEEvT0_T1_T2_T3_T4_T6_)
        /*0134*/ 	.short	0x0380
        /*0136*/ 	.short	0x0029


	//----- nvinfo : EIATTR_SW_WAR
	.align		4
.L_544:
        /*0138*/ 	.byte	0x04, 0x36
        /*013a*/ 	.short	(.L_546 - .L_545)
.L_545:
        /*013c*/ 	.word	0x00000008
.L_546:


//--------------------- .nv.info._ZN3cub18CUB_300001_SM_10006detail6reduce18DeviceReduceKernelINS2_10policy_hubIijN4cuda3__47maximumIiEEE10Policy1000EN6thrust24THRUST_300001_SM_1000_NS18transform_iteratorI4GetZNSC_6detail15normal_iteratorINSC_10device_ptrI4int3EEEENSC_11use_defaultESL_EEjS8_iNS5_3std3__410__identityEEEvT0_PT3_T1_NS0_13GridEvenShareIST_EET2_T4_ --------------------------
	.section	.nv.info._ZN3cub18CUB_300001_SM_10006detail6reduce18DeviceReduceKernelINS2_10policy_hubIijN4cuda3__47maximumIiEEE10Policy1000EN6thrust24THRUST_300001_SM_1000_NS18transform_iteratorI4GetZNSC_6detail15normal_iteratorINSC_10device_ptrI4int3EEEENSC_11use_defaultESL_EEjS8_iNS5_3std3__410__identityEEEvT0_PT3_T1_NS0_13GridEvenShareIST_EET2_T4_,"",@"SHT_CUDA_INFO"
	.sectionflags	@""
	.align	4


	//----- nvinfo : EIATTR_CUDA_API_VERSION
	.align		4
        /*0000*/ 	.byte	0x04, 0x37
        /*0002*/ 	.short	(.L_548 - .L_547)
.L_547:
        /*0004*/ 	.word	0x00000082


	//----- nvinfo : EIATTR_KPARAM_INFO
	.align		4
.L_548:
        /*0008*/ 	.byte	0x04, 0x17
        /*000a*/ 	.short	(.L_550 - .L_549)
.L_549:
        /*000c*/ 	.word	0x00000000
        /*0010*/ 	.short	0x0005
        /*0012*/ 	.short	0x0045
        /*0014*/ 	.byte	0x00, 0xf0, 0x05, 0x00


	//----- nvinfo : EIATTR_KPARAM_INFO
	.align		4
.L_550:
        /*0018*/ 	.byte	0x04, 0x17
        /*001a*/ 	.short	(.L_552 - .L_551)
.L_551:
        /*001c*/ 	.word	0x00000000
        /*0020*/ 	.short	0x0004
        /*0022*/ 	.short	0x0044
        /*0024*/ 	.byte	0x00, 0xf0, 0x05, 0x00


	//----- nvinfo : EIATTR_KPARAM_INFO
	.align		4
.L_552:
        /*0028*/ 	.byte	0x04, 0x17
        /*002a*/ 	.short	(.L_554 - .L_553)
.L_553:
        /*002c*/ 	.word	0x00000000
        /*0030*/ 	.short	0x0003
        /*0032*/ 	.short	0x001c
        /*0034*/ 	.byte	0x00, 0xf0, 0xa1, 0x00


	//----- nvinfo : EIATTR_KPARAM_INFO
	.align		4
.L_554:
        /*0038*/ 	.byte	0x04, 0x17
        /*003a*/ 	.short	(.L_556 - .L_555)
.L_555:
        /*003c*/ 	.word	0x00000000
        /*0040*/ 	.short	0x0002
        /*0042*/ 	.short	0x0018
        /*0044*/ 	.byte	0x00, 0xf0, 0x11, 0x00


	//----- nvinfo : EIATTR_KPARAM_INFO
	.align		4
.L_556:
        /*0048*/ 	.byte	0x04, 0x17
        /*004a*/ 	.short	(.L_558 - .L_557)
.L_557:
        /*004c*/ 	.word	0x00000000
        /*0050*/ 	.short	0x0001
        /*0052*/ 	.short	0x0010
        /*0054*/ 	.byte	0x00, 0xf5, 0x21, 0x00


	//----- nvinfo : EIATTR_KPARAM_INFO
	.align		4
.L_558:
        /*0058*/ 	.byte	0x04, 0x17
        /*005a*/ 	.short	(.L_560 - .L_559)
.L_559:
        /*005c*/ 	.word	0x00000000
        /*0060*/ 	.short	0x0000
        /*0062*/ 	.short	0x0000
        /*0064*/ 	.byte	0x00, 0xf0, 0x41, 0x00


	//----- nvinfo : EIATTR_SPARSE_MMA_MASK
	.align		4
.L_560:
        /*0068*/ 	.byte	0x03, 0x50
        /*006a*/ 	.short	0x0000


	//----- nvinfo : EIATTR_MAXREG_COUNT
	.align		4
        /*006c*/ 	.byte	0x03, 0x1b
        /*006e*/ 	.short	0x00ff


	//----- nvinfo : EIATTR_NUM_BARRIERS
	.align		4
        /*0070*/ 	.byte	0x02, 0x4c
        /*0072*/ 	.byte	0x01
	.zero		1


	//----- nvinfo : EIATTR_MERCURY_ISA_VERSION
	.align		4
        /*0074*/ 	.byte	0x03, 0x5f
        /*0076*/ 	.short	0x0101


	//----- nvinfo : EIATTR_COOP_GROUP_MASK_REGIDS
	.align		4
        /*0078*/ 	.byte	0x04, 0x29
        /*007a*/ 	.short	(.L_562 - .L_561)


	//   ....[0]....
.L_561:
        /*007c*/ 	.word	0xffffffff


	//   ....[1]....
        /*0080*/ 	.word	0xffffffff


	//   ....[2]....
        /*0084*/ 	.word	0xffffffff


	//   ....[3]....
        /*0088*/ 	.word	0xffffffff


	//   ....[4]....
        /*008c*/ 	.word	0xffffffff


	//   ....[5]....
        /*0090*/ 	.word	0xffffffff


	//   ....[6]....
        /*0094*/ 	.word	0xffffffff


	//   ....[7]....
        /*0098*/ 	.word	0xffffffff


	//   ....[8]....
        /*009c*/ 	.word	0xffffffff


	//   ....[9]....
        /*00a0*/ 	.word	0xffffffff


	//   ....[10]....
        /*00a4*/ 	.word	0xffffffff


	//   ....[11]....
        /*00a8*/ 	.word	0xffffffff


	//   ....[12]....
        /*00ac*/ 	.word	0xffffffff


	//   ....[13]....
        /*00b0*/ 	.word	0xffffffff


	//   ....[14]....
        /*00b4*/ 	.word	0xffffffff


	//----- nvinfo : EIATTR_COOP_GROUP_INSTR_OFFSETS
	.align		4
.L_562:
        /*00b8*/ 	.byte	0x04, 0x28
        /*00ba*/ 	.short	(.L_564 - .L_563)


	//   ....[0]....
.L_563:
        /*00bc*/ 	.word	0x00000b10


	//   ....[1]....
        /*00c0*/ 	.word	0x00000b70


	//   ....[2]....
        /*00c4*/ 	.word	0x00000be0


	//   ....[3]....
        /*00c8*/ 	.word	0x00000c30


	//   ....[4]....
        /*00cc*/ 	.word	0x00000c60


	//   ....[5]....
        /*00d0*/ 	.word	0x00000df0


	//   ....[6]....
        /*00d4*/ 	.word	0x00000e80


	//   ....[7]....
        /*00d8*/ 	.word	0x00000ed0


	//   ....[8]....
        /*00dc*/ 	.word	0x00000f10


	//   ....[9]....
        /*00e0*/ 	.word	0x00000f50


	//   ....[10]....
        /*00e4*/ 	.word	0x00002060


	//   ....[11]....
        /*00e8*/ 	.word	0x000020f0


	//   ....[12]....
        /*00ec*/ 	.word	0x00002140


	//   ....[13]....
        /*00f0*/ 	.word	0x00002180


	//   ....[14]....
        /*00f4*/ 	.word	0x000021b0


	//----- nvinfo : EIATTR_VRC_CTA_INIT_COUNT
	.align		4
.L_564:
        /*00f8*/ 	.byte	0x02, 0x4a
	.zero		1
	.zero		1


	//----- nvinfo : EIATTR_EXIT_INSTR_OFFSETS
	.align		4
        /*00fc*/ 	.byte	0x04, 0x1c
        /*00fe*/ 	.short	(.L_566 - .L_565)


	//   ....[0]....
.L_565:
        /*0100*/ 	.word	0x000022d0


	//   ....[1]....
        /*0104*/ 	.word	0x00002310


	//----- nvinfo : EIATTR_MAX_THREADS
	.align		4
.L_566:
        /*0108*/ 	.byte	0x04, 0x05
        /*010a*/ 	.short	(.L_568 - .L_567)
.L_567:
        /*010c*/ 	.word	0x00000100
        /*0110*/ 	.word	0x00000001
        /*0114*/ 	.word	0x00000001


	//----- nvinfo : EIATTR_CRS_STACK_SIZE
	.align		4
.L_568:
        /*0118*/ 	.byte	0x04, 0x1e
        /*011a*/ 	.short	(.L_570 - .L_569)
.L_569:
        /*011c*/ 	.word	0x00000000


	//----- nvinfo : EIATTR_CBANK_PARAM_SIZE
	.align		4
.L_570:
        /*0120*/ 	.byte	0x03, 0x19
        /*0122*/ 	.short	0x0046


	//----- nvinfo : EIATTR_PARAM_CBANK
	.align		4
        /*0124*/ 	.byte	0x04, 0x0a
        /*0126*/ 	.short	(.L_572 - .L_571)
	.align		4
.L_571:
        /*0128*/ 	.word	index@(.nv.constant0._ZN3cub18CUB_300001_SM_10006detail6reduce18DeviceReduceKernelINS2_10policy_hubIijN4cuda3__47maximumIiEEE10Policy1000EN6thrust24THRUST_300001_SM_1000_NS18transform_iteratorI4GetZNSC_6detail15normal_iteratorINSC_10device_ptrI4int3EEEENSC_11use_defaultESL_EEjS8_iNS5_3std3__410__identityEEEvT0_PT3_T1_NS0_13GridEvenShareIST_EET2_T4_)
        /*012c*/ 	.short	0x0380
        /*012e*/ 	.short	0x0046


	//----- nvinfo : EIATTR_SW_WAR
	.align		4
.L_572:
        /*0130*/ 	.byte	0x04, 0x36
        /*0132*/ 	.short	(.L_574 - .L_573)
.L_573:
        /*0134*/ 	.word	0x00000008
.L_574:


//--------------------- .nv.info._ZN3cub18CUB_300001_SM_10006detail6reduce28DeviceReduceSingleTileKernelINS2_10policy_hubIijN4cuda3__47maximumIiEEE10Policy1000EN6thrust24THRUST_300001_SM_1000_NS18transform_iteratorI4GetZNSC_6detail15normal_iteratorINSC_10device_ptrI4int3EEEENSC_11use_defaultESL_EEPijS8_iiNS5_3std3__410__identityEEEvT0_T1_T2_T3_T4_T6_ --------------------------
	.section	.nv.info._ZN3cub18CUB_300001_SM_10006detail6reduce28DeviceReduceSingleTileKernelINS2_10policy_hubIijN4cuda3__47maximumIiEEE10Policy1000EN6thrust24THRUST_300001_SM_1000_NS18transform_iteratorI4GetZNSC_6detail15normal_iteratorINSC_10device_ptrI4int3EEEENSC_11use_defaultESL_EEPijS8_iiNS5_3std3__410__identityEEEvT0_T1_T2_T3_T4_T6_,"",@"SHT_CUDA_INFO"
	.sectionflags	@""
	.align	4


	//----- nvinfo : EIATTR_CUDA_API_VERSION
	.align		4
        /*0000*/ 	.byte	0x04, 0x37
        /*0002*/ 	.short	(.L_576 - .L_575)
.L_575:
        /*0004*/ 	.word	0x00000082


	//----- nvinfo : EIATTR_KPARAM_INFO
	.align		4
.L_576:
        /*0008*/ 	.byte	0x04, 0x17
        /*000a*/ 	.short	(.L_578 - .L_577)
.L_577:
        /*000c*/ 	.word	0x00000000
        /*0010*/ 	.short	0x0005
        /*0012*/ 	.short	0x0024
        /*0014*/ 	.byte	0x00, 0xf0, 0x05, 0x00


	//----- nvinfo : EIATTR_KPARAM_INFO
	.align		4
.L_578:
        /*0018*/ 	.byte	0x04, 0x17
        /*001a*/ 	.short	(.L_580 - .L_579)
.L_579:
        /*001c*/ 	.word	0x00000000
        /*0020*/ 	.short	0x0004
        /*0022*/ 	.short	0x0020
        /*0024*/ 	.byte	0x00, 0xf0, 0x11, 0x00


	//----- nvinfo : EIATTR_KPARAM_INFO
	.align		4
.L_580:
        /*0028*/ 	.byte	0x04, 0x17
        /*002a*/ 	.short	(.L_582 - .L_581)
.L_581:
        /*002c*/ 	.word	0x00000000
        /*0030*/ 	.short	0x0003
        /*0032*/ 	.short	0x001c
        /*0034*/ 	.byte	0x00, 0xf0, 0x05, 0x00


	//----- nvinfo : EIATTR_KPARAM_INFO
	.align		4
.L_582:
        /*0038*/ 	.byte	0x04, 0x17
        /*003a*/ 	.short	(.L_584 - .L_583)
.L_583:
        /*003c*/ 	.word	0x00000000
        /*0040*/ 	.short	0x0002
        /*0042*/ 	.short	0x0018
        /*0044*/ 	.byte	0x00, 0xf0, 0x11, 0x00


	//----- nvinfo : EIATTR_KPARAM_INFO
	.align		4
.L_584:
        /*0048*/ 	.byte	0x04, 0x17
        /*004a*/ 	.short	(.L_586 - .L_585)
.L_585:
        /*004c*/ 	.word	0x00000000
        /*0050*/ 	.short	0x0001
        /*0052*/ 	.short	0x0010
        /*0054*/ 	.byte	0x00, 0xf5, 0x21, 0x00


	//----- nvinfo : EIATTR_KPARAM_INFO
	.align		4
.L_586:
        /*0058*/ 	.byte	0x04, 0x17
        /*005a*/ 	.short	(.L_588 - .L_587)
.L_587:
        /*005c*/ 	.word	0x00000000
        /*0060*/ 	.short	0x0000
        /*0062*/ 	.short	0x0000
        /*0064*/ 	.byte	0x00, 0xf0, 0x41, 0x00


	//----- nvinfo : EIATTR_SPARSE_MMA_MASK
	.align		4
.L_588:
        /*0068*/ 	.byte	0x03, 0x50
        /*006a*/ 	.short	0x0000


	//----- nvinfo : EIATTR_MAXREG_COUNT
	.align		4
        /*006c*/ 	.byte	0x03, 0x1b
        /*006e*/ 	.short	0x00ff


	//----- nvinfo : EIATTR_NUM_BARRIERS
	.align		4
        /*0070*/ 	.byte	0x02, 0x4c
        /*0072*/ 	.byte	0x01
	.zero		1


	//----- nvinfo : EIATTR_MERCURY_ISA_VERSION
	.align		4
        /*0074*/ 	.byte	0x03, 0x5f
        /*0076*/ 	.short	0x0101


	//----- nvinfo : EIATTR_COOP_GROUP_MASK_REGIDS
	.align		4
        /*0078*/ 	.byte	0x04, 0x29
        /*007a*/ 	.short	(.L_590 - .L_589)


	//   ....[0]....
.L_589:
        /*007c*/ 	.word	0xffffffff


	//   ....[1]....
        /*0080*/ 	.word	0xffffffff


	//   ....[2]....
        /*0084*/ 	.word	0xffffffff


	//   ....[3]....
        /*0088*/ 	.word	0xffffffff


	//   ....[4]....
        /*008c*/ 	.word	0xffffffff


	//   ....[5]....
        /*0090*/ 	.word	0xffffffff


	//   ....[6]....
        /*0094*/ 	.word	0xffffffff


	//   ....[7]....
        /*0098*/ 	.word	0xffffffff


	//   ....[8]....
        /*009c*/ 	.word	0xffffffff


	//   ....[9]....
        /*00a0*/ 	.word	0xffffffff


	//   ....[10]....
        /*00a4*/ 	.word	0xffffffff


	//   ....[11]....
        /*00a8*/ 	.word	0xffffffff


	//   ....[12]....
        /*00ac*/ 	.word	0xffffffff


	//   ....[13]....
        /*00b0*/ 	.word	0xffffffff


	//   ....[14]....
        /*00b4*/ 	.word	0xffffffff


	//----- nvinfo : EIATTR_COOP_GROUP_INSTR_OFFSETS
	.align		4
.L_590:
        /*00b8*/ 	.byte	0x04, 0x28
        /*00ba*/ 	.short	(.L_592 - .L_591)


	//   ....[0]....
.L_591:
        /*00bc*/ 	.word	0x00000850


	//   ....[1]....
        /*00c0*/ 	.word	0x000008b0


	//   ....[2]....
        /*00c4*/ 	.word	0x00000920


	//   ....[3]....
        /*00c8*/ 	.word	0x00000970


	//   ....[4]....
        /*00cc*/ 	.word	0x000009a0


	//   ....[5]....
        /*00d0*/ 	.word	0x00000b30


	//   ....[6]....
        /*00d4*/ 	.word	0x00000bc0


	//   ....[7]....
        /*00d8*/ 	.word	0x00000c10


	//   ....[8]....
        /*00dc*/ 	.word	0x00000c50


	//   ....[9]....
        /*00e0*/ 	.word	0x00000c90


	//   ....[10]....
        /*00e4*/ 	.word	0x00001c40


	//   ....[11]....
        /*00e8*/ 	.word	0x00001cc0


	//   ....[12]....
        /*00ec*/ 	.word	0x00001d10


	//   ....[13]....
        /*00f0*/ 	.word	0x00001d50


	//   ....[14]....
        /*00f4*/ 	.word	0x00001d80


	//----- nvinfo : EIATTR_VRC_CTA_INIT_COUNT
	.align		4
.L_592:
        /*00f8*/ 	.byte	0x02, 0x4a
	.zero		1
	.zero		1


	//----- nvinfo : EIATTR_EXIT_INSTR_OFFSETS
	.align		4
        /*00fc*/ 	.byte	0x04, 0x1c
        /*00fe*/ 	.short	(.L_594 - .L_593)


	//   ....[0]....
.L_593:
        /*0100*/ 	.word	0x00000080


	//   ....[1]....
        /*0104*/ 	.word	0x000000c0


	//   ....[2]....
        /*0108*/ 	.word	0x00001ea0


	//   ....[3]....
        /*010c*/ 	.word	0x00001ef0


	//----- nvinfo : EIATTR_MAX_THREADS
	.align		4
.L_594:
        /*0110*/ 	.byte	0x04, 0x05
        /*0112*/ 	.short	(.L_596 - .L_595)
.L_595:
        /*0114*/ 	.word	0x00000100
        /*0118*/ 	.word	0x00000001
        /*011c*/ 	.word	0x00000001


	//----- nvinfo : EIATTR_CRS_STACK_SIZE
	.align		4
.L_596:
        /*0120*/ 	.byte	0x04, 0x1e
        /*0122*/ 	.short	(.L_598 - .L_597)
.L_597:
        /*0124*/ 	.word	0x00000000


	//----- nvinfo : EIATTR_CBANK_PARAM_SIZE
	.align		4
.L_598:
        /*0128*/ 	.byte	0x03, 0x19
        /*012a*/ 	.short	0x0025


	//----- nvinfo : EIATTR_PARAM_CBANK
	.align		4
        /*012c*/ 	.byte	0x04, 0x0a
        /*012e*/ 	.short	(.L_600 - .L_599)
	.align		4
.L_599:
        /*0130*/ 	.word	index@(.nv.constant0._ZN3cub18CUB_300001_SM_10006detail6reduce28DeviceReduceSingleTileKernelINS2_10policy_hubIijN4cuda3__47maximumIiEEE10Policy1000EN6thrust24THRUST_300001_SM_1000_NS18transform_iteratorI4GetZNSC_6detail15normal_iteratorINSC_10device_ptrI4int3EEEENSC_11use_defaultESL_EEPijS8_iiNS5_3std3__410__identityEEEvT0_T1_T2_T3_T4_T6_)
        /*0134*/ 	.short	0x0380
        /*0136*/ 	.short	0x0025


	//----- nvinfo : EIATTR_SW_WAR
	.align		4
.L_600:
        /*0138*/ 	.byte	0x04, 0x36
        /*013a*/ 	.short	(.L_602 - .L_601)
.L_601:
        /*013c*/ 	.word	0x00000008
.L_602:


//--------------------- .nv.info._ZN3cub18CUB_300001_SM_10006detail6reduce18DeviceReduceKernelINS2_10policy_hubIiyN4cuda3__47minimumIiEEE10Policy1000EN6thrust24THRUST_300001_SM_1000_NS18transform_iteratorI4GetZNSC_6detail15normal_iteratorINSC_10device_ptrI4int3EEEENSC_11use_defaultESL_EEyS8_iNS5_3std3__410__identityEEEvT0_PT3_T1_NS0_13GridEvenShareIST_EET2_T4_ --------------------------
	.section	.nv.info._ZN3cub18CUB_300001_SM_10006detail6reduce18DeviceReduceKernelINS2_10policy_hubIiyN4cuda3__47minimumIiEEE10Policy1000EN6thrust24THRUST_300001_SM_1000_NS18transform_iteratorI4GetZNSC_6detail15normal_iteratorINSC_10device_ptrI4int3EEEENSC_11use_defaultESL_EEyS8_iNS5_3std3__410__identityEEEvT0_PT3_T1_NS0_13GridEvenShareIST_EET2_T4_,"",@"SHT_CUDA_INFO"
	.sectionflags	@""
	.align	4


	//----- nvinfo : EIATTR_CUDA_API_VERSION
	.align		4
        /*0000*/ 	.byte	0x04, 0x37
        /*0002*/ 	.short	(.L_604 - .L_603)
.L_603:
        /*0004*/ 	.word	0x00000082


	//----- nvinfo : EIATTR_KPARAM_INFO
	.align		4
.L_604:
        /*0008*/ 	.byte	0x04, 0x17
        /*000a*/ 	.short	(.L_606 - .L_605)
.L_605:
        /*000c*/ 	.word	0x00000000
        /*0010*/ 	.short	0x0005
        /*0012*/ 	.short	0x0069
        /*0014*/ 	.byte	0x00, 0xf0, 0x05, 0x00


	//----- nvinfo : EIATTR_KPARAM_INFO
	.align		4
.L_606:
        /*0018*/ 	.byte	0x04, 0x17
        /*001a*/ 	.short	(.L_608 - .L_607)
.L_607:
        /*001c*/ 	.word	0x00000000
        /*0020*/ 	.short	0x0004
        /*0022*/ 	.short	0x0068
        /*0024*/ 	.byte	0x00, 0xf0, 0x05, 0x00


	//----- nvinfo : EIATTR_KPARAM_INFO
	.align		4
.L_608:
        /*0028*/ 	.byte	0x04, 0x17
        /*002a*/ 	.short	(.L_610 - .L_609)
.L_609:
        /*002c*/ 	.word	0x00000000
        /*0030*/ 	.short	0x0003
        /*0032*/ 	.short	0x0020
        /*0034*/ 	.byte	0x00, 0xf0, 0x21, 0x01


	//----- nvinfo : EIATTR_KPARAM_INFO
	.align		4
.L_610:
        /*0038*/ 	.byte	0x04, 0x17
        /*003a*/ 	.short	(.L_612 - .L_611)
.L_611:
        /*003c*/ 	.word	0x00000000
        /*0040*/ 	.short	0x0002
        /*0042*/ 	.short	0x0018
        /*0044*/ 	.byte	0x00, 0xf0, 0x21, 0x00


	//----- nvinfo : EIATTR_KPARAM_INFO
	.align		4
.L_612:
        /*0048*/ 	.byte	0x04, 0x17
        /*004a*/ 	.short	(.L_614 - .L_613)
.L_613:
        /*004c*/ 	.word	0x00000000
        /*0050*/ 	.short	0x0001
        /*0052*/ 	.short	0x0010
        /*0054*/ 	.byte	0x00, 0xf5, 0x21, 0x00


	//----- nvinfo : EIATTR_KPARAM_INFO
	.align		4
.L_614:
        /*0058*/ 	.byte	0x04, 0x17
        /*005a*/ 	.short	(.L_616 - .L_615)
.L_615:
        /*005c*/ 	.word	0x00000000
        /*0060*/ 	.short	0x0000
        /*0062*/ 	.short	0x0000
        /*0064*/ 	.byte	0x00, 0xf0, 0x41, 0x00


	//----- nvinfo : EIATTR_SPARSE_MMA_MASK
	.align		4
.L_616:
        /*0068*/ 	.byte	0x03, 0x50
        /*006a*/ 	.short	0x0000


	//----- nvinfo : EIATTR_MAXREG_COUNT
	.align		4
        /*006c*/ 	.byte	0x03, 0x1b
        /*006e*/ 	.short	0x00ff


	//----- nvinfo : EIATTR_NUM_BARRIERS
	.align		4
        /*0070*/ 	.byte	0x02, 0x4c
        /*0072*/ 	.byte	0x01
	.zero		1


	//----- nvinfo : EIATTR_MERCURY_ISA_VERSION
	.align		4
        /*0074*/ 	.byte	0x03, 0x5f
        /*0076*/ 	.short	0x0101


	//----- nvinfo : EIATTR_COOP_GROUP_MASK_REGIDS
	.align		4
        /*0078*/ 	.byte	0x04, 0x29
        /*007a*/ 	.short	(.L_618 - .L_617)


	//   ....[0]....
.L_617:
        /*007c*/ 	.word	0xffffffff


	//   ....[1]....
        /*0080*/ 	.word	0xffffffff


	//   ....[2]....
        /*0084*/ 	.word	0xffffffff


	//   ....[3]....
        /*0088*/ 	.word	0xffffffff


	//   ....[4]....
        /*008c*/ 	.word	0xffffffff


	//   ....[5]....
        /*0090*/ 	.word	0xffffffff


	//   ....[6]....
        /*0094*/ 	.word	0xffffffff


	//   ....[7]....
        /*0098*/ 	.word	0xffffffff


	//   ....[8]....
        /*009c*/ 	.word	0xffffffff


	//   ....[9]....
        /*00a0*/ 	.word	0xffffffff


	//   ....[10]....
        /*00a4*/ 	.word	0xffffffff


	//   ....[11]....
        /*00a8*/ 	.word	0xffffffff


	//   ....[12]....
        /*00ac*/ 	.word	0xffffffff


	//   ....[13]....
        /*00b0*/ 	.word	0xffffffff


	//   ....[14]....
        /*00b4*/ 	.word	0xffffffff


	//----- nvinfo : EIATTR_COOP_GROUP_INSTR_OFFSETS
	.align		4
.L_618:
        /*00b8*/ 	.byte	0x04, 0x28
        /*00ba*/ 	.short	(.L_620 - .L_619)


	//   ....[0]....
.L_619:
        /*00bc*/ 	.word	0x00000920


	//   ....[1]....
        /*00c0*/ 	.word	0x00000980


	//   ....[2]....
        /*00c4*/ 	.word	0x000009f0


	//   ....[3]....
        /*00c8*/ 	.word	0x00000a40


	//   ....[4]....
        /*00cc*/ 	.word	0x00000a70


	//   ....[5]....
        /*00d0*/ 	.word	0x00000c00


	//   ....[6]....
        /*00d4*/ 	.word	0x00000c90


	//   ....[7]....
        /*00d8*/ 	.word	0x00000ce0


	//   ....[8]....
        /*00dc*/ 	.word	0x00000d20


	//   ....[9]....
        /*00e0*/ 	.word	0x00000d60


	//   ....[10]....
        /*00e4*/ 	.word	0x00001e30


	//   ....[11]....
        /*00e8*/ 	.word	0x00001eb0


	//   ....[12]....
        /*00ec*/ 	.word	0x00001f00


	//   ....[13]....
        /*00f0*/ 	.word	0x00001f40


	//   ....[14]....
        /*00f4*/ 	.word	0x00001f70


	//----- nvinfo : EIATTR_VRC_CTA_INIT_COUNT
	.align		4
.L_620:
        /*00f8*/ 	.byte	0x02, 0x4a
	.zero		1
	.zero		1


	//----- nvinfo : EIATTR_EXIT_INSTR_OFFSETS
	.align		4
        /*00fc*/ 	.byte	0x04, 0x1c
        /*00fe*/ 	.short	(.L_622 - .L_621)


	//   ....[0]....
.L_621:
        /*0100*/ 	.word	0x00002090


	//   ....[1]....
        /*0104*/ 	.word	0x000020f0


	//----- nvinfo : EIATTR_MAX_THREADS
	.align		4
.L_622:
        /*0108*/ 	.byte	0x04, 0x05
        /*010a*/ 	.short	(.L_624 - .L_623)
.L_623:
        /*010c*/ 	.word	0x00000100
        /*0110*/ 	.word	0x00000001
        /*0114*/ 	.word	0x00000001


	//----- nvinfo : EIATTR_CRS_STACK_SIZE
	.align		4
.L_624:
        /*0118*/ 	.byte	0x04, 0x1e
        /*011a*/ 	.short	(.L_626 - .L_625)
.L_625:
        /*011c*/ 	.word	0x00000000


	//----- nvinfo : EIATTR_CBANK_PARAM_SIZE
	.align		4
.L_626:
        /*0120*/ 	.byte	0x03, 0x19
        /*0122*/ 	.short	0x006a


	//----- nvinfo : EIATTR_PARAM_CBANK
	.align		4
        /*0124*/ 	.byte	0x04, 0x0a
        /*0126*/ 	.short	(.L_628 - .L_627)
	.align		4
.L_627:
        /*0128*/ 	.word	index@(.nv.constant0._ZN3cub18CUB_300001_SM_10006detail6reduce18DeviceReduceKernelINS2_10policy_hubIiyN4cuda3__47minimumIiEEE10Policy1000EN6thrust24THRUST_300001_SM_1000_NS18transform_iteratorI4GetZNSC_6detail15normal_iteratorINSC_10device_ptrI4int3EEEENSC_11use_defaultESL_EEyS8_iNS5_3std3__410__identityEEEvT0_PT3_T1_NS0_13GridEvenShareIST_EET2_T4_)
        /*012c*/ 	.short	0x0380
        /*012e*/ 	.short	0x006a


	//----- nvinfo : EIATTR_SW_WAR
	.align		4
.L_628:
        /*0130*/ 	.byte	0x04, 0x36
        /*0132*/ 	.short	(.L_630 - .L_629)
.L_629:
        /*0134*/ 	.word	0x00000008
.L_630:


//--------------------- .nv.info._ZN3cub18CUB_300001_SM_10006detail6reduce28DeviceReduceSingleTileKernelINS2_10policy_hubIiyN4cuda3__47minimumIiEEE10Policy1000EN6thrust24THRUST_300001_SM_1000_NS18transform_iteratorI4GetZNSC_6detail15normal_iteratorINSC_10device_ptrI4int3EEEENSC_11use_defaultESL_EEPiyS8_iiNS5_3std3__410__identityEEEvT0_T1_T2_T3_T4_T6_ --------------------------
	.section	.nv.info._ZN3cub18CUB_300001_SM_10006detail6reduce28DeviceReduceSingleTileKernelINS2_10policy_hubIiyN4cuda3__47minimumIiEEE10Policy1000EN6thrust24THRUST_300001_SM_1000_NS18transform_iteratorI4GetZNSC_6detail15normal_iteratorINSC_10device_ptrI4int3EEEENSC_11use_defaultESL_EEPiyS8_iiNS5_3std3__410__identityEEEvT0_T1_T2_T3_T4_T6_,"",@"SHT_CUDA_INFO"
	.sectionflags	@""
	.align	4


	//----- nvinfo : EIATTR_CUDA_API_VERSION
	.align		4
        /*0000*/ 	.byte	0x04, 0x37
        /*0002*/ 	.short	(.L_632 - .L_631)
.L_631:
        /*0004*/ 	.word	0x00000082


	//----- nvinfo : EIATTR_KPARAM_INFO
	.align		4
.L_632:
        /*0008*/ 	.byte	0x04, 0x17
        /*000a*/ 	.short	(.L_634 - .L_633)
.L_633:
        /*000c*/ 	.word	0x00000000
        /*0010*/ 	.short	0x0005
        /*0012*/ 	.short	0x0028
        /*0014*/ 	.byte	0x00, 0xf0, 0x05, 0x00


	//----- nvinfo : EIATTR_KPARAM_INFO
	.align		4
.L_634:
        /*0018*/ 	.byte	0x04, 0x17
        /*001a*/ 	.short	(.L_636 - .L_635)
.L_635:
        /*001c*/ 	.word	0x00000000
        /*0020*/ 	.short	0x0004
        /*0022*/ 	.short	0x0024
        /*0024*/ 	.byte	0x00, 0xf0, 0x11, 0x00


	//----- nvinfo : EIATTR_KPARAM_INFO
	.align		4
.L_636:
        /*0028*/ 	.byte	0x04, 0x17
        /*002a*/ 	.short	(.L_638 - .L_637)
.L_637:
        /*002c*/ 	.word	0x00000000
        /*0030*/ 	.short	0x0003
        /*0032*/ 	.short	0x0020
        /*0034*/ 	.byte	0x00, 0xf0, 0x05, 0x00


	//----- nvinfo : EIATTR_KPARAM_INFO
	.align		4
.L_638:
        /*0038*/ 	.byte	0x04, 0x17
        /*003a*/ 	.short	(.L_640 - .L_639)
.L_639:
        /*003c*/ 	.word	0x00000000
        /*0040*/ 	.short	0x0002
        /*0042*/ 	.short	0x0018
        /*0044*/ 	.byte	0x00, 0xf0, 0x21, 0x00


	//----- nvinfo : EIATTR_KPARAM_INFO
	.align		4
.L_640:
        /*0048*/ 	.byte	0x04, 0x17
        /*004a*/ 	.short	(.L_642 - .L_641)
.L_641:
        /*004c*/ 	.word	0x00000000
        /*0050*/ 	.short	0x0001
        /*0052*/ 	.short	0x0010
        /*0054*/ 	.byte	0x00, 0xf5, 0x21, 0x00


	//----- nvinfo : EIATTR_KPARAM_INFO
	.align		4
.L_642:
        /*0058*/ 	.byte	0x04, 0x17
        /*005a*/ 	.short	(.L_644 - .L_643)
.L_643:
        /*005c*/ 	.word	0x00000000
        /*0060*/ 	.short	0x0000
        /*0062*/ 	.short	0x0000
        /*0064*/ 	.byte	0x00, 0xf0, 0x41, 0x00


	//----- nvinfo : EIATTR_SPARSE_MMA_MASK
	.align		4
.L_644:
        /*0068*/ 	.byte	0x03, 0x50
        /*006a*/ 	.short	0x0000


	//----- nvinfo : EIATTR_MAXREG_COUNT
	.align		4
        /*006c*/ 	.byte	0x03, 0x1b
        /*006e*/ 	.short	0x00ff


	//----- nvinfo : EIATTR_NUM_BARRIERS
	.align		4
        /*0070*/ 	.byte	0x02, 0x4c
        /*0072*/ 	.byte	0x01
	.zero		1


	//----- nvinfo : EIATTR_MERCURY_ISA_VERSION
	.align		4
        /*0074*/ 	.byte	0x03, 0x5f
        /*0076*/ 	.short	0x0101


	//----- nvinfo : EIATTR_COOP_GROUP_MASK_REGIDS
	.align		4
        /*0078*/ 	.byte	0x04, 0x29
        /*007a*/ 	.short	(.L_646 - .L_645)


	//   ....[0]....
.L_645:
        /*007c*/ 	.word	0xffffffff


	//   ....[1]....
        /*0080*/ 	.word	0xffffffff


	//   ....[2]....
        /*0084*/ 	.word	0xffffffff


	//   ....[3]....
        /*0088*/ 	.word	0xffffffff


	//   ....[4]....
        /*008c*/ 	.word	0xffffffff


	//   ....[5]....
        /*0090*/ 	.word	0xffffffff


	//   ....[6]....
        /*0094*/ 	.word	0xffffffff


	//   ....[7]....
        /*0098*/ 	.word	0xffffffff


	//   ....[8]....
        /*009c*/ 	.word	0xffffffff


	//   ....[9]....
        /*00a0*/ 	.word	0xffffffff


	//   ....[10]....
        /*00a4*/ 	.word	0xffffffff


	//   ....[11]....
        /*00a8*/ 	.word	0xffffffff


	//   ....[12]....
        /*00ac*/ 	.word	0xffffffff


	//   ....[13]....
        /*00b0*/ 	.word	0xffffffff


	//   ....[14]....
        /*00b4*/ 	.word	0xffffffff


	//----- nvinfo : EIATTR_COOP_GROUP_INSTR_OFFSETS
	.align		4
.L_646:
        /*00b8*/ 	.byte	0x04, 0x28
        /*00ba*/ 	.short	(.L_648 - .L_647)


	//   ....[0]....
.L_647:
        /*00bc*/ 	.word	0x00000880


	//   ....[1]....
        /*00c0*/ 	.word	0x000008e0


	//   ....[2]....
        /*00c4*/ 	.word	0x00000950


	//   ....[3]....
        /*00c8*/ 	.word	0x000009a0


	//   ....[4]....
        /*00cc*/ 	.word	0x000009d0


	//   ....[5]....
        /*00d0*/ 	.word	0x00000b60


	//   ....[6]....
        /*00d4*/ 	.word	0x00000bf0


	//   ....[7]....
        /*00d8*/ 	.word	0x00000c40


	//   ....[8]....
        /*00dc*/ 	.word	0x00000c80


	//   ....[9]....
        /*00e0*/ 	.word	0x00000cc0


	//   ....[10]....
        /*00e4*/ 	.word	0x00001b90


	//   ....[11]....
        /*00e8*/ 	.word	0x00001c10


	//   ....[12]....
        /*00ec*/ 	.word	0x00001c60


	//   ....[13]....
        /*00f0*/ 	.word	0x00001ca0


	//   ....[14]....
        /*00f4*/ 	.word	0x00001cd0


	//----- nvinfo : EIATTR_VRC_CTA_INIT_COUNT
	.align		4
.L_648:
        /*00f8*/ 	.byte	0x02, 0x4a
	.zero		1
	.zero		1


	//----- nvinfo : EIATTR_EXIT_INSTR_OFFSETS
	.align		4
        /*00fc*/ 	.byte	0x04, 0x1c
        /*00fe*/ 	.short	(.L_650 - .L_649)


	//   ....[0]....
.L_649:
        /*0100*/ 	.word	0x000000a0


	//   ....[1]....
        /*0104*/ 	.word	0x000000e0


	//   ....[2]....
        /*0108*/ 	.word	0x00001de0


	//   ....[3]....
        /*010c*/ 	.word	0x00001e30


	//----- nvinfo : EIATTR_MAX_THREADS
	.align		4
.L_650:
        /*0110*/ 	.byte	0x04, 0x05
        /*0112*/ 	.short	(.L_652 - .L_651)
.L_651:
        /*0114*/ 	.word	0x00000100
        /*0118*/ 	.word	0x00000001
        /*011c*/ 	.word	0x00000001


	//----- nvinfo : EIATTR_CRS_STACK_SIZE
	.align		4
.L_652:
        /*0120*/ 	.byte	0x04, 0x1e
        /*0122*/ 	.short	(.L_654 - .L_653)
.L_653:
        /*0124*/ 	.word	0x00000000


	//----- nvinfo : EIATTR_CBANK_PARAM_SIZE
	.align		4
.L_654:
        /*0128*/ 	.byte	0x03, 0x19
        /*012a*/ 	.short	0x0029


	//----- nvinfo : EIATTR_PARAM_CBANK
	.align		4
        /*012c*/ 	.byte	0x04, 0x0a
        /*012e*/ 	.short	(.L_656 - .L_655)
	.align		4
.L_655:
        /*0130*/ 	.word	index@(.nv.constant0._ZN3cub18CUB_300001_SM_10006detail6reduce28DeviceReduceSingleTileKernelINS2_10policy_hubIiyN4cuda3__47minimumIiEEE10Policy1000EN6thrust24THRUST_300001_SM_1000_NS18transform_iteratorI4GetZNSC_6detail15normal_iteratorINSC_10device_ptrI4int3EEEENSC_11use_defaultESL_EEPiyS8_iiNS5_3std3__410__identityEEEvT0_T1_T2_T3_T4_T6_)
        /*0134*/ 	.short	0x0380
        /*0136*/ 	.short	0x0029


	//----- nvinfo : EIATTR_SW_WAR
	.align		4
.L_656:
        /*0138*/ 	.byte	0x04, 0x36
        /*013a*/ 	.short	(.L_658 - .L_657)
.L_657:
        /*013c*/ 	.word	0x00000008
.L_658:


//--------------------- .nv.info._ZN3cub18CUB_300001_SM_10006detail6reduce18DeviceReduceKernelINS2_10policy_hubIijN4cuda3__47minimumIiEEE10Policy1000EN6thrust24THRUST_300001_SM_1000_NS18transform_iteratorI4GetZNSC_6detail15normal_iteratorINSC_10device_ptrI4int3EEEENSC_11use_defaultESL_EEjS8_iNS5_3std3__410__identityEEEvT0_PT3_T1_NS0_13GridEvenShareIST_EET2_T4_ --------------------------
	.section	.nv.info._ZN3cub18CUB_300001_SM_10006detail6reduce18DeviceReduceKernelINS2_10policy_hubIijN4cuda3__47minimumIiEEE10Policy1000EN6thrust24THRUST_300001_SM_1000_NS18transform_iteratorI4GetZNSC_6detail15normal_iteratorINSC_10device_ptrI4int3EEEENSC_11use_defaultESL_EEjS8_iNS5_3std3__410__identityEEEvT0_PT3_T1_NS0_13GridEvenShareIST_EET2_T4_,"",@"SHT_CUDA_INFO"
	.sectionflags	@""
	.align	4


	//----- nvinfo : EIATTR_CUDA_API_VERSION
	.align		4
        /*0000*/ 	.byte	0x04, 0x37
        /*0002*/ 	.short	(.L_660 - .L_659)
.L_659:
        /*0004*/ 	.word	0x00000082


	//----- nvinfo : EIATTR_KPARAM_INFO
	.align		4
.L_660:
        /*0008*/ 	.byte	0x04, 0x17
        /*000a*/ 	.short	(.L_662 - .L_661)
.L_661:
        /*000c*/ 	.word	0x00000000
        /*0010*/ 	.short	0x0005
        /*0012*/ 	.short	0x0045
        /*0014*/ 	.byte	0x00, 0xf0, 0x05, 0x00


	//----- nvinfo : EIATTR_KPARAM_INFO
	.align		4
.L_662:
        /*0018*/ 	.byte	0x04, 0x17
        /*001a*/ 	.short	(.L_664 - .L_663)
.L_663:
        /*001c*/ 	.word	0x00000000
        /*0020*/ 	.short	0x0004
        /*0022*/ 	.short	0x0044
        /*0024*/ 	.byte	0x00, 0xf0, 0x05, 0x00


	//----- nvinfo : EIATTR_KPARAM_INFO
	.align		4
.L_664:
        /*0028*/ 	.byte	0x04, 0x17
        /*002a*/ 	.short	(.L_666 - .L_665)
.L_665:
        /*002c*/ 	.word	0x00000000
        /*0030*/ 	.short	0x0003
        /*0032*/ 	.short	0x001c
        /*0034*/ 	.byte	0x00, 0xf0, 0xa1, 0x00


	//----- nvinfo : EIATTR_KPARAM_INFO
	.align		4
.L_666:
        /*0038*/ 	.byte	0x04, 0x17
        /*003a*/ 	.short	(.L_668 - .L_667)
.L_667:
        /*003c*/ 	.word	0x00000000
        /*0040*/ 	.short	0x0002
        /*0042*/ 	.short	0x0018
        /*0044*/ 	.byte	0x00, 0xf0, 0x11, 0x00


	//----- nvinfo : EIATTR_KPARAM_INFO
	.align		4
.L_668:
        /*0048*/ 	.byte	0x04, 0x17
        /*004a*/ 	.short	(.L_670 - .L_669)
.L_669:
        /*004c*/ 	.word	0x00000000
        /*0050*/ 	.short	0x0001
        /*0052*/ 	.short	0x0010
        /*0054*/ 	.byte	0x00, 0xf5, 0x21, 0x00


	//----- nvinfo : EIATTR_KPARAM_INFO
	.align		4
.L_670:
        /*0058*/ 	.byte	0x04, 0x17
        /*005a*/ 	.short	(.L_672 - .L_671)
.L_671:
        /*005c*/ 	.word	0x00000000
        /*0060*/ 	.short	0x0000
        /*0062*/ 	.short	0x0000
        /*0064*/ 	.byte	0x00, 0xf0, 0x41, 0x00


	//----- nvinfo : EIATTR_SPARSE_MMA_MASK
	.align		4
.L_672:
        /*0068*/ 	.byte	0x03, 0x50
        /*006a*/ 	.short	0x0000


	//----- nvinfo : EIATTR_MAXREG_COUNT
	.align		4
        /*006c*/ 	.byte	0x03, 0x1b
        /*006e*/ 	.short	0x00ff


	//----- nvinfo : EIATTR_NUM_BARRIERS
	.align		4
        /*0070*/ 	.byte	0x02, 0x4c
        /*0072*/ 	.byte	0x01
	.zero		1


	//----- nvinfo : EIATTR_MERCURY_ISA_VERSION
	.align		4
        /*0074*/ 	.byte	0x03, 0x5f
        /*0076*/ 	.short	0x0101


	//----- nvinfo : EIATTR_COOP_GROUP_MASK_REGIDS
	.align		4
        /*0078*/ 	.byte	0x04, 0x29
        /*007a*/ 	.short	(.L_674 - .L_673)


	//   ....[0]....
.L_673:
        /*007c*/ 	.word	0xffffffff


	//   ....[1]....
        /*0080*/ 	.word	0xffffffff


	//   ....[2]....
        /*0084*/ 	.word	0xffffffff


	//   ....[3]....
        /*0088*/ 	.word	0xffffffff


	//   ....[4]....
        /*008c*/ 	.word	0xffffffff


	//   ....[5]....
        /*0090*/ 	.word	0xffffffff


	//   ....[6]....
        /*0094*/ 	.word	0xffffffff


	//   ....[7]....
        /*0098*/ 	.word	0xffffffff


	//   ....[8]....
        /*009c*/ 	.word	0xffffffff


	//   ....[9]....
        /*00a0*/ 	.word	0xffffffff


	//   ....[10]....
        /*00a4*/ 	.word	0xffffffff


	//   ....[11]....
        /*00a8*/ 	.word	0xffffffff


	//   ....[12]....
        /*00ac*/ 	.word	0xffffffff


	//   ....[13]....
        /*00b0*/ 	.word	0xffffffff


	//   ....[14]....
        /*00b4*/ 	.word	0xffffffff


	//----- nvinfo : EIATTR_COOP_GROUP_INSTR_OFFSETS
	.align		4
.L_674:
        /*00b8*/ 	.byte	0x04, 0x28
        /*00ba*/ 	.short	(.L_676 - .L_675)


	//   ....[0]....
.L_675:
        /*00bc*/ 	.word	0x00000b10


	//   ....[1]....
        /*00c0*/ 	.word	0x00000b70


	//   ....[2]....
        /*00c4*/ 	.word	0x00000be0


	//   ....[3]....
        /*00c8*/ 	.word	0x00000c30


	//   ....[4]....
        /*00cc*/ 	.word	0x00000c60


	//   ....[5]....
        /*00d0*/ 	.word	0x00000df0


	//   ....[6]....
        /*00d4*/ 	.word	0x00000e80


	//   ....[7]....
        /*00d8*/ 	.word	0x00000ed0


	//   ....[8]....
        /*00dc*/ 	.word	0x00000f10


	//   ....[9]....
        /*00e0*/ 	.word	0x00000f50


	//   ....[10]....
        /*00e4*/ 	.word	0x00002060


	//   ....[11]....
        /*00e8*/ 	.word	0x000020f0


	//   ....[12]....
        /*00ec*/ 	.word	0x00002140


	//   ....[13]....
        /*00f0*/ 	.word	0x00002180


	//   ....[14]....
        /*00f4*/ 	.word	0x000021b0


	//----- nvinfo : EIATTR_VRC_CTA_INIT_COUNT
	.align		4
.L_676:
        /*00f8*/ 	.byte	0x02, 0x4a
	.zero		1
	.zero		1


	//----- nvinfo : EIATTR_EXIT_INSTR_OFFSETS
	.align		4
        /*00fc*/ 	.byte	0x04, 0x1c
        /*00fe*/ 	.short	(.L_678 - .L_677)


	//   ....[0]....
.L_677:
        /*0100*/ 	.word	0x000022d0


	//   ....[1]....
        /*0104*/ 	.word	0x00002310


	//----- nvinfo : EIATTR_MAX_THREADS
	.align		4
.L_678:
        /*0108*/ 	.byte	0x04, 0x05
        /*010a*/ 	.short	(.L_680 - .L_679)
.L_679:
        /*010c*/ 	.word	0x00000100
        /*0110*/ 	.word	0x00000001
        /*0114*/ 	.word	0x00000001


	//----- nvinfo : EIATTR_CRS_STACK_SIZE
	.align		4
.L_680:
        /*0118*/ 	.byte	0x04, 0x1e
        /*011a*/ 	.short	(.L_682 - .L_681)
.L_681:
        /*011c*/ 	.word	0x00000000


	//----- nvinfo : EIATTR_CBANK_PARAM_SIZE
	.align		4
.L_682:
        /*0120*/ 	.byte	0x03, 0x19
        /*0122*/ 	.short	0x0046


	//----- nvinfo : EIATTR_PARAM_CBANK
	.align		4
        /*0124*/ 	.byte	0x04, 0x0a
        /*0126*/ 	.short	(.L_684 - .L_683)
	.align		4
.L_683:
        /*0128*/ 	.word	index@(.nv.constant0._ZN3cub18CUB_300001_SM_10006detail6reduce18DeviceReduceKernelINS2_10policy_hubIijN4cuda3__47minimumIiEEE10Policy1000EN6thrust24THRUST_300001_SM_1000_NS18transform_iteratorI4GetZNSC_6detail15normal_iteratorINSC_10device_ptrI4int3EEEENSC_11use_defaultESL_EEjS8_iNS5_3std3__410__identityEEEvT0_PT3_T1_NS0_13GridEvenShareIST_EET2_T4_)
        /*012c*/ 	.short	0x0380
        /*012e*/ 	.short	0x0046


	//----- nvinfo : EIATTR_SW_WAR
	.align		4
.L_684:
        /*0130*/ 	.byte	0x04, 0x36
        /*0132*/ 	.short	(.L_686 - .L_685)
.L_685:
        /*0134*/ 	.word	0x00000008
.L_686:


//--------------------- .nv.info._ZN3cub18CUB_300001_SM_10006detail6reduce28DeviceReduceSingleTileKernelINS2_10policy_hubIijN4cuda3__47minimumIiEEE10Policy1000EN6thrust24THRUST_300001_SM_1000_NS18transform_iteratorI4GetZNSC_6detail15normal_iteratorINSC_10device_ptrI4int3EEEENSC_11use_defaultESL_EEPijS8_iiNS5_3std3__410__identityEEEvT0_T1_T2_T3_T4_T6_ --------------------------
	.section	.nv.info._ZN3cub18CUB_300001_SM_10006detail6reduce28DeviceReduceSingleTileKernelINS2_10policy_hubIijN4cuda3__47minimumIiEEE10Policy1000EN6thrust24THRUST_300001_SM_1000_NS18transform_iteratorI4GetZNSC_6detail15normal_iteratorINSC_10device_ptrI4int3EEEENSC_11use_defaultESL_EEPijS8_iiNS5_3std3__410__identityEEEvT0_T1_T2_T3_T4_T6_,"",@"SHT_CUDA_INFO"
	.sectionflags	@""
	.align	4


	//----- nvinfo : EIATTR_CUDA_API_VERSION
	.align		4
        /*0000*/ 	.byte	0x04, 0x37
        /*0002*/ 	.short	(.L_688 - .L_687)
.L_687:
        /*0004*/ 	.word	0x00000082


	//----- nvinfo : EIATTR_KPARAM_INFO
	.align		4
.L_688:
        /*0008*/ 	.byte	0x04, 0x17
        /*000a*/ 	.short	(.L_690 - .L_689)
.L_689:
        /*000c*/ 	.word	0x00000000
        /*0010*/ 	.short	0x0005
        /*0012*/ 	.short	0x0024
        /*0014*/ 	.byte	0x00, 0xf0, 0x05, 0x00


	//----- nvinfo : EIATTR_KPARAM_INFO
	.align		4
.L_690:
        /*0018*/ 	.byte	0x04, 0x17
        /*001a*/ 	.short	(.L_692 - .L_691)
.L_691:
        /*001c*/ 	.word	0x00000000
        /*0020*/ 	.short	0x0004
        /*0022*/ 	.short	0x0020
        /*0024*/ 	.byte	0x00, 0xf0, 0x11, 0x00


	//----- nvinfo : EIATTR_KPARAM_INFO
	.align		4
.L_692:
        /*0028*/ 	.byte	0x04, 0x17
        /*002a*/ 	.short	(.L_694 - .L_693)
.L_693:
        /*002c*/ 	.word	0x00000000
        /*0030*/ 	.short	0x0003
        /*0032*/ 	.short	0x001c
        /*0034*/ 	.byte	0x00, 0xf0, 0x05, 0x00


	//----- nvinfo : EIATTR_KPARAM_INFO
	.align		4
.L_694:
        /*0038*/ 	.byte	0x04, 0x17
        /*003a*/ 	.short	(.L_696 - .L_695)
.L_695:
        /*003c*/ 	.word	0x00000000
        /*0040*/ 	.short	0x0002
        /*0042*/ 	.short	0x0018
        /*0044*/ 	.byte	0x00, 0xf0, 0x11, 0x00


	//----- nvinfo : EIATTR_KPARAM_INFO
	.align		4
.L_696:
        /*0048*/ 	.byte	0x04, 0x17
        /*004a*/ 	.short	(.L_698 - .L_697)
.L_697:
        /*004c*/ 	.word	0x00000000
        /*0050*/ 	.short	0x0001
        /*0052*/ 	.short	0x0010
        /*0054*/ 	.byte	0x00, 0xf5, 0x21, 0x00


	//----- nvinfo : EIATTR_KPARAM_INFO
	.align		4
.L_698:
        /*0058*/ 	.byte	0x04, 0x17
        /*005a*/ 	.short	(.L_700 - .L_699)
.L_699:
        /*005c*/ 	.word	0x00000000
        /*0060*/ 	.short	0x0000
        /*0062*/ 	.short	0x0000
        /*0064*/ 	.byte	0x00, 0xf0, 0x41, 0x00


	//----- nvinfo : EIATTR_SPARSE_MMA_MASK
	.align		4
.L_700:
        /*0068*/ 	.byte	0x03, 0x50
        /*006a*/ 	.short	0x0000


	//----- nvinfo : EIATTR_MAXREG_COUNT
	.align		4
        /*006c*/ 	.byte	0x03, 0x1b
        /*006e*/ 	.short	0x00ff


	//----- nvinfo : EIATTR_NUM_BARRIERS
	.align		4
        /*0070*/ 	.byte	0x02, 0x4c
        /*0072*/ 	.byte	0x01
	.zero		1


	//----- nvinfo : EIATTR_MERCURY_ISA_VERSION
	.align		4
        /*0074*/ 	.byte	0x03, 0x5f
        /*0076*/ 	.short	0x0101


	//----- nvinfo : EIATTR_COOP_GROUP_MASK_REGIDS
	.align		4
        /*0078*/ 	.byte	0x04, 0x29
        /*007a*/ 	.short	(.L_702 - .L_701)


	//   ....[0]....
.L_701:
        /*007c*/ 	.word	0xffffffff


	//   ....[1]....
        /*0080*/ 	.word	0xffffffff


	//   ....[2]....
        /*0084*/ 	.word	0xffffffff


	//   ....[3]....
        /*0088*/ 	.word	0xffffffff


	//   ....[4]....
        /*008c*/ 	.word	0xffffffff


	//   ....[5]....
        /*0090*/ 	.word	0xffffffff


	//   ....[6]....
        /*0094*/ 	.word	0xffffffff


	//   ....[7]....
        /*0098*/ 	.word	0xffffffff


	//   ....[8]....
        /*009c*/ 	.word	0xffffffff


	//   ....[9]....
        /*00a0*/ 	.word	0xffffffff


	//   ....[10]....
        /*00a4*/ 	.word	0xffffffff


	//   ....[11]....
        /*00a8*/ 	.word	0xffffffff


	//   ....[12]....
        /*00ac*/ 	.word	0xffffffff


	//   ....[13]....
        /*00b0*/ 	.word	0xffffffff


	//   ....[14]....
        /*00b4*/ 	.word	0xffffffff


	//----- nvinfo : EIATTR_COOP_GROUP_INSTR_OFFSETS
	.align		4
.L_702:
        /*00b8*/ 	.byte	0x04, 0x28
        /*00ba*/ 	.short	(.L_704 - .L_703)


	//   ....[0]....
.L_703:
        /*00bc*/ 	.word	0x00000850


	//   ....[1]....
        /*00c0*/ 	.word	0x000008b0


	//   ....[2]....
        /*00c4*/ 	.word	0x00000920


	//   ....[3]....
        /*00c8*/ 	.word	0x00000970


	//   ....[4]....
        /*00cc*/ 	.word	0x000009a0


	//   ....[5]....
        /*00d0*/ 	.word	0x00000b30


	//   ....[6]....
        /*00d4*/ 	.word	0x00000bc0


	//   ....[7]....
        /*00d8*/ 	.word	0x00000c10


	//   ....[8]....
        /*00dc*/ 	.word	0x00000c50


	//   ....[9]....
        /*00e0*/ 	.word	0x00000c90


	//   ....[10]....
        /*00e4*/ 	.word	0x00001c40


	//   ....[11]....
        /*00e8*/ 	.word	0x00001cc0


	//   ....[12]....
        /*00ec*/ 	.word	0x00001d10


	//   ....[13]....
        /*00f0*/ 	.word	0x00001d50


	//   ....[14]....
        /*00f4*/ 	.word	0x00001d80


	//----- nvinfo : EIATTR_VRC_CTA_INIT_COUNT
	.align		4
.L_704:
        /*00f8*/ 	.byte	0x02, 0x4a
	.zero		1
	.zero		1


	//----- nvinfo : EIATTR_EXIT_INSTR_OFFSETS
	.align		4
        /*00fc*/ 	.byte	0x04, 0x1c
        /*00fe*/ 	.short	(.L_706 - .L_705)


	//   ....[0]....
.L_705:
        /*0100*/ 	.word	0x00000080


	//   ....[1]....
        /*0104*/ 	.word	0x000000c0


	//   ....[2]....
        /*0108*/ 	.word	0x00001ea0


	//   ....[3]....
        /*010c*/ 	.word	0x00001ef0


	//----- nvinfo : EIATTR_MAX_THREADS
	.align		4
.L_706:
        /*0110*/ 	.byte	0x04, 0x05
        /*0112*/ 	.short	(.L_708 - .L_707)
.L_707:
        /*0114*/ 	.word	0x00000100
        /*0118*/ 	.word	0x00000001
        /*011c*/ 	.word	0x00000001


	//----- nvinfo : EIATTR_CRS_STACK_SIZE
	.align		4
.L_708:
        /*0120*/ 	.byte	0x04, 0x1e
        /*0122*/ 	.short	(.L_710 - .L_709)
.L_709:
        /*0124*/ 	.word	0x00000000


	//----- nvinfo : EIATTR_CBANK_PARAM_SIZE
	.align		4
.L_710:
        /*0128*/ 	.byte	0x03, 0x19
        /*012a*/ 	.short	0x0025


	//----- nvinfo : EIATTR_PARAM_CBANK
	.align		4
        /*012c*/ 	.byte	0x04, 0x0a
        /*012e*/ 	.short	(.L_712 - .L_711)
	.align		4
.L_711:
        /*0130*/ 	.word	index@(.nv.constant0._ZN3cub18CUB_300001_SM_10006detail6reduce28DeviceReduceSingleTileKernelINS2_10policy_hubIijN4cuda3__47minimumIiEEE10Policy1000EN6thrust24THRUST_300001_SM_1000_NS18transform_iteratorI4GetZNSC_6detail15normal_iteratorINSC_10device_ptrI4int3EEEENSC_11use_defaultESL_EEPijS8_iiNS5_3std3__410__identityEEEvT0_T1_T2_T3_T4_T6_)
        /*0134*/ 	.short	0x0380
        /*0136*/ 	.short	0x0025


	//----- nvinfo : EIATTR_SW_WAR
	.align		4
.L_712:
        /*0138*/ 	.byte	0x04, 0x36
        /*013a*/ 	.short	(.L_714 - .L_713)
.L_713:
        /*013c*/ 	.word	0x00000008
.L_714:


//--------------------- .nv.info._ZN3cub18CUB_300001_SM_10006detail6reduce18DeviceReduceKernelINS2_10policy_hubIiyN4cuda3__47maximumIiEEE10Policy1000EN6thrust24THRUST_300001_SM_1000_NS18transform_iteratorI4GetYNSC_6detail15normal_iteratorINSC_10device_ptrI4int3EEEENSC_11use_defaultESL_EEyS8_iNS5_3std3__410__identityEEEvT0_PT3_T1_NS0_13GridEvenShareIST_EET2_T4_ --------------------------
	.section	.nv.info._ZN3cub18CUB_300001_SM_10006detail6reduce18DeviceReduceKernelINS2_10policy_hubIiyN4cuda3__47maximumIiEEE10Policy1000EN6thrust24THRUST_300001_SM_1000_NS18transform_iteratorI4GetYNSC_6detail15normal_iteratorINSC_10device_ptrI4int3EEEENSC_11use_defaultESL_EEyS8_iNS5_3std3__410__identityEEEvT0_PT3_T1_NS0_13GridEvenShareIST_EET2_T4_,"",@"SHT_CUDA_INFO"
	.sectionflags	@""
	.align	4


	//----- nvinfo : EIATTR_CUDA_API_VERSION
	.align		4
        /*0000*/ 	.byte	0x04, 0x37
        /*0002*/ 	.short	(.L_716 - .L_715)
.L_715:
        /*0004*/ 	.word	0x00000082


	//----- nvinfo : EIATTR_KPARAM_INFO
	.align		4
.L_716:
        /*0008*/ 	.byte	0x04, 0x17
        /*000a*/ 	.short	(.L_718 - .L_717)
.L_717:
        /*000c*/ 	.word	0x00000000
        /*0010*/ 	.short	0x0005
        /*0012*/ 	.short	0x0069
        /*0014*/ 	.byte	0x00, 0xf0, 0x05, 0x00


	//----- nvinfo : EIATTR_KPARAM_INFO
	.align		4
.L_718:
        /*0018*/ 	.byte	0x04, 0x17
        /*001a*/ 	.short	(.L_720 - .L_719)
.L_719:
        /*001c*/ 	.word	0x00000000
        /*0020*/ 	.short	0x0004
        /*0022*/ 	.short	0x0068
        /*0024*/ 	.byte	0x00, 0xf0, 0x05, 0x00


	//----- nvinfo : EIATTR_KPARAM_INFO
	.align		4
.L_720:
        /*0028*/ 	.byte	0x04, 0x17
        /*002a*/ 	.short	(.L_722 - .L_721)
.L_721:
        /*002c*/ 	.word	0x00000000
        /*0030*/ 	.short	0x0003
        /*0032*/ 	.short	0x0020
        /*0034*/ 	.byte	0x00, 0xf0, 0x21, 0x01


	//----- nvinfo : EIATTR_KPARAM_INFO
	.align		4
.L_722:
        /*0038*/ 	.byte	0x04, 0x17
        /*003a*/ 	.short	(.L_724 - .L_723)
.L_723:
        /*003c*/ 	.word	0x00000000
        /*0040*/ 	.short	0x0002
        /*0042*/ 	.short	0x0018
        /*0044*/ 	.byte	0x00, 0xf0, 0x21, 0x00


	//----- nvinfo : EIATTR_KPARAM_INFO
	.align		4
.L_724:
        /*0048*/ 	.byte	0x04, 0x17
        /*004a*/ 	.short	(.L_726 - .L_725)
.L_725:
        /*004c*/ 	.word	0x00000000
        /*0050*/ 	.short	0x0001
        /*0052*/ 	.short	0x0010
        /*0054*/ 	.byte	0x00, 0xf5, 0x21, 0x00


	//----- nvinfo : EIATTR_KPARAM_INFO
	.align		4
.L_726:
        /*0058*/ 	.byte	0x04, 0x17
        /*005a*/ 	.short	(.L_728 - .L_727)
.L_727:
        /*005c*/ 	.word	0x00000000
        /*0060*/ 	.short	0x0000
        /*0062*/ 	.short	0x0000
        /*0064*/ 	.byte	0x00, 0xf0, 0x41, 0x00


	//----- nvinfo : EIATTR_SPARSE_MMA_MASK
	.align		4
.L_728:
        /*0068*/ 	.byte	0x03, 0x50
        /*006a*/ 	.short	0x0000


	//----- nvinfo : EIATTR_MAXREG_COUNT
	.align		4
        /*006c*/ 	.byte	0x03, 0x1b
        /*006e*/ 	.short	0x00ff


	//----- nvinfo : EIATTR_NUM_BARRIERS
	.align		4
        /*0070*/ 	.byte	0x02, 0x4c
        /*0072*/ 	.byte	0x01
	.zero		1


	//----- nvinfo : EIATTR_MERCURY_ISA_VERSION
	.align		4
        /*0074*/ 	.byte	0x03, 0x5f
        /*0076*/ 	.short	0x0101


	//----- nvinfo : EIATTR_COOP_GROUP_MASK_REGIDS
	.align		4
        /*0078*/ 	.byte	0x04, 0x29
        /*007a*/ 	.short	(.L_730 - .L_729)


	//   ....[0]....
.L_729:
        /*007c*/ 	.word	0xffffffff


	//   ....[1]....
        /*0080*/ 	.word	0xffffffff


	//   ....[2]....
        /*0084*/ 	.word	0xffffffff


	//   ....[3]....
        /*0088*/ 	.word	0xffffffff


	//   ....[4]....
        /*008c*/ 	.word	0xffffffff


	//   ....[5]....
        /*0090*/ 	.word	0xffffffff


	//   ....[6]....
        /*0094*/ 	.word	0xffffffff


	//   ....[7]....
        /*0098*/ 	.word	0xffffffff


	//   ....[8]....
        /*009c*/ 	.word	0xffffffff


	//   ....[9]....
        /*00a0*/ 	.word	0xffffffff


	//   ....[10]....
        /*00a4*/ 	.word	0xffffffff


	//   ....[11]....
        /*00a8*/ 	.word	0xffffffff


	//   ....[12]....
        /*00ac*/ 	.word	0xffffffff


	//   ....[13]....
        /*00b0*/ 	.word	0xffffffff


	//   ....[14]....
        /*00b4*/ 	.word	0xffffffff


	//----- nvinfo : EIATTR_COOP_GROUP_INSTR_OFFSETS
	.align		4
.L_730:
        /*00b8*/ 	.byte	0x04, 0x28
        /*00ba*/ 	.short	(.L_732 - .L_731)


	//   ....[0]....
.L_731:
        /*00bc*/ 	.word	0x00000920


	//   ....[1]....
        /*00c0*/ 	.word	0x00000980


	//   ....[2]....
        /*00c4*/ 	.word	0x000009f0


	//   ....[3]....
        /*00c8*/ 	.word	0x00000a40


	//   ....[4]....
        /*00cc*/ 	.word	0x00000a70


	//   ....[5]....
        /*00d0*/ 	.word	0x00000c00


	//   ....[6]....
        /*00d4*/ 	.word	0x00000c90


	//   ....[7]....
        /*00d8*/ 	.word	0x00000ce0


	//   ....[8]....
        /*00dc*/ 	.word	0x00000d20


	//   ....[9]....
        /*00e0*/ 	.word	0x00000d60


	//   ....[10]....
        /*00e4*/ 	.word	0x00001e30


	//   ....[11]....
        /*00e8*/ 	.word	0x00001eb0


	//   ....[12]....
        /*00ec*/ 	.word	0x00001f00


	//   ....[13]....
        /*00f0*/ 	.word	0x00001f40


	//   ....[14]....
        /*00f4*/ 	.word	0x00001f70


	//----- nvinfo : EIATTR_VRC_CTA_INIT_COUNT
	.align		4
.L_732:
        /*00f8*/ 	.byte	0x02, 0x4a
	.zero		1
	.zero		1


	//----- nvinfo : EIATTR_EXIT_INSTR_OFFSETS
	.align		4
        /*00fc*/ 	.byte	0x04, 0x1c
        /*00fe*/ 	.short	(.L_734 - .L_733)


	//   ....[0]....
.L_733:
        /*0100*/ 	.word	0x00002090


	//   ....[1]....
        /*0104*/ 	.word	0x000020f0


	//----- nvinfo : EIATTR_MAX_THREADS
	.align		4
.L_734:
        /*0108*/ 	.byte	0x04, 0x05
        /*010a*/ 	.short	(.L_736 - .L_735)
.L_735:
        /*010c*/ 	.word	0x00000100
        /*0110*/ 	.word	0x00000001
        /*0114*/ 	.word	0x00000001


	//----- nvinfo : EIATTR_CRS_STACK_SIZE
	.align		4
.L_736:
        /*0118*/ 	.byte	0x04, 0x1e
        /*011a*/ 	.short	(.L_738 - .L_737)
.L_737:
        /*011c*/ 	.word	0x00000000


	//----- nvinfo : EIATTR_CBANK_PARAM_SIZE
	.align		4
.L_738:
        /*0120*/ 	.byte	0x03, 0x19
        /*0122*/ 	.short	0x006a


	//----- nvinfo : EIATTR_PARAM_CBANK
	.align		4
        /*0124*/ 	.byte	0x04, 0x0a
        /*0126*/ 	.short	(.L_740 - .L_739)
	.align		4
.L_739:
        /*0128*/ 	.word	index@(.nv.constant0._ZN3cub18CUB_300001_SM_10006detail6reduce18DeviceReduceKernelINS2_10policy_hubIiyN4cuda3__47maximumIiEEE10Policy1000EN6thrust24THRUST_300001_SM_1000_NS18transform_iteratorI4GetYNSC_6detail15normal_iteratorINSC_10device_ptrI4int3EEEENSC_11use_defaultESL_EEyS8_iNS5_3std3__410__identityEEEvT0_PT3_T1_NS0_13GridEvenShareIST_EET2_T4_)
        /*012c*/ 	.short	0x0380
        /*012e*/ 	.short	0x006a


	//----- nvinfo : EIATTR_SW_WAR
	.align		4
.L_740:
        /*0130*/ 	.byte	0x04, 0x36
        /*0132*/ 	.short	(.L_742 - .L_741)
.L_741:
        /*0134*/ 	.word	0x00000008
.L_742:


//--------------------- .nv.info._ZN3cub18CUB_300001_SM_10006detail6reduce28DeviceReduceSingleTileKernelINS2_10policy_hubIiyN4cuda3__47maximumIiEEE10Policy1000EN6thrust24THRUST_300001_SM_1000_NS18transform_iteratorI4GetYNSC_6detail15normal_iteratorINSC_10device_ptrI4int3EEEENSC_11use_defaultESL_EEPiyS8_iiNS5_3std3__410__identityEEEvT0_T1_T2_T3_T4_T6_ --------------------------
	.section	.nv.info._ZN3cub18CUB_300001_SM_10006detail6reduce28DeviceReduceSingleTileKernelINS2_10policy_hubIiyN4cuda3__47maximumIiEEE10Policy1000EN6thrust24THRUST_300001_SM_1000_NS18transform_iteratorI4GetYNSC_6detail15normal_iteratorINSC_10device_ptrI4int3EEEENSC_11use_defaultESL_EEPiyS8_iiNS5_3std3__410__identityEEEvT0_T1_T2_T3_T4_T6_,"",@"SHT_CUDA_INFO"
	.sectionflags	@""
	.align	4


	//----- nvinfo : EIATTR_CUDA_API_VERSION
	.align		4
        /*0000*/ 	.byte	0x04, 0x37
        /*0002*/ 	.short	(.L_744 - .L_743)
.L_743:
        /*0004*/ 	.word	0x00000082


	//----- nvinfo : EIATTR_KPARAM_INFO
	.align		4
.L_744:
        /*0008*/ 	.byte	0x04, 0x17
        /*000a*/ 	.short	(.L_746 - .L_745)
.L_745:
        /*000c*/ 	.word	0x00000000
        /*0010*/ 	.short	0x0005
        /*0012*/ 	.short	0x0028
        /*0014*/ 	.byte	0x00, 0xf0, 0x05, 0x00


	//----- nvinfo : EIATTR_KPARAM_INFO
	.align		4
.L_746:
        /*0018*/ 	.byte	0x04, 0x17
        /*001a*/ 	.short	(.L_748 - .L_747)
.L_747:
        /*001c*/ 	.word	0x00000000
        /*0020*/ 	.short	0x0004
        /*0022*/ 	.short	0x0024
        /*0024*/ 	.byte	0x00, 0xf0, 0x11, 0x00


	//----- nvinfo : EIATTR_KPARAM_INFO
	.align		4
.L_748:
        /*0028*/ 	.byte	0x04, 0x17
        /*002a*/ 	.short	(.L_750 - .L_749)
.L_749:
        /*002c*/ 	.word	0x00000000
        /*0030*/ 	.short	0x0003
        /*0032*/ 	.short	0x0020
        /*0034*/ 	.byte	0x00, 0xf0, 0x05, 0x00


	//----- nvinfo : EIATTR_KPARAM_INFO
	.align		4
.L_750:
        /*0038*/ 	.byte	0x04, 0x17
        /*003a*/ 	.short	(.L_752 - .L_751)
.L_751:
        /*003c*/ 	.word	0x00000000
        /*0040*/ 	.short	0x0002
        /*0042*/ 	.short	0x0018
        /*0044*/ 	.byte	0x00, 0xf0, 0x21, 0x00


	//----- nvinfo : EIATTR_KPARAM_INFO
	.align		4
.L_752:
        /*0048*/ 	.byte	0x04, 0x17
        /*004a*/ 	.short	(.L_754 - .L_753)
.L_753:
        /*004c*/ 	.word	0x00000000
        /*0050*/ 	.short	0x0001
        /*0052*/ 	.short	0x0010
        /*0054*/ 	.byte	0x00, 0xf5, 0x21, 0x00


	//----- nvinfo : EIATTR_KPARAM_INFO
	.align		4
.L_754:
        /*0058*/ 	.byte	0x04, 0x17
        /*005a*/ 	.short	(.L_756 - .L_755)
.L_755:
        /*005c*/ 	.word	0x00000000
        /*0060*/ 	.short	0x0000
        /*0062*/ 	.short	0x0000
        /*0064*/ 	.byte	0x00, 0xf0, 0x41, 0x00


	//----- nvinfo : EIATTR_SPARSE_MMA_MASK
	.align		4
.L_756:
        /*0068*/ 	.byte	0x03, 0x50
        /*006a*/ 	.short	0x0000


	//----- nvinfo : EIATTR_MAXREG_COUNT
	.align		4
        /*006c*/ 	.byte	0x03, 0x1b
        /*006e*/ 	.short	0x00ff


	//----- nvinfo : EIATTR_NUM_BARRIERS
	.align		4
        /*0070*/ 	.byte	0x02, 0x4c
        /*0072*/ 	.byte	0x01
	.zero		1


	//----- nvinfo : EIATTR_MERCURY_ISA_VERSION
	.align		4
        /*0074*/ 	.byte	0x03, 0x5f
        /*0076*/ 	.short	0x0101


	//----- nvinfo : EIATTR_COOP_GROUP_MASK_REGIDS
	.align		4
        /*0078*/ 	.byte	0x04, 0x29
        /*007a*/ 	.short	(.L_758 - .L_757)


	//   ....[0]....
.L_757:
        /*007c*/ 	.word	0xffffffff


	//   ....[1]....
        /*0080*/ 	.word	0xffffffff


	//   ....[2]....
        /*0084*/ 	.word	0xffffffff


	//   ....[3]....
        /*0088*/ 	.word	0xffffffff


	//   ....[4]....
        /*008c*/ 	.word	0xffffffff


	//   ....[5]....
        /*0090*/ 	.word	0xffffffff


	//   ....[6]....
        /*0094*/ 	.word	0xffffffff


	//   ....[7]....
        /*0098*/ 	.word	0xffffffff


	//   ....[8]....
        /*009c*/ 	.word	0xffffffff


	//   ....[9]....
        /*00a0*/ 	.word	0xffffffff


	//   ....[10]....
        /*00a4*/ 	.word	0xffffffff


	//   ....[11]....
        /*00a8*/ 	.word	0xffffffff


	//   ....[12]....
        /*00ac*/ 	.word	0xffffffff


	//   ....[13]....
        /*00b0*/ 	.word	0xffffffff


	//   ....[14]....
        /*00b4*/ 	.word	0xffffffff


	//----- nvinfo : EIATTR_COOP_GROUP_INSTR_OFFSETS
	.align		4
.L_758:
        /*00b8*/ 	.byte	0x04, 0x28
        /*00ba*/ 	.short	(.L_760 - .L_759)


	//   ....[0]....
.L_759:
        /*00bc*/ 	.word	0x00000880


	//   ....[1]....
        /*00c0*/ 	.word	0x000008e0


	//   ....[2]....
        /*00c4*/ 	.word	0x00000950


	//   ....[3]....
        /*00c8*/ 	.word	0x000009a0


	//   ....[4]....
        /*00cc*/ 	.word	0x000009d0


	//   ....[5]....
        /*00d0*/ 	.word	0x00000b60


	//   ....[6]....
        /*00d4*/ 	.word	0x00000bf0


	//   ....[7]....
        /*00d8*/ 	.word	0x00000c40


	//   ....[8]....
        /*00dc*/ 	.word	0x00000c80


	//   ....[9]....
        /*00e0*/ 	.word	0x00000cc0


	//   ....[10]....
        /*00e4*/ 	.word	0x00001b90


	//   ....[11]....
        /*00e8*/ 	.word	0x00001c10


	//   ....[12]....
        /*00ec*/ 	.word	0x00001c60


	//   ....[13]....
        /*00f0*/ 	.word	0x00001ca0


	//   ....[14]....
        /*00f4*/ 	.word	0x00001cd0


	//----- nvinfo : EIATTR_VRC_CTA_INIT_COUNT
	.align		4
.L_760:
        /*00f8*/ 	.byte	0x02, 0x4a
	.zero		1
	.zero		1


	//----- nvinfo : EIATTR_EXIT_INSTR_OFFSETS
	.align		4
        /*00fc*/ 	.byte	0x04, 0x1c
        /*00fe*/ 	.short	(.L_762 - .L_761)


	//   ....[0]....
.L_761:
        /*0100*/ 	.word	0x000000a0


	//   ....[1]....
        /*0104*/ 	.word	0x000000e0


	//   ....[2]....
        /*0108*/ 	.word	0x00001de0


	//   ....[3]....
        /*010c*/ 	.word	0x00001e30


	//----- nvinfo : EIATTR_MAX_THREADS
	.align		4
.L_762:
        /*0110*/ 	.byte	0x04, 0x05
        /*0112*/ 	.short	(.L_764 - .L_763)
.L_763:
        /*0114*/ 	.word	0x00000100
        /*0118*/ 	.word	0x00000001
        /*011c*/ 	.word	0x00000001


	//----- nvinfo : EIATTR_CRS_STACK_SIZE
	.align		4
.L_764:
        /*0120*/ 	.byte	0x04, 0x1e
        /*0122*/ 	.short	(.L_766 - .L_765)
.L_765:
        /*0124*/ 	.word	0x00000000


	//----- nvinfo : EIATTR_CBANK_PARAM_SIZE
	.align		4
.L_766:
        /*0128*/ 	.byte	0x03, 0x19
        /*012a*/ 	.short	0x0029


	//----- nvinfo : EIATTR_PARAM_CBANK
	.align		4
        /*012c*/ 	.byte	0x04, 0x0a
        /*012e*/ 	.short	(.L_768 - .L_767)
	.align		4
.L_767:
        /*0130*/ 	.word	index@(.nv.constant0._ZN3cub18CUB_300001_SM_10006detail6reduce28DeviceReduceSingleTileKernelINS2_10policy_hubIiyN4cuda3__47maximumIiEEE10Policy1000EN6thrust24THRUST_300001_SM_1000_NS18transform_iteratorI4GetYNSC_6detail15normal_iteratorINSC_10device_ptrI4int3EEEENSC_11use_defaultESL_EEPiyS8_iiNS5_3std3__410__identityEEEvT0_T1_T2_T3_T4_T6_)
        /*0134*/ 	.short	0x0380
        /*0136*/ 	.short	0x0029


	//----- nvinfo : EIATTR_SW_WAR
	.align		4
.L_768:
        /*0138*/ 	.byte	0x04, 0x36
        /*013a*/ 	.short	(.L_770 - .L_769)
.L_769:
        /*013c*/ 	.word	0x00000008
.L_770:


//--------------------- .nv.info._ZN3cub18CUB_300001_SM_10006detail6reduce18DeviceReduceKernelINS2_10policy_hubIijN4cuda3__47maximumIiEEE10Policy1000EN6thrust24THRUST_300001_SM_1000_NS18transform_iteratorI4GetYNSC_6detail15normal_iteratorINSC_10device_ptrI4int3EEEENSC_11use_defaultESL_EEjS8_iNS5_3std3__410__identityEEEvT0_PT3_T1_NS0_13GridEvenShareIST_EET2_T4_ --------------------------
	.section	.nv.info._ZN3cub18CUB_300001_SM_10006detail6reduce18DeviceReduceKernelINS2_10policy_hubIijN4cuda3__47maximumIiEEE10Policy1000EN6thrust24THRUST_300001_SM_1000_NS18transform_iteratorI4GetYNSC_6detail15normal_iteratorINSC_10device_ptrI4int3EEEENSC_11use_defaultESL_EEjS8_iNS5_3std3__410__identityEEEvT0_PT3_T1_NS0_13GridEvenShareIST_EET2_T4_,"",@"SHT_CUDA_INFO"
	.sectionflags	@""
	.align	4


	//----- nvinfo : EIATTR_CUDA_API_VERSION
	.align		4
        /*0000*/ 	.byte	0x04, 0x37
        /*0002*/ 	.short	(.L_772 - .L_771)
.L_771:
        /*0004*/ 	.word	0x00000082


	//----- nvinfo : EIATTR_KPARAM_INFO
	.align		4
.L_772:
        /*0008*/ 	.byte	0x04, 0x17
        /*000a*/ 	.short	(.L_774 - .L_773)
.L_773:
        /*000c*/ 	.word	0x00000000
        /*0010*/ 	.short	0x0005
        /*0012*/ 	.short	0x0045
        /*0014*/ 	.byte	0x00, 0xf0, 0x05, 0x00


	//----- nvinfo : EIATTR_KPARAM_INFO
	.align		4
.L_774:
        /*0018*/ 	.byte	0x04, 0x17
        /*001a*/ 	.short	(.L_776 - .L_775)
.L_775:
        /*001c*/ 	.word	0x00000000
        /*0020*/ 	.short	0x0004
        /*0022*/ 	.short	0x0044
        /*0024*/ 	.byte	0x00, 0xf0, 0x05, 0x00


	//----- nvinfo : EIATTR_KPARAM_INFO
	.align		4
.L_776:
        /*0028*/ 	.byte	0x04, 0x17
        /*002a*/ 	.short	(.L_778 - .L_777)
.L_777:
        /*002c*/ 	.word	0x00000000
        /*0030*/ 	.short	0x0003
        /*0032*/ 	.short	0x001c
        /*0034*/ 	.byte	0x00, 0xf0, 0xa1, 0x00


	//----- nvinfo : EIATTR_KPARAM_INFO
	.align		4
.L_778:
        /*0038*/ 	.byte	0x04, 0x17
        /*003a*/ 	.short	(.L_780 - .L_779)
.L_779:
        /*003c*/ 	.word	0x00000000
        /*0040*/ 	.short	0x0002
        /*0042*/ 	.short	0x0018
        /*0044*/ 	.byte	0x00, 0xf0, 0x11, 0x00


	//----- nvinfo : EIATTR_KPARAM_INFO
	.align		4
.L_780:
        /*0048*/ 	.byte	0x04, 0x17
        /*004a*/ 	.short	(.L_782 - .L_781)
.L_781:
        /*004c*/ 	.word	0x00000000
        /*0050*/ 	.short	0x0001
        /*0052*/ 	.short	0x0010
        /*0054*/ 	.byte	0x00, 0xf5, 0x21, 0x00


	//----- nvinfo : EIATTR_KPARAM_INFO
	.align		4
.L_782:
        /*0058*/ 	.byte	0x04, 0x17
        /*005a*/ 	.short	(.L_784 - .L_783)
.L_783:
        /*005c*/ 	.word	0x00000000
        /*0060*/ 	.short	0x0000
        /*0062*/ 	.short	0x0000
        /*0064*/ 	.byte	0x00, 0xf0, 0x41, 0x00


	//----- nvinfo : EIATTR_SPARSE_MMA_MASK
	.align		4
.L_784:
        /*0068*/ 	.byte	0x03, 0x50
        /*006a*/ 	.short	0x0000


	//----- nvinfo : EIATTR_MAXREG_COUNT
	.align		4
        /*006c*/ 	.byte	0x03, 0x1b
        /*006e*/ 	.short	0x00ff


	//----- nvinfo : EIATTR_NUM_BARRIERS
	.align		4
        /*0070*/ 	.byte	0x02, 0x4c
        /*0072*/ 	.byte	0x01
	.zero		1


	//----- nvinfo : EIATTR_MERCURY_ISA_VERSION
	.align		4
        /*0074*/ 	.byte	0x03, 0x5f
        /*0076*/ 	.short	0x0101


	//----- nvinfo : EIATTR_COOP_GROUP_MASK_REGIDS
	.align		4
        /*0078*/ 	.byte	0x04, 0x29
        /*007a*/ 	.short	(.L_786 - .L_785)


	//   ....[0]....
.L_785:
        /*007c*/ 	.word	0xffffffff


	//   ....[1]....
        /*0080*/ 	.word	0xffffffff


	//   ....[2]....
        /*0084*/ 	.word	0xffffffff


	//   ....[3]....
        /*0088*/ 	.word	0xffffffff


	//   ....[4]....
        /*008c*/ 	.word	0xffffffff


	//   ....[5]....
        /*0090*/ 	.word	0xffffffff


	//   ....[6]....
        /*0094*/ 	.word	0xffffffff


	//   ....[7]....
        /*0098*/ 	.word	0xffffffff


	//   ....[8]....
        /*009c*/ 	.word	0xffffffff


	//   ....[9]....
        /*00a0*/ 	.word	0xffffffff


	//   ....[10]....
        /*00a4*/ 	.word	0xffffffff


	//   ....[11]....
        /*00a8*/ 	.word	0xffffffff


	//   ....[12]....
        /*00ac*/ 	.word	0xffffffff


	//   ....[13]....
        /*00b0*/ 	.word	0xffffffff


	//   ....[14]....
        /*00b4*/ 	.word	0xffffffff


	//----- nvinfo : EIATTR_COOP_GROUP_INSTR_OFFSETS
	.align		4
.L_786:
        /*00b8*/ 	.byte	0x04, 0x28
        /*00ba*/ 	.short	(.L_788 - .L_787)


	//   ....[0]....
.L_787:
        /*00bc*/ 	.word	0x00000b10


	//   ....[1]....
        /*00c0*/ 	.word	0x00000b70


	//   ....[2]....
        /*00c4*/ 	.word	0x00000be0


	//   ....[3]....
        /*00c8*/ 	.word	0x00000c30


	//   ....[4]....
        /*00cc*/ 	.word	0x00000c60


	//   ....[5]....
        /*00d0*/ 	.word	0x00000df0


	//   ....[6]....
        /*00d4*/ 	.word	0x00000e80


	//   ....[7]....
        /*00d8*/ 	.word	0x00000ed0


	//   ....[8]....
        /*00dc*/ 	.word	0x00000f10


	//   ....[9]....
        /*00e0*/ 	.word	0x00000f50


	//   ....[10]....
        /*00e4*/ 	.word	0x00002060


	//   ....[11]....
        /*00e8*/ 	.word	0x000020f0


	//   ....[12]....
        /*00ec*/ 	.word	0x00002140


	//   ....[13]....
        /*00f0*/ 	.word	0x00002180


	//   ....[14]....
        /*00f4*/ 	.word	0x000021b0


	//----- nvinfo : EIATTR_VRC_CTA_INIT_COUNT
	.align		4
.L_788:
        /*00f8*/ 	.byte	0x02, 0x4a
	.zero		1
	.zero		1


	//----- nvinfo : EIATTR_EXIT_INSTR_OFFSETS
	.align		4
        /*00fc*/ 	.byte	0x04, 0x1c
        /*00fe*/ 	.short	(.L_790 - .L_789)


	//   ....[0]....
.L_789:
        /*0100*/ 	.word	0x000022d0


	//   ....[1]....
        /*0104*/ 	.word	0x00002310


	//----- nvinfo : EIATTR_MAX_THREADS
	.align		4
.L_790:
        /*0108*/ 	.byte	0x04, 0x05
        /*010a*/ 	.short	(.L_792 - .L_791)
.L_791:
        /*010c*/ 	.word	0x00000100
        /*0110*/ 	.word	0x00000001
        /*0114*/ 	.word	0x00000001


	//----- nvinfo : EIATTR_CRS_STACK_SIZE
	.align		4
.L_792:
        /*0118*/ 	.byte	0x04, 0x1e
        /*011a*/ 	.short	(.L_794 - .L_793)
.L_793:
        /*011c*/ 	.word	0x00000000


	//----- nvinfo : EIATTR_CBANK_PARAM_SIZE
	.align		4
.L_794:
        /*0120*/ 	.byte	0x03, 0x19
        /*0122*/ 	.short	0x0046


	//----- nvinfo : EIATTR_PARAM_CBANK
	.align		4
        /*0124*/ 	.byte	0x04, 0x0a
        /*0126*/ 	.short	(.L_796 - .L_795)
	.align		4
.L_795:
        /*0128*/ 	.word	index@(.nv.constant0._ZN3cub18CUB_300001_SM_10006detail6reduce18DeviceReduceKernelINS2_10policy_hubIijN4cuda3__47maximumIiEEE10Policy1000EN6thrust24THRUST_300001_SM_1000_NS18transform_iteratorI4GetYNSC_6detail15normal_iteratorINSC_10device_ptrI4int3EEEENSC_11use_defaultESL_EEjS8_iNS5_3std3__410__identityEEEvT0_PT3_T1_NS0_13GridEvenShareIST_EET2_T4_)
        /*012c*/ 	.short	0x0380
        /*012e*/ 	.short	0x0046


	//----- nvinfo : EIATTR_SW_WAR
	.align		4
.L_796:
        /*0130*/ 	.byte	0x04, 0x36
        /*0132*/ 	.short	(.L_798 - .L_797)
.L_797:
        /*0134*/ 	.word	0x00000008
.L_798:


//--------------------- .nv.info._ZN3cub18CUB_300001_SM_10006detail6reduce28DeviceReduceSingleTileKernelINS2_10policy_hubIijN4cuda3__47maximumIiEEE10Policy1000EN6thrust24THRUST_300001_SM_1000_NS18transform_iteratorI4GetYNSC_6detail15normal_iteratorINSC_10device_ptrI4int3EEEENSC_11use_defaultESL_EEPijS8_iiNS5_3std3__410__identityEEEvT0_T1_T2_T3_T4_T6_ --------------------------
	.section	.nv.info._ZN3cub18CUB_300001_SM_10006detail6reduce28DeviceReduceSingleTileKernelINS2_10policy_hubIijN4cuda3__47maximumIiEEE10Policy1000EN6thrust24THRUST_300001_SM_1000_NS18transform_iteratorI4GetYNSC_6detail15normal_iteratorINSC_10device_ptrI4int3EEEENSC_11use_defaultESL_EEPijS8_iiNS5_3std3__410__identityEEEvT0_T1_T2_T3_T4_T6_,"",@"SHT_CUDA_INFO"
	.sectionflags	@""
	.align	4


	//----- nvinfo : EIATTR_CUDA_API_VERSION
	.align		4
        /*0000*/ 	.byte	0x04, 0x37
        /*0002*/ 	.short	(.L_800 - .L_799)
.L_799:
        /*0004*/ 	.word	0x00000082


	//----- nvinfo : EIATTR_KPARAM_INFO
	.align		4
.L_800:
        /*0008*/ 	.byte	0x04, 0x17
        /*000a*/ 	.short	(.L_802 - .L_801)
.L_801:
        /*000c*/ 	.word	0x00000000
        /*0010*/ 	.short	0x0005
        /*0012*/ 	.short	0x0024
        /*0014*/ 	.byte	0x00, 0xf0, 0x05, 0x00


	//----- nvinfo : EIATTR_KPARAM_INFO
	.align		4
.L_802:
        /*0018*/ 	.byte	0x04, 0x17
        /*001a*/ 	.short	(.L_804 - .L_803)
.L_803:
        /*001c*/ 	.word	0x00000000
        /*0020*/ 	.short	0x0004
        /*0022*/ 	.short	0x0020
        /*0024*/ 	.byte	0x00, 0xf0, 0x11, 0x00


	//----- nvinfo : EIATTR_KPARAM_INFO
	.align		4
.L_804:
        /*0028*/ 	.byte	0x04, 0x17
        /*002a*/ 	.short	(.L_806 - .L_805)
.L_805:
        /*002c*/ 	.word	0x00000000
        /*0030*/ 	.short	0x0003
        /*0032*/ 	.short	0x001c
        /*0034*/ 	.byte	0x00, 0xf0, 0x05, 0x00


	//----- nvinfo : EIATTR_KPARAM_INFO
	.align		4
.L_806:
        /*0038*/ 	.byte	0x04, 0x17
        /*003a*/ 	.short	(.L_808 - .L_807)
.L_807:
        /*003c*/ 	.word	0x00000000
        /*0040*/ 	.short	0x0002
        /*0042*/ 	.short	0x0018
        /*0044*/ 	.byte	0x00, 0xf0, 0x11, 0x00


	//----- nvinfo : EIATTR_KPARAM_INFO
	.align		4
.L_808:
        /*0048*/ 	.byte	0x04, 0x17
        /*004a*/ 	.short	(.L_810 - .L_809)
.L_809:
        /*004c*/ 	.word	0x00000000
        /*0050*/ 	.short	0x0001
        /*0052*/ 	.short	0x0010
        /*0054*/ 	.byte	0x00, 0xf5, 0x21, 0x00


	//----- nvinfo : EIATTR_KPARAM_INFO
	.align		4
.L_810:
        /*0058*/ 	.byte	0x04, 0x17
        /*005a*/ 	.short	(.L_812 - .L_811)
.L_811:
        /*005c*/ 	.word	0x00000000
        /*0060*/ 	.short	0x0000
        /*0062*/ 	.short	0x0000
        /*0064*/ 	.byte	0x00, 0xf0, 0x41, 0x00


	//----- nvinfo : EIATTR_SPARSE_MMA_MASK
	.align		4
.L_812:
        /*0068*/ 	.byte	0x03, 0x50
        /*006a*/ 	.short	0x0000


	//----- nvinfo : EIATTR_MAXREG_COUNT
	.align		4
        /*006c*/ 	.byte	0x03, 0x1b
        /*006e*/ 	.short	0x00ff


	//----- nvinfo : EIATTR_NUM_BARRIERS
	.align		4
        /*0070*/ 	.byte	0x02, 0x4c
        /*0072*/ 	.byte	0x01
	.zero		1


	//----- nvinfo : EIATTR_MERCURY_ISA_VERSION
	.align		4
        /*0074*/ 	.byte	0x03, 0x5f
        /*0076*/ 	.short	0x0101


	//----- nvinfo : EIATTR_COOP_GROUP_MASK_REGIDS
	.align		4
        /*0078*/ 	.byte	0x04, 0x29
        /*007a*/ 	.short	(.L_814 - .L_813)


	//   ....[0]....
.L_813:
        /*007c*/ 	.word	0xffffffff


	//   ....[1]....
        /*0080*/ 	.word	0xffffffff


	//   ....[2]....
        /*0084*/ 	.word	0xffffffff


	//   ....[3]....
        /*0088*/ 	.word	0xffffffff


	//   ....[4]....
        /*008c*/ 	.word	0xffffffff


	//   ....[5]....
        /*0090*/ 	.word	0xffffffff


	//   ....[6]....
        /*0094*/ 	.word	0xffffffff


	//   ....[7]....
        /*0098*/ 	.word	0xffffffff


	//   ....[8]....
        /*009c*/ 	.word	0xffffffff


	//   ....[9]....
        /*00a0*/ 	.word	0xffffffff


	//   ....[10]....
        /*00a4*/ 	.word	0xffffffff


	//   ....[11]....
        /*00a8*/ 	.word	0xffffffff


	//   ....[12]....
        /*00ac*/ 	.word	0xffffffff


	//   ....[13]....
        /*00b0*/ 	.word	0xffffffff


	//   ....[14]....
        /*00b4*/ 	.word	0xffffffff


	//----- nvinfo : EIATTR_COOP_GROUP_INSTR_OFFSETS
	.align		4
.L_814:
        /*00b8*/ 	.byte	0x04, 0x28
        /*00ba*/ 	.short	(.L_816 - .L_815)


	//   ....[0]....
.L_815:
        /*00bc*/ 	.word	0x00000850


	//   ....[1]....
        /*00c0*/ 	.word	0x000008b0


	//   ....[2]....
        /*00c4*/ 	.word	0x00000920


	//   ....[3]....
        /*00c8*/ 	.word	0x00000970


	//   ....[4]....
        /*00cc*/ 	.word	0x000009a0


	//   ....[5]....
        /*00d0*/ 	.word	0x00000b30


	//   ....[6]....
        /*00d4*/ 	.word	0x00000bc0


	//   ....[7]....
        /*00d8*/ 	.word	0x00000c10


	//   ....[8]....
        /*00dc*/ 	.word	0x00000c50


	//   ....[9]....
        /*00e0*/ 	.word	0x00000c90


	//   ....[10]....
        /*00e4*/ 	.word	0x00001c40


	//   ....[11]....
        /*00e8*/ 	.word	0x00001cc0


	//   ....[12]....
        /*00ec*/ 	.word	0x00001d10


	//   ....[13]....
        /*00f0*/ 	.word	0x00001d50


	//   ....[14]....
        /*00f4*/ 	.word	0x00001d80


	//----- nvinfo : EIATTR_VRC_CTA_INIT_COUNT
	.align		4
.L_816:
        /*00f8*/ 	.byte	0x02, 0x4a
	.zero		1
	.zero		1


	//----- nvinfo : EIATTR_EXIT_INSTR_OFFSETS
	.align		4
        /*00fc*/ 	.byte	0x04, 0x1c
        /*00fe*/ 	.short	(.L_818 - .L_817)


	//   ....[0]....
.L_817:
        /*0100*/ 	.word	0x00000080


	//   ....[1]....
        /*0104*/ 	.word	0x000000c0


	//   ....[2]....
        /*0108*/ 	.word	0x00001ea0


	//   ....[3]....
        /*010c*/ 	.word	0x00001ef0


	//----- nvinfo : EIATTR_MAX_THREADS
	.align		4
.L_818:
        /*0110*/ 	.byte	0x04, 0x05
        /*0112*/ 	.short	(.L_820 - .L_819)
.L_819:
        /*0114*/ 	.word	0x00000100
        /*0118*/ 	.word	0x00000001
        /*011c*/ 	.word	0x00000001


	//----- nvinfo : EIATTR_CRS_STACK_SIZE
	.align		4
.L_820:
        /*0120*/ 	.byte	0x04, 0x1e
        /*0122*/ 	.short	(.L_822 - .L_821)
.L_821:
        /*0124*/ 	.word	0x00000000


	//----- nvinfo : EIATTR_CBANK_PARAM_SIZE
	.align		4
.L_822:
        /*0128*/ 	.byte	0x03, 0x19
        /*012a*/ 	.short	0x0025


	//----- nvinfo : EIATTR_PARAM_CBANK
	.align		4
        /*012c*/ 	.byte	0x04, 0x0a
        /*012e*/ 	.short	(.L_824 - .L_823)
	.align		4
.L_823:
        /*0130*/ 	.word	index@(.nv.constant0._ZN3cub18CUB_300001_SM_10006detail6reduce28DeviceReduceSingleTileKernelINS2_10policy_hubIijN4cuda3__47maximumIiEEE10Policy1000EN6thrust24THRUST_300001_SM_1000_NS18transform_iteratorI4GetYNSC_6detail15normal_iteratorINSC_10device_ptrI4int3EEEENSC_11use_defaultESL_EEPijS8_iiNS5_3std3__410__identityEEEvT0_T1_T2_T3_T4_T6_)
        /*0134*/ 	.short	0x0380
        /*0136*/ 	.short	0x0025


	//----- nvinfo : EIATTR_SW_WAR
	.align		4
.L_824:
        /*0138*/ 	.byte	0x04, 0x36
        /*013a*/ 	.short	(.L_826 - .L_825)
.L_825:
        /*013c*/ 	.word	0x00000008
.L_826:


//--------------------- .nv.info._ZN3cub18CUB_300001_SM_10006detail6reduce18DeviceReduceKernelINS2_10policy_hubIiyN4cuda3__47minimumIiEEE10Policy1000EN6thrust24THRUST_300001_SM_1000_NS18transform_iteratorI4GetYNSC_6detail15normal_iteratorINSC_10device_ptrI4int3EEEENSC_11use_defaultESL_EEyS8_iNS5_3std3__410__identityEEEvT0_PT3_T1_NS0_13GridEvenShareIST_EET2_T4_ --------------------------
	.section	.nv.info._ZN3cub18CUB_300001_SM_10006detail6reduce18DeviceReduceKernelINS2_10policy_hubIiyN4cuda3__47minimumIiEEE10Policy1000EN6thrust24THRUST_300001_SM_1000_NS18transform_iteratorI4GetYNSC_6detail15normal_iteratorINSC_10device_ptrI4int3EEEENSC_11use_defaultESL_EEyS8_iNS5_3std3__410__identityEEEvT0_PT3_T1_NS0_13GridEvenShareIST_EET2_T4_,"",@"SHT_CUDA_INFO"
	.sectionflags	@""
	.align	4


	//----- nvinfo : EIATTR_CUDA_API_VERSION
	.align		4
        /*0000*/ 	.byte	0x04, 0x37
        /*0002*/ 	.short	(.L_828 - .L_827)
.L_827:
        /*0004*/ 	.word	0x00000082


	//----- nvinfo : EIATTR_KPARAM_INFO
	.align		4
.L_828:
        /*0008*/ 	.byte	0x04, 0x17
        /*000a*/ 	.short	(.L_830 - .L_829)
.L_829:
        /*000c*/ 	.word	0x00000000
        /*0010*/ 	.short	0x0005
        /*0012*/ 	.short	0x0069
        /*0014*/ 	.byte	0x00, 0xf0, 0x05, 0x00


	//----- nvinfo : EIATTR_KPARAM_INFO
	.align		4
.L_830:
        /*0018*/ 	.byte	0x04, 0x17
        /*001a*/ 	.short	(.L_832 - .L_831)
.L_831:
        /*001c*/ 	.word	0x00000000
        /*0020*/ 	.short	0x0004
        /*0022*/ 	.short	0x0068
        /*0024*/ 	.byte	0x00, 0xf0, 0x05, 0x00


	//----- nvinfo : EIATTR_KPARAM_INFO
	.align		4
.L_832:
        /*0028*/ 	.byte	0x04, 0x17
        /*002a*/ 	.short	(.L_834 - .L_833)
.L_833:
        /*002c*/ 	.word	0x00000000
        /*0030*/ 	.short	0x0003
        /*0032*/ 	.short	0x0020
        /*0034*/ 	.byte	0x00, 0xf0, 0x21, 0x01


	//----- nvinfo : EIATTR_KPARAM_INFO
	.align		4
.L_834:
        /*0038*/ 	.byte	0x04, 0x17
        /*003a*/ 	.short	(.L_836 - .L_835)
.L_835:
        /*003c*/ 	.word	0x00000000
        /*0040*/ 	.short	0x0002
        /*0042*/ 	.short	0x0018
        /*0044*/ 	.byte	0x00, 0xf0, 0x21, 0x00


	//----- nvinfo : EIATTR_KPARAM_INFO
	.align		4
.L_836:
        /*0048*/ 	.byte	0x04, 0x17
        /*004a*/ 	.short	(.L_838 - .L_837)
.L_837:
        /*004c*/ 	.word	0x00000000
        /*0050*/ 	.short	0x0001
        /*0052*/ 	.short	0x0010
        /*0054*/ 	.byte	0x00, 0xf5, 0x21, 0x00


	//----- nvinfo : EIATTR_KPARAM_INFO
	.align		4
.L_838:
        /*0058*/ 	.byte	0x04, 0x17
        /*005a*/ 	.short	(.L_840 - .L_839)
.L_839:
        /*005c*/ 	.word	0x00000000
        /*0060*/ 	.short	0x0000
        /*0062*/ 	.short	0x0000
        /*0064*/ 	.byte	0x00, 0xf0, 0x41, 0x00


	//----- nvinfo : EIATTR_SPARSE_MMA_MASK
	.align		4
.L_840:
        /*0068*/ 	.byte	0x03, 0x50
        /*006a*/ 	.short	0x0000


	//----- nvinfo : EIATTR_MAXREG_COUNT
	.align		4
        /*006c*/ 	.byte	0x03, 0x1b
        /*006e*/ 	.short	0x00ff


	//----- nvinfo : EIATTR_NUM_BARRIERS
	.align		4
        /*0070*/ 	.byte	0x02, 0x4c
        /*0072*/ 	.byte	0x01
	.zero		1


	//----- nvinfo : EIATTR_MERCURY_ISA_VERSION
	.align		4
        /*0074*/ 	.byte	0x03, 0x5f
        /*0076*/ 	.short	0x0101


	//----- nvinfo : EIATTR_COOP_GROUP_MASK_REGIDS
	.align		4
        /*0078*/ 	.byte	0x04, 0x29
        /*007a*/ 	.short	(.L_842 - .L_841)


	//   ....[0]....
.L_841:
        /*007c*/ 	.word	0xffffffff


	//   ....[1]....
        /*0080*/ 	.word	0xffffffff


	//   ....[2]....
        /*0084*/ 	.word	0xffffffff


	//   ....[3]....
        /*0088*/ 	.word	0xffffffff


	//   ....[4]....
        /*008c*/ 	.word	0xffffffff


	//   ....[5]....
        /*0090*/ 	.word	0xffffffff


	//   ....[6]....
        /*0094*/ 	.word	0xffffffff


	//   ....[7]....
        /*0098*/ 	.word	0xffffffff


	//   ....[8]....
        /*009c*/ 	.word	0xffffffff


	//   ....[9]....
        /*00a0*/ 	.word	0xffffffff


	//   ....[10]....
        /*00a4*/ 	.word	0xffffffff


	//   ....[11]....
        /*00a8*/ 	.word	0xffffffff


	//   ....[12]....
        /*00ac*/ 	.word	0xffffffff


	//   ....[13]....
        /*00b0*/ 	.word	0xffffffff


	//   ....[14]....
        /*00b4*/ 	.word	0xffffffff


	//----- nvinfo : EIATTR_COOP_GROUP_INSTR_OFFSETS
	.align		4
.L_842:
        /*00b8*/ 	.byte	0x04, 0x28
        /*00ba*/ 	.short	(.L_844 - .L_843)


	//   ....[0]....
.L_843:
        /*00bc*/ 	.word	0x00000920


	//   ....[1]....
        /*00c0*/ 	.word	0x00000980


	//   ....[2]....
        /*00c4*/ 	.word	0x000009f0


	//   ....[3]....
        /*00c8*/ 	.word	0x00000a40


	//   ....[4]....
        /*00cc*/ 	.word	0x00000a70


	//   ....[5]....
        /*00d0*/ 	.word	0x00000c00


	//   ....[6]....
        /*00d4*/ 	.word	0x00000c90


	//   ....[7]....
        /*00d8*/ 	.word	0x00000ce0


	//   ....[8]....
        /*00dc*/ 	.word	0x00000d20


	//   ....[9]....
        /*00e0*/ 	.word	0x00000d60


	//   ....[10]....
        /*00e4*/ 	.word	0x00001e30


	//   ....[11]....
        /*00e8*/ 	.word	0x00001eb0


	//   ....[12]....
        /*00ec*/ 	.word	0x00001f00


	//   ....[13]....
        /*00f0*/ 	.word	0x00001f40


	//   ....[14]....
        /*00f4*/ 	.word	0x00001f70


	//----- nvinfo : EIATTR_VRC_CTA_INIT_COUNT
	.align		4
.L_844:
        /*00f8*/ 	.byte	0x02, 0x4a
	.zero		1
	.zero		1


	//----- nvinfo : EIATTR_EXIT_INSTR_OFFSETS
	.align		4
        /*00fc*/ 	.byte	0x04, 0x1c
        /*00fe*/ 	.short	(.L_846 - .L_845)


	//   ....[0]....
.L_845:
        /*0100*/ 	.word	0x00002090


	//   ....[1]....
        /*0104*/ 	.word	0x000020f0


	//----- nvinfo : EIATTR_MAX_THREADS
	.align		4
.L_846:
        /*0108*/ 	.byte	0x04, 0x05
        /*010a*/ 	.short	(.L_848 - .L_847)
.L_847:
        /*010c*/ 	.word	0x00000100
        /*0110*/ 	.word	0x00000001
        /*0114*/ 	.word	0x00000001


	//----- nvinfo : EIATTR_CRS_STACK_SIZE
	.align		4
.L_848:
        /*0118*/ 	.byte	0x04, 0x1e
        /*011a*/ 	.short	(.L_850 - .L_849)
.L_849:
        /*011c*/ 	.word	0x00000000


	//----- nvinfo : EIATTR_CBANK_PARAM_SIZE
	.align		4
.L_850:
        /*0120*/ 	.byte	0x03, 0x19
        /*0122*/ 	.short	0x006a


	//----- nvinfo : EIATTR_PARAM_CBANK
	.align		4
        /*0124*/ 	.byte	0x04, 0x0a
        /*0126*/ 	.short	(.L_852 - .L_851)
	.align		4
.L_851:
        /*0128*/ 	.word	index@(.nv.constant0._ZN3cub18CUB_300001_SM_10006detail6reduce18DeviceReduceKernelINS2_10policy_hubIiyN4cuda3__47minimumIiEEE10Policy1000EN6thrust24THRUST_300001_SM_1000_NS18transform_iteratorI4GetYNSC_6detail15normal_iteratorINSC_10device_ptrI4int3EEEENSC_11use_defaultESL_EEyS8_iNS5_3std3__410__identityEEEvT0_PT3_T1_NS0_13GridEvenShareIST_EET2_T4_)
        /*012c*/ 	.short	0x0380
        /*012e*/ 	.short	0x006a


	//----- nvinfo : EIATTR_SW_WAR
	.align		4
.L_852:
        /*0130*/ 	.byte	0x04, 0x36
        /*0132*/ 	.short	(.L_854 - .L_853)
.L_853:
        /*0134*/ 	.word	0x00000008
.L_854:


//--------------------- .nv.info._ZN3cub18CUB_300001_SM_10006detail6reduce28DeviceReduceSingleTileKernelINS2_10policy_hubIiyN4cuda3__47minimumIiEEE10Policy1000EN6thrust24THRUST_300001_SM_1000_NS18transform_iteratorI4GetYNSC_6detail15normal_iteratorINSC_10device_ptrI4int3EEEENSC_11use_defaultESL_EEPiyS8_iiNS5_3std3__410__identityEEEvT0_T1_T2_T3_T4_T6_ --------------------------
	.section	.nv.info._ZN3cub18CUB_300001_SM_10006detail6reduce28DeviceReduceSingleTileKernelINS2_10policy_hubIiyN4cuda3__47minimumIiEEE10Policy1000EN6thrust24THRUST_300001_SM_1000_NS18transform_iteratorI4GetYNSC_6detail15normal_iteratorINSC_10device_ptrI4int3EEEENSC_11use_defaultESL_EEPiyS8_iiNS5_3std3__410__identityEEEvT0_T1_T2_T3_T4_T6_,"",@"SHT_CUDA_INFO"
	.sectionflags	@""
	.align	4


	//----- nvinfo : EIATTR_CUDA_API_VERSION
	.align		4
        /*0000*/ 	.byte	0x04, 0x37
        /*0002*/ 	.short	(.L_856 - .L_855)
.L_855:
        /*0004*/ 	.word	0x00000082


	//----- nvinfo : EIATTR_KPARAM_INFO
	.align		4
.L_856:
        /*0008*/ 	.byte	0x04, 0x17
        /*000a*/ 	.short	(.L_858 - .L_857)
.L_857:
        /*000c*/ 	.word	0x00000000
        /*0010*/ 	.short	0x0005
        /*0012*/ 	.short	0x0028
        /*0014*/ 	.byte	0x00, 0xf0, 0x05, 0x00


	//----- nvinfo : EIATTR_KPARAM_INFO
	.align		4
.L_858:
        /*0018*/ 	.byte	0x04, 0x17
        /*001a*/ 	.short	(.L_860 - .L_859)
.L_859:
        /*001c*/ 	.word	0x00000000
        /*0020*/ 	.short	0x0004
        /*0022*/ 	.short	0x0024
        /*0024*/ 	.byte	0x00, 0xf0, 0x11, 0x00


	//----- nvinfo : EIATTR_KPARAM_INFO
	.align		4
.L_860:
        /*0028*/ 	.byte	0x04, 0x17
        /*002a*/ 	.short	(.L_862 - .L_861)
.L_861:
        /*002c*/ 	.word	0x00000000
        /*0030*/ 	.short	0x0003
        /*0032*/ 	.short	0x0020
        /*0034*/ 	.byte	0x00, 0xf0, 0x05, 0x00


	//----- nvinfo : EIATTR_KPARAM_INFO
	.align		4
.L_862:
        /*0038*/ 	.byte	0x04, 0x17
        /*003a*/ 	.short	(.L_864 - .L_863)
.L_863:
        /*003c*/ 	.word	0x00000000
        /*0040*/ 	.short	0x0002
        /*0042*/ 	.short	0x0018
        /*0044*/ 	.byte	0x00, 0xf0, 0x21, 0x00


	//----- nvinfo : EIATTR_KPARAM_INFO
	.align		4
.L_864:
        /*0048*/ 	.byte	0x04, 0x17
        /*004a*/ 	.short	(.L_866 - .L_865)
.L_865:
        /*004c*/ 	.word	0x00000000
        /*0050*/ 	.short	0x0001
        /*0052*/ 	.short	0x0010
        /*0054*/ 	.byte	0x00, 0xf5, 0x21, 0x00


	//----- nvinfo : EIATTR_KPARAM_INFO
	.align		4
.L_866:
        /*0058*/ 	.byte	0x04, 0x17
        /*005a*/ 	.short	(.L_868 - .L_867)
.L_867:
        /*005c*/ 	.word	0x00000000
        /*0060*/ 	.short	0x0000
        /*0062*/ 	.short	0x0000
        /*0064*/ 	.byte	0x00, 0xf0, 0x41, 0x00


	//----- nvinfo : EIATTR_SPARSE_MMA_MASK
	.align		4
.L_868:
        /*0068*/ 	.byte	0x03, 0x50
        /*006a*/ 	.short	0x0000


	//----- nvinfo : EIATTR_MAXREG_COUNT
	.align		4
        /*006c*/ 	.byte	0x03, 0x1b
        /*006e*/ 	.short	0x00ff


	//----- nvinfo : EIATTR_NUM_BARRIERS
	.align		4
        /*0070*/ 	.byte	0x02, 0x4c
        /*0072*/ 	.byte	0x01
	.zero		1


	//----- nvinfo : EIATTR_MERCURY_ISA_VERSION
	.align		4
        /*0074*/ 	.byte	0x03, 0x5f
        /*0076*/ 	.short	0x0101


	//----- nvinfo : EIATTR_COOP_GROUP_MASK_REGIDS
	.align		4
        /*0078*/ 	.byte	0x04, 0x29
        /*007a*/ 	.short	(.L_870 - .L_869)


	//   ....[0]....
.L_869:
        /*007c*/ 	.word	0xffffffff


	//   ....[1]....
        /*0080*/ 	.word	0xffffffff


	//   ....[2]....
        /*0084*/ 	.word	0xffffffff


	//   ....[3]....
        /*0088*/ 	.word	0xffffffff


	//   ....[4]....
        /*008c*/ 	.word	0xffffffff


	//   ....[5]....
        /*0090*/ 	.word	0xffffffff


	//   ....[6]....
        /*0094*/ 	.word	0xffffffff


	//   ....[7]....
        /*0098*/ 	.word	0xffffffff


	//   ....[8]....
        /*009c*/ 	.word	0xffffffff


	//   ....[9]....
        /*00a0*/ 	.word	0xffffffff


	//   ....[10]....
        /*00a4*/ 	.word	0xffffffff


	//   ....[11]....
        /*00a8*/ 	.word	0xffffffff


	//   ....[12]....
        /*00ac*/ 	.word	0xffffffff


	//   ....[13]....
        /*00b0*/ 	.word	0xffffffff


	//   ....[14]....
        /*00b4*/ 	.word	0xffffffff


	//----- nvinfo : EIATTR_COOP_GROUP_INSTR_OFFSETS
	.align		4
.L_870:
        /*00b8*/ 	.byte	0x04, 0x28
        /*00ba*/ 	.short	(.L_872 - .L_871)


	//   ....[0]....
.L_871:
        /*00bc*/ 	.word	0x00000880


	//   ....[1]....
        /*00c0*/ 	.word	0x000008e0


	//   ....[2]....
        /*00c4*/ 	.word	0x00000950


	//   ....[3]....
        /*00c8*/ 	.word	0x000009a0


	//   ....[4]....
        /*00cc*/ 	.word	0x000009d0


	//   ....[5]....
        /*00d0*/ 	.word	0x00000b60


	//   ....[6]....
        /*00d4*/ 	.word	0x00000bf0


	//   ....[7]....
        /*00d8*/ 	.word	0x00000c40


	//   ....[8]....
        /*00dc*/ 	.word	0x00000c80


	//   ....[9]....
        /*00e0*/ 	.word	0x00000cc0


	//   ....[10]....
        /*00e4*/ 	.word	0x00001b90


	//   ....[11]....
        /*00e8*/ 	.word	0x00001c10


	//   ....[12]....
        /*00ec*/ 	.word	0x00001c60


	//   ....[13]....
        /*00f0*/ 	.word	0x00001ca0


	//   ....[14]....
        /*00f4*/ 	.word	0x00001cd0


	//----- nvinfo : EIATTR_VRC_CTA_INIT_COUNT
	.align		4
.L_872:
        /*00f8*/ 	.byte	0x02, 0x4a
	.zero		1
	.zero		1


	//----- nvinfo : EIATTR_EXIT_INSTR_OFFSETS
	.align		4
        /*00fc*/ 	.byte	0x04, 0x1c
        /*00fe*/ 	.short	(.L_874 - .L_873)


	//   ....[0]....
.L_873:
        /*0100*/ 	.word	0x000000a0


	//   ....[1]....
        /*0104*/ 	.word	0x000000e0


	//   ....[2]....
        /*0108*/ 	.word	0x00001de0


	//   ....[3]....
        /*010c*/ 	.word	0x00001e30


	//----- nvinfo : EIATTR_MAX_THREADS
	.align		4
.L_874:
        /*0110*/ 	.byte	0x04, 0x05
        /*0112*/ 	.short	(.L_876 - .L_875)
.L_875:
        /*0114*/ 	.word	0x00000100
        /*0118*/ 	.word	0x00000001
        /*011c*/ 	.word	0x00000001


	//----- nvinfo : EIATTR_CRS_STACK_SIZE
	.align		4
.L_876:
        /*0120*/ 	.byte	0x04, 0x1e
        /*0122*/ 	.short	(.L_878 - .L_877)
.L_877:
        /*0124*/ 	.word	0x00000000


	//----- nvinfo : EIATTR_CBANK_PARAM_SIZE
	.align		4
.L_878:
        /*0128*/ 	.byte	0x03, 0x19
        /*012a*/ 	.short	0x0029


	//----- nvinfo : EIATTR_PARAM_CBANK
	.align		4
        /*012c*/ 	.byte	0x04, 0x0a
        /*012e*/ 	.short	(.L_880 - .L_879)
	.align		4
.L_879:
        /*0130*/ 	.word	index@(.nv.constant0._ZN3cub18CUB_300001_SM_10006detail6reduce28DeviceReduceSingleTileKernelINS2_10policy_hubIiyN4cuda3__47minimumIiEEE10Policy1000EN6thrust24THRUST_300001_SM_1000_NS18transform_iteratorI4GetYNSC_6detail15normal_iteratorINSC_10device_ptrI4int3EEEENSC_11use_defaultESL_EEPiyS8_iiNS5_3std3__410__identityEEEvT0_T1_T2_T3_T4_T6_)
        /*0134*/ 	.short	0x0380
        /*0136*/ 	.short	0x0029


	//----- nvinfo : EIATTR_SW_WAR
	.align		4
.L_880:
        /*0138*/ 	.byte	0x04, 0x36
        /*013a*/ 	.short	(.L_882 - .L_881)
.L_881:
        /*013c*/ 	.word	0x00000008
.L_882:


//--------------------- .nv.info._ZN3cub18CUB_300001_SM_10006detail6reduce18DeviceReduceKernelINS2_10policy_hubIijN4cuda3__47minimumIiEEE10Policy1000EN6thrust24THRUST_300001_SM_1000_NS18transform_iteratorI4GetYNSC_6detail15normal_iteratorINSC_10device_ptrI4int3EEEENSC_11use_defaultESL_EEjS8_iNS5_3std3__410__identityEEEvT0_PT3_T1_NS0_13GridEvenShareIST_EET2_T4_ --------------------------
	.section	.nv.info._ZN3cub18CUB_300001_SM_10006detail6reduce18DeviceReduceKernelINS2_10policy_hubIijN4cuda3__47minimumIiEEE10Policy1000EN6thrust24THRUST_300001_SM_1000_NS18transform_iteratorI4GetYNSC_6detail15normal_iteratorINSC_10device_ptrI4int3EEEENSC_11use_defaultESL_EEjS8_iNS5_3std3__410__identityEEEvT0_PT3_T1_NS0_13GridEvenShareIST_EET2_T4_,"",@"SHT_CUDA_INFO"
	.sectionflags	@""
	.align	4


	//----- nvinfo : EIATTR_CUDA_API_VERSION
	.align		4
        /*0000*/ 	.byte	0x04, 0x37
        /*0002*/ 	.short	(.L_884 - .L_883)
.L_883:
        /*0004*/ 	.word	0x00000082


	//----- nvinfo : EIATTR_KPARAM_INFO
	.align		4
.L_884:
        /*0008*/ 	.byte	0x04, 0x17
        /*000a*/ 	.short	(.L_886 - .L_885)
.L_885:
        /*000c*/ 	.word	0x00000000
        /*0010*/ 	.short	0x0005
        /*0012*/ 	.short	0x0045
        /*0014*/ 	.byte	0x00, 0xf0, 0x05, 0x00


	//----- nvinfo : EIATTR_KPARAM_INFO
	.align		4
.L_886:
        /*0018*/ 	.byte	0x04, 0x17
        /*001a*/ 	.short	(.L_888 - .L_887)
.L_887:
        /*001c*/ 	.word	0x00000000
        /*0020*/ 	.short	0x0004
        /*0022*/ 	.short	0x0044
        /*0024*/ 	.byte	0x00, 0xf0, 0x05, 0x00


	//----- nvinfo : EIATTR_KPARAM_INFO
	.align		4
.L_888:
        /*0028*/ 	.byte	0x04, 0x17
        /*002a*/ 	.short	(.L_890 - .L_889)
.L_889:
        /*002c*/ 	.word	0x00000000
        /*0030*/ 	.short	0x0003
        /*0032*/ 	.short	0x001c
        /*0034*/ 	.byte	0x00, 0xf0, 0xa1, 0x00


	//----- nvinfo : EIATTR_KPARAM_INFO
	.align		4
.L_890:
        /*0038*/ 	.byte	0x04, 0x17
        /*003a*/ 	.short	(.L_892 - .L_891)
.L_891:
        /*003c*/ 	.word	0x00000000
        /*0040*/ 	.short	0x0002
        /*0042*/ 	.short	0x0018
        /*0044*/ 	.byte	0x00, 0xf0, 0x11, 0x00


	//----- nvinfo : EIATTR_KPARAM_INFO
	.align		4
.L_892:
        /*0048*/ 	.byte	0x04, 0x17
        /*004a*/ 	.short	(.L_894 - .L_893)
.L_893:
        /*004c*/ 	.word	0x00000000
        /*0050*/ 	.short	0x0001
        /*0052*/ 	.short	0x0010
        /*0054*/ 	.byte	0x00, 0xf5, 0x21, 0x00


	//----- nvinfo : EIATTR_KPARAM_INFO
	.align		4
.L_894:
        /*0058*/ 	.byte	0x04, 0x17
        /*005a*/ 	.short	(.L_896 - .L_895)
.L_895:
        /*005c*/ 	.word	0x00000000
        /*0060*/ 	.short	0x0000
        /*0062*/ 	.short	0x0000
        /*0064*/ 	.byte	0x00, 0xf0, 0x41, 0x00


	//----- nvinfo : EIATTR_SPARSE_MMA_MASK
	.align		4
.L_896:
        /*0068*/ 	.byte	0x03, 0x50
        /*006a*/ 	.short	0x0000


	//----- nvinfo : EIATTR_MAXREG_COUNT
	.align		4
        /*006c*/ 	.byte	0x03, 0x1b
        /*006e*/ 	.short	0x00ff


	//----- nvinfo : EIATTR_NUM_BARRIERS
	.align		4
        /*0070*/ 	.byte	0x02, 0x4c
        /*0072*/ 	.byte	0x01
	.zero		1


	//----- nvinfo : EIATTR_MERCURY_ISA_VERSION
	.align		4
        /*0074*/ 	.byte	0x03, 0x5f
        /*0076*/ 	.short	0x0101


	//----- nvinfo : EIATTR_COOP_GROUP_MASK_REGIDS
	.align		4
        /*0078*/ 	.byte	0x04, 0x29
        /*007a*/ 	.short	(.L_898 - .L_897)


	//   ....[0]....
.L_897:
        /*007c*/ 	.word	0xffffffff


	//   ....[1]....
        /*0080*/ 	.word	0xffffffff


	//   ....[2]....
        /*0084*/ 	.word	0xffffffff


	//   ....[3]....
        /*0088*/ 	.word	0xffffffff


	//   ....[4]....
        /*008c*/ 	.word	0xffffffff


	//   ....[5]....
        /*0090*/ 	.word	0xffffffff


	//   ....[6]....
        /*0094*/ 	.word	0xffffffff


	//   ....[7]....
        /*0098*/ 	.word	0xffffffff


	//   ....[8]....
        /*009c*/ 	.word	0xffffffff


	//   ....[9]....
        /*00a0*/ 	.word	0xffffffff


	//   ....[10]....
        /*00a4*/ 	.word	0xffffffff


	//   ....[11]....
        /*00a8*/ 	.word	0xffffffff


	//   ....[12]....
        /*00ac*/ 	.word	0xffffffff


	//   ....[13]....
        /*00b0*/ 	.word	0xffffffff


	//   ....[14]....
        /*00b4*/ 	.word	0xffffffff


	//----- nvinfo : EIATTR_COOP_GROUP_INSTR_OFFSETS
	.align		4
.L_898:
        /*00b8*/ 	.byte	0x04, 0x28
        /*00ba*/ 	.short	(.L_900 - .L_899)


	//   ....[0]....
.L_899:
        /*00bc*/ 	.word	0x00000b10


	//   ....[1]....
        /*00c0*/ 	.word	0x00000b70


	//   ....[2]....
        /*00c4*/ 	.word	0x00000be0


	//   ....[3]....
        /*00c8*/ 	.word	0x00000c30


	//   ....[4]....
        /*00cc*/ 	.word	0x00000c60


	//   ....[5]....
        /*00d0*/ 	.word	0x00000df0


	//   ....[6]....
        /*00d4*/ 	.word	0x00000e80


	//   ....[7]....
        /*00d8*/ 	.word	0x00000ed0


	//   ....[8]....
        /*00dc*/ 	.word	0x00000f10


	//   ....[9]....
        /*00e0*/ 	.word	0x00000f50


	//   ....[10]....
        /*00e4*/ 	.word	0x00002060


	//   ....[11]....
        /*00e8*/ 	.word	0x000020f0


	//   ....[12]....
        /*00ec*/ 	.word	0x00002140


	//   ....[13]....
        /*00f0*/ 	.word	0x00002180


	//   ....[14]....
        /*00f4*/ 	.word	0x000021b0


	//----- nvinfo : EIATTR_VRC_CTA_INIT_COUNT
	.align		4
.L_900:
        /*00f8*/ 	.byte	0x02, 0x4a
	.zero		1
	.zero		1


	//----- nvinfo : EIATTR_EXIT_INSTR_OFFSETS
	.align		4
        /*00fc*/ 	.byte	0x04, 0x1c
        /*00fe*/ 	.short	(.L_902 - .L_901)


	//   ....[0]....
.L_901:
        /*0100*/ 	.word	0x000022d0


	//   ....[1]....
        /*0104*/ 	.word	0x00002310


	//----- nvinfo : EIATTR_MAX_THREADS
	.align		4
.L_902:
        /*0108*/ 	.byte	0x04, 0x05
        /*010a*/ 	.short	(.L_904 - .L_903)
.L_903:
        /*010c*/ 	.word	0x00000100
        /*0110*/ 	.word	0x00000001
        /*0114*/ 	.word	0x00000001


	//----- nvinfo : EIATTR_CRS_STACK_SIZE
	.align		4
.L_904:
        /*0118*/ 	.byte	0x04, 0x1e
        /*011a*/ 	.short	(.L_906 - .L_905)
.L_905:
        /*011c*/ 	.word	0x00000000


	//----- nvinfo : EIATTR_CBANK_PARAM_SIZE
	.align		4
.L_906:
        /*0120*/ 	.byte	0x03, 0x19
        /*0122*/ 	.short	0x0046


	//----- nvinfo : EIATTR_PARAM_CBANK
	.align		4
        /*0124*/ 	.byte	0x04, 0x0a
        /*0126*/ 	.short	(.L_908 - .L_907)
	.align		4
.L_907:
        /*0128*/ 	.word	index@(.nv.constant0._ZN3cub18CUB_300001_SM_10006detail6reduce18DeviceReduceKernelINS2_10policy_hubIijN4cuda3__47minimumIiEEE10Policy1000EN6thrust24THRUST_300001_SM_1000_NS18transform_iteratorI4GetYNSC_6detail15normal_iteratorINSC_10device_ptrI4int3EEEENSC_11use_defaultESL_EEjS8_iNS5_3std3__410__identityEEEvT0_PT3_T1_NS0_13GridEvenShareIST_EET2_T4_)
        /*012c*/ 	.short	0x0380
        /*012e*/ 	.short	0x0046


	//----- nvinfo : EIATTR_SW_WAR
	.align		4
.L_908:
        /*0130*/ 	.byte	0x04, 0x36
        /*0132*/ 	.short	(.L_910 - .L_909)
.L_909:
        /*0134*/ 	.word	0x00000008
.L_910:


//--------------------- .nv.info._ZN3cub18CUB_300001_SM_10006detail6reduce28DeviceReduceSingleTileKernelINS2_10policy_hubIijN4cuda3__47minimumIiEEE10Policy1000EN6thrust24THRUST_300001_SM_1000_NS18transform_iteratorI4GetYNSC_6detail15normal_iteratorINSC_10device_ptrI4int3EEEENSC_11use_defaultESL_EEPijS8_iiNS5_3std3__410__identityEEEvT0_T1_T2_T3_T4_T6_ --------------------------
	.section	.nv.info._ZN3cub18CUB_300001_SM_10006detail6reduce28DeviceReduceSingleTileKernelINS2_10policy_hubIijN4cuda3__47minimumIiEEE10Policy1000EN6thrust24THRUST_300001_SM_1000_NS18transform_iteratorI4GetYNSC_6detail15normal_iteratorINSC_10device_ptrI4int3EEEENSC_11use_defaultESL_EEPijS8_iiNS5_3std3__410__identityEEEvT0_T1_T2_T3_T4_T6_,"",@"SHT_CUDA_INFO"
	.sectionflags	@""
	.align	4


	//----- nvinfo : EIATTR_CUDA_API_VERSION
	.align		4
        /*0000*/ 	.byte	0x04, 0x37
        /*0002*/ 	.short	(.L_912 - .L_911)
.L_911:
        /*0004*/ 	.word	0x00000082


	//----- nvinfo : EIATTR_KPARAM_INFO
	.align		4
.L_912:
        /*0008*/ 	.byte	0x04, 0x17
        /*000a*/ 	.short	(.L_914 - .L_913)
.L_913:
        /*000c*/ 	.word	0x00000000
        /*0010*/ 	.short	0x0005
        /*0012*/ 	.short	0x0024
        /*0014*/ 	.byte	0x00, 0xf0, 0x05, 0x00


	//----- nvinfo : EIATTR_KPARAM_INFO
	.align		4
.L_914:
        /*0018*/ 	.byte	0x04, 0x17
        /*001a*/ 	.short	(.L_916 - .L_915)
.L_915:
        /*001c*/ 	.word	0x00000000
        /*0020*/ 	.short	0x0004
        /*0022*/ 	.short	0x0020
        /*0024*/ 	.byte	0x00, 0xf0, 0x11, 0x00


	//----- nvinfo : EIATTR_KPARAM_INFO
	.align		4
.L_916:
        /*0028*/ 	.byte	0x04, 0x17
        /*002a*/ 	.short	(.L_918 - .L_917)
.L_917:
        /*002c*/ 	.word	0x00000000
        /*0030*/ 	.short	0x0003
        /*0032*/ 	.short	0x001c
        /*0034*/ 	.byte	0x00, 0xf0, 0x05, 0x00


	//----- nvinfo : EIATTR_KPARAM_INFO
	.align		4
.L_918:
        /*0038*/ 	.byte	0x04, 0x17
        /*003a*/ 	.short	(.L_920 - .L_919)
.L_919:
        /*003c*/ 	.word	0x00000000
        /*0040*/ 	.short	0x0002
        /*0042*/ 	.short	0x0018
        /*0044*/ 	.byte	0x00, 0xf0, 0x11, 0x00


	//----- nvinfo : EIATTR_KPARAM_INFO
	.align		4
.L_920:
        /*0048*/ 	.byte	0x04, 0x17
        /*004a*/ 	.short	(.L_922 - .L_921)
.L_921:
        /*004c*/ 	.word	0x00000000
        /*0050*/ 	.short	0x0001
        /*0052*/ 	.short	0x0010
        /*0054*/ 	.byte	0x00, 0xf5, 0x21, 0x00


	//----- nvinfo : EIATTR_KPARAM_INFO
	.align		4
.L_922:
        /*0058*/ 	.byte	0x04, 0x17
        /*005a*/ 	.short	(.L_924 - .L_923)
.L_923:
        /*005c*/ 	.word	0x00000000
        /*0060*/ 	.short	0x0000
        /*0062*/ 	.short	0x0000
        /*0064*/ 	.byte	0x00, 0xf0, 0x41, 0x00


	//----- nvinfo : EIATTR_SPARSE_MMA_MASK
	.align		4
.L_924:
        /*0068*/ 	.byte	0x03, 0x50
        /*006a*/ 	.short	0x0000


	//----- nvinfo : EIATTR_MAXREG_COUNT
	.align		4
        /*006c*/ 	.byte	0x03, 0x1b
        /*006e*/ 	.short	0x00ff


	//----- nvinfo : EIATTR_NUM_BARRIERS
	.align		4
        /*0070*/ 	.byte	0x02, 0x4c
        /*0072*/ 	.byte	0x01
	.zero		1


	//----- nvinfo : EIATTR_MERCURY_ISA_VERSION
	.align		4
        /*0074*/ 	.byte	0x03, 0x5f
        /*0076*/ 	.short	0x0101


	//----- nvinfo : EIATTR_COOP_GROUP_MASK_REGIDS
	.align		4
        /*0078*/ 	.byte	0x04, 0x29
        /*007a*/ 	.short	(.L_926 - .L_925)


	//   ....[0]....
.L_925:
        /*007c*/ 	.word	0xffffffff


	//   ....[1]....
        /*0080*/ 	.word	0xffffffff


	//   ....[2]....
        /*0084*/ 	.word	0xffffffff


	//   ....[3]....
        /*0088*/ 	.word	0xffffffff


	//   ....[4]....
        /*008c*/ 	.word	0xffffffff


	//   ....[5]....
        /*0090*/ 	.word	0xffffffff


	//   ....[6]....
        /*0094*/ 	.word	0xffffffff


	//   ....[7]....
        /*0098*/ 	.word	0xffffffff


	//   ....[8]....
        /*009c*/ 	.word	0xffffffff


	//   ....[9]....
        /*00a0*/ 	.word	0xffffffff


	//   ....[10]....
        /*00a4*/ 	.word	0xffffffff


	//   ....[11]....
        /*00a8*/ 	.word	0xffffffff


	//   ....[12]....
        /*00ac*/ 	.word	0xffffffff


	//   ....[13]....
        /*00b0*/ 	.word	0xffffffff


	//   ....[14]....
        /*00b4*/ 	.word	0xffffffff


	//----- nvinfo : EIATTR_COOP_GROUP_INSTR_OFFSETS
	.align		4
.L_926:
        /*00b8*/ 	.byte	0x04, 0x28
        /*00ba*/ 	.short	(.L_928 - .L_927)


	//   ....[0]....
.L_927:
        /*00bc*/ 	.word	0x00000850


	//   ....[1]....
        /*00c0*/ 	.word	0x000008b0


	//   ....[2]....
        /*00c4*/ 	.word	0x00000920


	//   ....[3]....
        /*00c8*/ 	.word	0x00000970


	//   ....[4]....
        /*00cc*/ 	.word	0x000009a0


	//   ....[5]....
        /*00d0*/ 	.word	0x00000b30


	//   ....[6]....
        /*00d4*/ 	.word	0x00000bc0


	//   ....[7]....
        /*00d8*/ 	.word	0x00000c10


	//   ....[8]....
        /*00dc*/ 	.word	0x00000c50


	//   ....[9]....
        /*00e0*/ 	.word	0x00000c90


	//   ....[10]....
        /*00e4*/ 	.word	0x00001c40


	//   ....[11]....
        /*00e8*/ 	.word	0x00001cc0


	//   ....[12]....
        /*00ec*/ 	.word	0x00001d10


	//   ....[13]....
        /*00f0*/ 	.word	0x00001d50


	//   ....[14]....
        /*00f4*/ 	.word	0x00001d80


	//----- nvinfo : EIATTR_VRC_CTA_INIT_COUNT
	.align		4
.L_928:
        /*00f8*/ 	.byte	0x02, 0x4a
	.zero		1
	.zero		1


	//----- nvinfo : EIATTR_EXIT_INSTR_OFFSETS
	.align		4
        /*00fc*/ 	.byte	0x04, 0x1c
        /*00fe*/ 	.short	(.L_930 - .L_929)


	//   ....[0]....
.L_929:
        /*0100*/ 	.word	0x00000080


	//   ....[1]....
        /*0104*/ 	.word	0x000000c0


	//   ....[2]....
        /*0108*/ 	.word	0x00001ea0


	//   ....[3]....
        /*010c*/ 	.word	0x00001ef0


	//----- nvinfo : EIATTR_MAX_THREADS
	.align		4
.L_930:
        /*0110*/ 	.byte	0x04, 0x05
        /*0112*/ 	.short	(.L_932 - .L_931)
.L_931:
        /*0114*/ 	.word	0x00000100
        /*0118*/ 	.word	0x00000001
        /*011c*/ 	.word	0x00000001


	//----- nvinfo : EIATTR_CRS_STACK_SIZE
	.align		4
.L_932:
        /*0120*/ 	.byte	0x04, 0x1e
        /*0122*/ 	.short	(.L_934 - .L_933)
.L_933:
        /*0124*/ 	.word	0x00000000


	//----- nvinfo : EIATTR_CBANK_PARAM_SIZE
	.align		4
.L_934:
        /*0128*/ 	.byte	0x03, 0x19
        /*012a*/ 	.short	0x0025


	//----- nvinfo : EIATTR_PARAM_CBANK
	.align		4
        /*012c*/ 	.byte	0x04, 0x0a
        /*012e*/ 	.short	(.L_936 - .L_935)
	.align		4
.L_935:
        /*0130*/ 	.word	index@(.nv.constant0._ZN3cub18CUB_300001_SM_10006detail6reduce28DeviceReduceSingleTileKernelINS2_10policy_hubIijN4cuda3__47minimumIiEEE10Policy1000EN6thrust24THRUST_300001_SM_1000_NS18transform_iteratorI4GetYNSC_6detail15normal_iteratorINSC_10device_ptrI4int3EEEENSC_11use_defaultESL_EEPijS8_iiNS5_3std3__410__identityEEEvT0_T1_T2_T3_T4_T6_)
        /*0134*/ 	.short	0x0380
        /*0136*/ 	.short	0x0025


	//----- nvinfo : EIATTR_SW_WAR
	.align		4
.L_936:
        /*0138*/ 	.byte	0x04, 0x36
        /*013a*/ 	.short	(.L_938 - .L_937)
.L_937:
        /*013c*/ 	.word	0x00000008
.L_938:


//--------------------- .nv.info._ZN3cub18CUB_300001_SM_10006detail6reduce28DeviceReduceSingleTileKernelINS2_10policy_hubIiyN4cuda3__47maximumIiEEE10Policy1000EPiSB_iS8_iiNS5_3std3__410__identityEEEvT0_T1_T2_T3_T4_T6_ --------------------------
	.section	.nv.info._ZN3cub18CUB_300001_SM_10006detail6reduce28DeviceReduceSingleTileKernelINS2_10policy_hubIiyN4cuda3__47maximumIiEEE10Policy1000EPiSB_iS8_iiNS5_3std3__410__identityEEEvT0_T1_T2_T3_T4_T6_,"",@"SHT_CUDA_INFO"
	.sectionflags	@""
	.align	4


	//----- nvinfo : EIATTR_CUDA_API_VERSION
	.align		4
        /*0000*/ 	.byte	0x04, 0x37
        /*0002*/ 	.short	(.L_940 - .L_939)
.L_939:
        /*0004*/ 	.word	0x00000082


	//----- nvinfo : EIATTR_KPARAM_INFO
	.align		4
.L_940:
        /*0008*/ 	.byte	0x04, 0x17
        /*000a*/ 	.short	(.L_942 - .L_941)
.L_941:
        /*000c*/ 	.word	0x00000000
        /*0010*/ 	.short	0x0005
        /*0012*/ 	.short	0x001c
        /*0014*/ 	.byte	0x00, 0xf0, 0x05, 0x00


	//----- nvinfo : EIATTR_KPARAM_INFO
	.align		4
.L_942:
        /*0018*/ 	.byte	0x04, 0x17
        /*001a*/ 	.short	(.L_944 - .L_943)
.L_943:
        /*001c*/ 	.word	0x00000000
        /*0020*/ 	.short	0x0004
        /*0022*/ 	.short	0x0018
        /*0024*/ 	.byte	0x00, 0xf0, 0x11, 0x00


	//----- nvinfo : EIATTR_KPARAM_INFO
	.align		4
.L_944:
        /*0028*/ 	.byte	0x04, 0x17
        /*002a*/ 	.short	(.L_946 - .L_945)
.L_945:
        /*002c*/ 	.word	0x00000000
        /*0030*/ 	.short	0x0003
        /*0032*/ 	.short	0x0014
        /*0034*/ 	.byte	0x00, 0xf0, 0x05, 0x00


	//----- nvinfo : EIATTR_KPARAM_INFO
	.align		4
.L_946:
        /*0038*/ 	.byte	0x04, 0x17
        /*003a*/ 	.short	(.L_948 - .L_947)
.L_947:
        /*003c*/ 	.word	0x00000000
        /*0040*/ 	.short	0x0002
        /*0042*/ 	.short	0x0010
        /*0044*/ 	.byte	0x00, 0xf0, 0x11, 0x00


	//----- nvinfo : EIATTR_KPARAM_INFO
	.align		4
.L_948:
        /*0048*/ 	.byte	0x04, 0x17
        /*004a*/ 	.short	(.L_950 - .L_949)
.L_949:
        /*004c*/ 	.word	0x00000000
        /*0050*/ 	.short	0x0001
        /*0052*/ 	.short	0x0008
        /*0054*/ 	.byte	0x00, 0xf5, 0x21, 0x00


	//----- nvinfo : EIATTR_KPARAM_INFO
	.align		4
.L_950:
        /*0058*/ 	.byte	0x04, 0x17
        /*005a*/ 	.short	(.L_952 - .L_951)
.L_951:
        /*005c*/ 	.word	0x00000000
        /*0060*/ 	.short	0x0000
        /*0062*/ 	.short	0x0000
        /*0064*/ 	.byte	0x00, 0xf5, 0x21, 0x00


	//----- nvinfo : EIATTR_SPARSE_MMA_MASK
	.align		4
.L_952:
        /*0068*/ 	.byte	0x03, 0x50
        /*006a*/ 	.short	0x0000


	//----- nvinfo : EIATTR_MAXREG_COUNT
	.align		4
        /*006c*/ 	.byte	0x03, 0x1b
        /*006e*/ 	.short	0x00ff


	//----- nvinfo : EIATTR_NUM_BARRIERS
	.align		4
        /*0070*/ 	.byte	0x02, 0x4c
        /*0072*/ 	.byte	0x01
	.zero		1


	//----- nvinfo : EIATTR_MERCURY_ISA_VERSION
	.align		4
        /*0074*/ 	.byte	0x03, 0x5f
        /*0076*/ 	.short	0x0101


	//----- nvinfo : EIATTR_COOP_GROUP_MASK_REGIDS
	.align		4
        /*0078*/ 	.byte	0x04, 0x29
        /*007a*/ 	.short	(.L_954 - .L_953)


	//   ....[0]....
.L_953:
        /*007c*/ 	.word	0xffffffff


	//   ....[1]....
        /*0080*/ 	.word	0xffffffff


	//   ....[2]....
        /*0084*/ 	.word	0xffffffff


	//   ....[3]....
        /*0088*/ 	.word	0xffffffff


	//   ....[4]....
        /*008c*/ 	.word	0xffffffff


	//   ....[5]....
        /*0090*/ 	.word	0xffffffff


	//   ....[6]....
        /*0094*/ 	.word	0xffffffff


	//   ....[7]....
        /*0098*/ 	.word	0xffffffff


	//   ....[8]....
        /*009c*/ 	.word	0xffffffff


	//   ....[9]....
        /*00a0*/ 	.word	0xffffffff


	//   ....[10]....
        /*00a4*/ 	.word	0xffffffff


	//   ....[11]....
        /*00a8*/ 	.word	0xffffffff


	//   ....[12]....
        /*00ac*/ 	.word	0xffffffff


	//   ....[13]....
        /*00b0*/ 	.word	0xffffffff


	//   ....[14]....
        /*00b4*/ 	.word	0xffffffff


	//   ....[15]....
        /*00b8*/ 	.word	0xffffffff


	//   ....[16]....
        /*00bc*/ 	.word	0xffffffff


	//   ....[17]....
        /*00c0*/ 	.word	0xffffffff


	//   ....[18]....
        /*00c4*/ 	.word	0xffffffff


	//   ....[19]....
        /*00c8*/ 	.word	0xffffffff


	//   ....[20]....
        /*00cc*/ 	.word	0xffffffff


	//   ....[21]....
        /*00d0*/ 	.word	0xffffffff


	//   ....[22]....
        /*00d4*/ 	.word	0xffffffff


	//   ....[23]....
        /*00d8*/ 	.word	0xffffffff


	//   ....[24]....
        /*00dc*/ 	.word	0xffffffff


	//   ....[25]....
        /*00e0*/ 	.word	0xffffffff


	//   ....[26]....
        /*00e4*/ 	.word	0xffffffff


	//   ....[27]....
        /*00e8*/ 	.word	0xffffffff


	//   ....[28]....
        /*00ec*/ 	.word	0xffffffff


	//   ....[29]....
        /*00f0*/ 	.word	0xffffffff


	//----- nvinfo : EIATTR_COOP_GROUP_INSTR_OFFSETS
	.align		4
.L_954:
        /*00f4*/ 	.byte	0x04, 0x28
        /*00f6*/ 	.short	(.L_956 - .L_955)


	//   ....[0]....
.L_955:
        /*00f8*/ 	.word	0x000008a0


	//   ....[1]....
        /*00fc*/ 	.word	0x00000900


	//   ....[2]....
        /*0100*/ 	.word	0x00000970


	//   ....[3]....
        /*0104*/ 	.word	0x000009c0


	//   ....[4]....
        /*0108*/ 	.word	0x000009f0


	//   ....[5]....
        /*010c*/ 	.word	0x00000b80


	//   ....[6]....
        /*0110*/ 	.word	0x00000c10


	//   ....[7]....
        /*0114*/ 	.word	0x00000c60


	//   ....[8]....
        /*0118*/ 	.word	0x00000ca0


	//   ....[9]....
        /*011c*/ 	.word	0x00000ce0


	//   ....[10]....
        /*0120*/ 	.word	0x00001940


	//   ....[11]....
        /*0124*/ 	.word	0x000019c0


	//   ....[12]....
        /*0128*/ 	.word	0x00001a10


	//   ....[13]....
        /*012c*/ 	.word	0x00001a50


	//   ....[14]....
        /*0130*/ 	.word	0x00001a80


	//   ....[15]....
        /*0134*/ 	.word	0x00002330


	//   ....[16]....
        /*0138*/ 	.word	0x00002390


	//   ....[17]....
        /*013c*/ 	.word	0x00002400


	//   ....[18]....
        /*0140*/ 	.word	0x00002450


	//   ....[19]....
        /*0144*/ 	.word	0x00002480


	//   ....[20]....
        /*0148*/ 	.word	0x00002610


	//   ....[21]....
        /*014c*/ 	.word	0x00002690


	//   ....[22]....
        /*0150*/ 	.word	0x000026d0


	//   ....[23]....
        /*0154*/ 	.word	0x00002720


	//   ....[24]....
        /*0158*/ 	.word	0x00002770


	//   ....[25]....
        /*015c*/ 	.word	0x00003550


	//   ....[26]....
        /*0160*/ 	.word	0x000035d0


	//   ....[27]....
        /*0164*/ 	.word	0x00003620


	//   ....[28]....
        /*0168*/ 	.word	0x00003660


	//   ....[29]....
        /*016c*/ 	.word	0x00003690


	//----- nvinfo : EIATTR_VRC_CTA_INIT_COUNT
	.align		4
.L_956:
        /*0170*/ 	.byte	0x02, 0x4a
	.zero		1
	.zero		1


	//----- nvinfo : EIATTR_EXIT_INSTR_OFFSETS
	.align		4
        /*0174*/ 	.byte	0x04, 0x1c
        /*0176*/ 	.short	(.L_958 - .L_957)


	//   ....[0]....
.L_957:
        /*0178*/ 	.word	0x00000080


	//   ....[1]....
        /*017c*/ 	.word	0x000000c0


	//   ....[2]....
        /*0180*/ 	.word	0x000037b0


	//   ....[3]....
        /*0184*/ 	.word	0x00003800


	//----- nvinfo : EIATTR_MAX_THREADS
	.align		4
.L_958:
        /*0188*/ 	.byte	0x04, 0x05
        /*018a*/ 	.short	(.L_960 - .L_959)
.L_959:
        /*018c*/ 	.word	0x00000100
        /*0190*/ 	.word	0x00000001
        /*0194*/ 	.word	0x00000001


	//----- nvinfo : EIATTR_CRS_STACK_SIZE
	.align		4
.L_960:
        /*0198*/ 	.byte	0x04, 0x1e
        /*019a*/ 	.short	(.L_962 - .L_961)
.L_961:
        /*019c*/ 	.word	0x00000000


	//----- nvinfo : EIATTR_CBANK_PARAM_SIZE
	.align		4
.L_962:
        /*01a0*/ 	.byte	0x03, 0x19
        /*01a2*/ 	.short	0x001d


	//----- nvinfo : EIATTR_PARAM_CBANK
	.align		4
        /*01a4*/ 	.byte	0x04, 0x0a
        /*01a6*/ 	.short	(.L_964 - .L_963)
	.align		4
.L_963:
        /*01a8*/ 	.word	index@(.nv.constant0._ZN3cub18CUB_300001_SM_10006detail6reduce28DeviceReduceSingleTileKernelINS2_10policy_hubIiyN4cuda3__47maximumIiEEE10Policy1000EPiSB_iS8_iiNS5_3std3__410__identityEEEvT0_T1_T2_T3_T4_T6_)
        /*01ac*/ 	.short	0x0380
        /*01ae*/ 	.short	0x001d


	//----- nvinfo : EIATTR_SW_WAR
	.align		4
.L_964:
        /*01b0*/ 	.byte	0x04, 0x36
        /*01b2*/ 	.short	(.L_966 - .L_965)
.L_965:
        /*01b4*/ 	.word	0x00000008
.L_966:


//--------------------- .nv.info._ZN3cub18CUB_300001_SM_10006detail6reduce18DeviceReduceKernelINS2_10policy_hubIiyN4cuda3__47maximumIiEEE10Policy1000EN6thrust24THRUST_300001_SM_1000_NS18transform_iteratorI4GetXNSC_6detail15normal_iteratorINSC_10device_ptrI4int3EEEENSC_11use_defaultESL_EEyS8_iNS5_3std3__410__identityEEEvT0_PT3_T1_NS0_13GridEvenShareIST_EET2_T4_ --------------------------
	.section	.nv.info._ZN3cub18CUB_300001_SM_10006detail6reduce18DeviceReduceKernelINS2_10policy_hubIiyN4cuda3__47maximumIiEEE10Policy1000EN6thrust24THRUST_300001_SM_1000_NS18transform_iteratorI4GetXNSC_6detail15normal_iteratorINSC_10device_ptrI4int3EEEENSC_11use_defaultESL_EEyS8_iNS5_3std3__410__identityEEEvT0_PT3_T1_NS0_13GridEvenShareIST_EET2_T4_,"",@"SHT_CUDA_INFO"
	.sectionflags	@""
	.align	4


	//----- nvinfo : EIATTR_CUDA_API_VERSION
	.align		4
        /*0000*/ 	.byte	0x04, 0x37
        /*0002*/ 	.short	(.L_968 - .L_967)
.L_967:
        /*0004*/ 	.word	0x00000082


	//----- nvinfo : EIATTR_KPARAM_INFO
	.align		4
.L_968:
        /*0008*/ 	.byte	0x04, 0x17
        /*000a*/ 	.short	(.L_970 - .L_969)
.L_969:
        /*000c*/ 	.word	0x00000000
        /*0010*/ 	.short	0x0005
        /*0012*/ 	.short	0x0069
        /*0014*/ 	.byte	0x00, 0xf0, 0x05, 0x00


	//----- nvinfo : EIATTR_KPARAM_INFO
	.align		4
.L_970:
        /*0018*/ 	.byte	0x04, 0x17
        /*001a*/ 	.short	(.L_972 - .L_971)
.L_971:
        /*001c*/ 	.word	0x00000000
        /*0020*/ 	.short	0x0004
        /*0022*/ 	.short	0x0068
        /*0024*/ 	.byte	0x00, 0xf0, 0x05, 0x00


	//----- nvinfo : EIATTR_KPARAM_INFO
	.align		4
.L_972:
        /*0028*/ 	.byte	0x04, 0x17
        /*002a*/ 	.short	(.L_974 - .L_973)
.L_973:
        /*002c*/ 	.word	0x00000000
        /*0030*/ 	.short	0x0003
        /*0032*/ 	.short	0x0020
        /*0034*/ 	.byte	0x00, 0xf0, 0x21, 0x01


	//----- nvinfo : EIATTR_KPARAM_INFO
	.align		4
.L_974:
        /*0038*/ 	.byte	0x04, 0x17
        /*003a*/ 	.short	(.L_976 - .L_975)
.L_975:
        /*003c*/ 	.word	0x00000000
        /*0040*/ 	.short	0x0002
        /*0042*/ 	.short	0x0018
        /*0044*/ 	.byte	0x00, 0xf0, 0x21, 0x00


	//----- nvinfo : EIATTR_KPARAM_INFO
	.align		4
.L_976:
        /*0048*/ 	.byte	0x04, 0x17
        /*004a*/ 	.short	(.L_978 - .L_977)
.L_977:
        /*004c*/ 	.word	0x00000000
        /*0050*/ 	.short	0x0001
        /*0052*/ 	.short	0x0010
        /*0054*/ 	.byte	0x00, 0xf5, 0x21, 0x00


	//----- nvinfo : EIATTR_KPARAM_INFO
	.align		4
.L_978:
        /*0058*/ 	.byte	0x04, 0x17
        /*005a*/ 	.short	(.L_980 - .L_979)
.L_979:
        /*005c*/ 	.word	0x00000000
        /*0060*/ 	.short	0x0000
        /*0062*/ 	.short	0x0000
        /*0064*/ 	.byte	0x00, 0xf0, 0x41, 0x00


	//----- nvinfo : EIATTR_SPARSE_MMA_MASK
	.align		4
.L_980:
        /*0068*/ 	.byte	0x03, 0x50
        /*006a*/ 	.short	0x0000


	//----- nvinfo : EIATTR_MAXREG_COUNT
	.align		4
        /*006c*/ 	.byte	0x03, 0x1b
        /*006e*/ 	.short	0x00ff


	//----- nvinfo : EIATTR_NUM_BARRIERS
	.align		4
        /*0070*/ 	.byte	0x02, 0x4c
        /*0072*/ 	.byte	0x01
	.zero		1


	//----- nvinfo : EIATTR_MERCURY_ISA_VERSION
	.align		4
        /*0074*/ 	.byte	0x03, 0x5f
        /*0076*/ 	.short	0x0101


	//----- nvinfo : EIATTR_COOP_GROUP_MASK_REGIDS
	.align		4
        /*0078*/ 	.byte	0x04, 0x29
        /*007a*/ 	.short	(.L_982 - .L_981)


	//   ....[0]....
.L_981:
        /*007c*/ 	.word	0xffffffff


	//   ....[1]....
        /*0080*/ 	.word	0xffffffff


	//   ....[2]....
        /*0084*/ 	.word	0xffffffff


	//   ....[3]....
        /*0088*/ 	.word	0xffffffff


	//   ....[4]....
        /*008c*/ 	.word	0xffffffff


	//   ....[5]....
        /*0090*/ 	.word	0xffffffff


	//   ....[6]....
        /*0094*/ 	.word	0xffffffff


	//   ....[7]....
        /*0098*/ 	.word	0xffffffff


	//   ....[8]....
        /*009c*/ 	.word	0xffffffff


	//   ....[9]....
        /*00a0*/ 	.word	0xffffffff


	//   ....[10]....
        /*00a4*/ 	.word	0xffffffff


	//   ....[11]....
        /*00a8*/ 	.word	0xffffffff


	//   ....[12]....
        /*00ac*/ 	.word	0xffffffff


	//   ....[13]....
        /*00b0*/ 	.word	0xffffffff


	//   ....[14]....
        /*00b4*/ 	.word	0xffffffff


	//----- nvinfo : EIATTR_COOP_GROUP_INSTR_OFFSETS
	.align		4
.L_982:
        /*00b8*/ 	.byte	0x04, 0x28
        /*00ba*/ 	.short	(.L_984 - .L_983)


	//   ....[0]....
.L_983:
        /*00bc*/ 	.word	0x000008f0


	//   ....[1]....
        /*00c0*/ 	.word	0x00000950


	//   ....[2]....
        /*00c4*/ 	.word	0x000009c0


	//   ....[3]....
        /*00c8*/ 	.word	0x00000a10


	//   ....[4]....
        /*00cc*/ 	.word	0x00000a40


	//   ....[5]....
        /*00d0*/ 	.word	0x00000bd0


	//   ....[6]....
        /*00d4*/ 	.word	0x00000c60


	//   ....[7]....
        /*00d8*/ 	.word	0x00000cb0


	//   ....[8]....
        /*00dc*/ 	.word	0x00000cf0


	//   ....[9]....
        /*00e0*/ 	.word	0x00000d30


	//   ....[10]....
        /*00e4*/ 	.word	0x00001df0


	//   ....[11]....
        /*00e8*/ 	.word	0x00001e70


	//   ....[12]....
        /*00ec*/ 	.word	0x00001ec0


	//   ....[13]....
        /*00f0*/ 	.word	0x00001f00


	//   ....[14]....
        /*00f4*/ 	.word	0x00001f30


	//----- nvinfo : EIATTR_VRC_CTA_INIT_COUNT
	.align		4
.L_984:
        /*00f8*/ 	.byte	0x02, 0x4a
	.zero		1
	.zero		1


	//----- nvinfo : EIATTR_EXIT_INSTR_OFFSETS
	.align		4
        /*00fc*/ 	.byte	0x04, 0x1c
        /*00fe*/ 	.short	(.L_986 - .L_985)


	//   ....[0]....
.L_985:
        /*0100*/ 	.word	0x00002050


	//   ....[1]....
        /*0104*/ 	.word	0x000020b0


	//----- nvinfo : EIATTR_MAX_THREADS
	.align		4
.L_986:
        /*0108*/ 	.byte	0x04, 0x05
        /*010a*/ 	.short	(.L_988 - .L_987)
.L_987:
        /*010c*/ 	.word	0x00000100
        /*0110*/ 	.word	0x00000001
        /*0114*/ 	.word	0x00000001


	//----- nvinfo : EIATTR_CRS_STACK_SIZE
	.align		4
.L_988:
        /*0118*/ 	.byte	0x04, 0x1e
        /*011a*/ 	.short	(.L_990 - .L_989)
.L_989:
        /*011c*/ 	.word	0x00000000


	//----- nvinfo : EIATTR_CBANK_PARAM_SIZE
	.align		4
.L_990:
        /*0120*/ 	.byte	0x03, 0x19
        /*0122*/ 	.short	0x006a


	//----- nvinfo : EIATTR_PARAM_CBANK
	.align		4
        /*0124*/ 	.byte	0x04, 0x0a
        /*0126*/ 	.short	(.L_992 - .L_991)
	.align		4
.L_991:
        /*0128*/ 	.word	index@(.nv.constant0._ZN3cub18CUB_300001_SM_10006detail6reduce18DeviceReduceKernelINS2_10policy_hubIiyN4cuda3__47maximumIiEEE10Policy1000EN6thrust24THRUST_300001_SM_1000_NS18transform_iteratorI4GetXNSC_6detail15normal_iteratorINSC_10device_ptrI4int3EEEENSC_11use_defaultESL_EEyS8_iNS5_3std3__410__identityEEEvT0_PT3_T1_NS0_13GridEvenShareIST_EET2_T4_)
        /*012c*/ 	.short	0x0380
        /*012e*/ 	.short	0x006a


	//----- nvinfo : EIATTR_SW_WAR
	.align		4
.L_992:
        /*0130*/ 	.byte	0x04, 0x36
        /*0132*/ 	.short	(.L_994 - .L_993)
.L_993:
        /*0134*/ 	.word	0x00000008
.L_994:


//--------------------- .nv.info._ZN3cub18CUB_300001_SM_10006detail6reduce28DeviceReduceSingleTileKernelINS2_10policy_hubIiyN4cuda3__47maximumIiEEE10Policy1000EN6thrust24THRUST_300001_SM_1000_NS18transform_iteratorI4GetXNSC_6detail15normal_iteratorINSC_10device_ptrI4int3EEEENSC_11use_defaultESL_EEPiyS8_iiNS5_3std3__410__identityEEEvT0_T1_T2_T3_T4_T6_ --------------------------
	.section	.nv.info._ZN3cub18CUB_300001_SM_10006detail6reduce28DeviceReduceSingleTileKernelINS2_10policy_hubIiyN4cuda3__47maximumIiEEE10Policy1000EN6thrust24THRUST_300001_SM_1000_NS18transform_iteratorI4GetXNSC_6detail15normal_iteratorINSC_10device_ptrI4int3EEEENSC_11use_defaultESL_EEPiyS8_iiNS5_3std3__410__identityEEEvT0_T1_T2_T3_T4_T6_,"",@"SHT_CUDA_INFO"
	.sectionflags	@""
	.align	4


	//----- nvinfo : EIATTR_CUDA_API_VERSION
	.align		4
        /*0000*/ 	.byte	0x04, 0x37
        /*0002*/ 	.short	(.L_996 - .L_995)
.L_995:
        /*0004*/ 	.word	0x00000082


	//----- nvinfo : EIATTR_KPARAM_INFO
	.align		4
.L_996:
        /*0008*/ 	.byte	0x04, 0x17
        /*000a*/ 	.short	(.L_998 - .L_997)
.L_997:
        /*000c*/ 	.word	0x00000000
        /*0010*/ 	.short	0x0005
        /*0012*/ 	.short	0x0028
        /*0014*/ 	.byte	0x00, 0xf0, 0x05, 0x00


	//----- nvinfo : EIATTR_KPARAM_INFO
	.align		4
.L_998:
        /*0018*/ 	.byte	0x04, 0x17
        /*001a*/ 	.short	(.L_1000 - .L_999)
.L_999:
        /*001c*/ 	.word	0x00000000
        /*0020*/ 	.short	0x0004
        /*0022*/ 	.short	0x0024
        /*0024*/ 	.byte	0x00, 0xf0, 0x11, 0x00


	//----- nvinfo : EIATTR_KPARAM_INFO
	.align		4
.L_1000:
        /*0028*/ 	.byte	0x04, 0x17
        /*002a*/ 	.short	(.L_1002 - .L_1001)
.L_1001:
        /*002c*/ 	.word	0x00000000
        /*0030*/ 	.short	0x0003
        /*0032*/ 	.short	0x0020
        /*0034*/ 	.byte	0x00, 0xf0, 0x05, 0x00


	//----- nvinfo : EIATTR_KPARAM_INFO
	.align		4
.L_1002:
        /*0038*/ 	.byte	0x04, 0x17
        /*003a*/ 	.short	(.L_1004 - .L_1003)
.L_1003:
        /*003c*/ 	.word	0x00000000
        /*0040*/ 	.short	0x0002
        /*0042*/ 	.short	0x0018
        /*0044*/ 	.byte	0x00, 0xf0, 0x21, 0x00


	//----- nvinfo : EIATTR_KPARAM_INFO
	.align		4
.L_1004:
        /*0048*/ 	.byte	0x04, 0x17
        /*004a*/ 	.short	(.L_1006 - .L_1005)
.L_1005:
        /*004c*/ 	.word	0x00000000
        /*0050*/ 	.short	0x0001
        /*0052*/ 	.short	0x0010
        /*0054*/ 	.byte	0x00, 0xf5, 0x21, 0x00


	//----- nvinfo : EIATTR_KPARAM_INFO
	.align		4
.L_1006:
        /*0058*/ 	.byte	0x04, 0x17
        /*005a*/ 	.short	(.L_1008 - .L_1007)
.L_1007:
        /*005c*/ 	.word	0x00000000
        /*0060*/ 	.short	0x0000
        /*0062*/ 	.short	0x0000
        /*0064*/ 	.byte	0x00, 0xf0, 0x41, 0x00


	//----- nvinfo : EIATTR_SPARSE_MMA_MASK
	.align		4
.L_1008:
        /*0068*/ 	.byte	0x03, 0x50
        /*006a*/ 	.short	0x0000


	//----- nvinfo : EIATTR_MAXREG_COUNT
	.align		4
        /*006c*/ 	.byte	0x03, 0x1b
        /*006e*/ 	.short	0x00ff


	//----- nvinfo : EIATTR_NUM_BARRIERS
	.align		4
        /*0070*/ 	.byte	0x02, 0x4c
        /*0072*/ 	.byte	0x01
	.zero		1


	//----- nvinfo : EIATTR_MERCURY_ISA_VERSION
	.align		4
        /*0074*/ 	.byte	0x03, 0x5f
        /*0076*/ 	.short	0x0101


	//----- nvinfo : EIATTR_COOP_GROUP_MASK_REGIDS
	.align		4
        /*0078*/ 	.byte	0x04, 0x29
        /*007a*/ 	.short	(.L_1010 - .L_1009)


	//   ....[0]....
.L_1009:
        /*007c*/ 	.word	0xffffffff


	//   ....[1]....
        /*0080*/ 	.word	0xffffffff


	//   ....[2]....
        /*0084*/ 	.word	0xffffffff


	//   ....[3]....
        /*0088*/ 	.word	0xffffffff


	//   ....[4]....
        /*008c*/ 	.word	0xffffffff


	//   ....[5]....
        /*0090*/ 	.word	0xffffffff


	//   ....[6]....
        /*0094*/ 	.word	0xffffffff


	//   ....[7]....
        /*0098*/ 	.word	0xffffffff


	//   ....[8]....
        /*009c*/ 	.word	0xffffffff


	//   ....[9]....
        /*00a0*/ 	.word	0xffffffff


	//   ....[10]....
        /*00a4*/ 	.word	0xffffffff


	//   ....[11]....
        /*00a8*/ 	.word	0xffffffff


	//   ....[12]....
        /*00ac*/ 	.word	0xffffffff


	//   ....[13]....
        /*00b0*/ 	.word	0xffffffff


	//   ....[14]....
        /*00b4*/ 	.word	0xffffffff


	//----- nvinfo : EIATTR_COOP_GROUP_INSTR_OFFSETS
	.align		4
.L_1010:
        /*00b8*/ 	.byte	0x04, 0x28
        /*00ba*/ 	.short	(.L_1012 - .L_1011)


	//   ....[0]....
.L_1011:
        /*00bc*/ 	.word	0x00000860


	//   ....[1]....
        /*00c0*/ 	.word	0x000008c0


	//   ....[2]....
        /*00c4*/ 	.word	0x00000930


	//   ....[3]....
        /*00c8*/ 	.word	0x00000980


	//   ....[4]....
        /*00cc*/ 	.word	0x000009b0


	//   ....[5]....
        /*00d0*/ 	.word	0x00000b40


	//   ....[6]....
        /*00d4*/ 	.word	0x00000bd0


	//   ....[7]....
        /*00d8*/ 	.word	0x00000c20


	//   ....[8]....
        /*00dc*/ 	.word	0x00000c60


	//   ....[9]....
        /*00e0*/ 	.word	0x00000ca0


	//   ....[10]....
        /*00e4*/ 	.word	0x00001b40


	//   ....[11]....
        /*00e8*/ 	.word	0x00001bc0


	//   ....[12]....
        /*00ec*/ 	.word	0x00001c10


	//   ....[13]....
        /*00f0*/ 	.word	0x00001c50


	//   ....[14]....
        /*00f4*/ 	.word	0x00001c80


	//----- nvinfo : EIATTR_VRC_CTA_INIT_COUNT
	.align		4
.L_1012:
        /*00f8*/ 	.byte	0x02, 0x4a
	.zero		1
	.zero		1


	//----- nvinfo : EIATTR_EXIT_INSTR_OFFSETS
	.align		4
        /*00fc*/ 	.byte	0x04, 0x1c
        /*00fe*/ 	.short	(.L_1014 - .L_1013)


	//   ....[0]....
.L_1013:
        /*0100*/ 	.word	0x000000a0


	//   ....[1]....
        /*0104*/ 	.word	0x000000e0


	//   ....[2]....
        /*0108*/ 	.word	0x00001d90


	//   ....[3]....
        /*010c*/ 	.word	0x00001de0


	//----- nvinfo : EIATTR_MAX_THREADS
	.align		4
.L_1014:
        /*0110*/ 	.byte	0x04, 0x05
        /*0112*/ 	.short	(.L_1016 - .L_1015)
.L_1015:
        /*0114*/ 	.word	0x00000100
        /*0118*/ 	.word	0x00000001
        /*011c*/ 	.word	0x00000001


	//----- nvinfo : EIATTR_CRS_STACK_SIZE
	.align		4
.L_1016:
        /*0120*/ 	.byte	0x04, 0x1e
        /*0122*/ 	.short	(.L_1018 - .L_1017)
.L_1017:
        /*0124*/ 	.word	0x00000000


	//----- nvinfo : EIATTR_CBANK_PARAM_SIZE
	.align		4
.L_1018:
        /*0128*/ 	.byte	0x03, 0x19
        /*012a*/ 	.short	0x0029


	//----- nvinfo : EIATTR_PARAM_CBANK
	.align		4
        /*012c*/ 	.byte	0x04, 0x0a
        /*012e*/ 	.short	(.L_1020 - .L_1019)
	.align		4
.L_1019:
        /*0130*/ 	.word	index@(.nv.constant0._ZN3cub18CUB_300001_SM_10006detail6reduce28DeviceReduceSingleTileKernelINS2_10policy_hubIiyN4cuda3__47maximumIiEEE10Policy1000EN6thrust24THRUST_300001_SM_1000_NS18transform_iteratorI4GetXNSC_6detail15normal_iteratorINSC_10device_ptrI4int3EEEENSC_11use_defaultESL_EEPiyS8_iiNS5_3std3__410__identityEEEvT0_T1_T2_T3_T4_T6_)
        /*0134*/ 	.short	0x0380
        /*0136*/ 	.short	0x0029


	//----- nvinfo : EIATTR_SW_WAR
	.align		4
.L_1020:
        /*0138*/ 	.byte	0x04, 0x36
        /*013a*/ 	.short	(.L_1022 - .L_1021)
.L_1021:
        /*013c*/ 	.word	0x00000008
.L_1022:


//--------------------- .nv.info._ZN3cub18CUB_300001_SM_10006detail6reduce28DeviceReduceSingleTileKernelINS2_10policy_hubIijN4cuda3__47maximumIiEEE10Policy1000EPiSB_iS8_iiNS5_3std3__410__identityEEEvT0_T1_T2_T3_T4_T6_ --------------------------
	.section	.nv.info._ZN3cub18CUB_300001_SM_10006detail6reduce28DeviceReduceSingleTileKernelINS2_10policy_hubIijN4cuda3__47maximumIiEEE10Policy1000EPiSB_iS8_iiNS5_3std3__410__identityEEEvT0_T1_T2_T3_T4_T6_,"",@"SHT_CUDA_INFO"
	.sectionflags	@""
	.align	4


	//----- nvinfo : EIATTR_CUDA_API_VERSION
	.align		4
        /*0000*/ 	.byte	0x04, 0x37
        /*0002*/ 	.short	(.L_1024 - .L_1023)
.L_1023:
        /*0004*/ 	.word	0x00000082


	//----- nvinfo : EIATTR_KPARAM_INFO
	.align		4
.L_1024:
        /*0008*/ 	.byte	0x04, 0x17
        /*000a*/ 	.short	(.L_1026 - .L_1025)
.L_1025:
        /*000c*/ 	.word	0x00000000
        /*0010*/ 	.short	0x0005
        /*0012*/ 	.short	0x001c
        /*0014*/ 	.byte	0x00, 0xf0, 0x05, 0x00


	//----- nvinfo : EIATTR_KPARAM_INFO
	.align		4
.L_1026:
        /*0018*/ 	.byte	0x04, 0x17
        /*001a*/ 	.short	(.L_1028 - .L_1027)
.L_1027:
        /*001c*/ 	.word	0x00000000
        /*0020*/ 	.short	0x0004
        /*0022*/ 	.short	0x0018
        /*0024*/ 	.byte	0x00, 0xf0, 0x11, 0x00


	//----- nvinfo : EIATTR_KPARAM_INFO
	.align		4
.L_1028:
        /*0028*/ 	.byte	0x04, 0x17
        /*002a*/ 	.short	(.L_1030 - .L_1029)
.L_1029:
        /*002c*/ 	.word	0x00000000
        /*0030*/ 	.short	0x0003
        /*0032*/ 	.short	0x0014
        /*0034*/ 	.byte	0x00, 0xf0, 0x05, 0x00


	//----- nvinfo : EIATTR_KPARAM_INFO
	.align		4
.L_1030:
        /*0038*/ 	.byte	0x04, 0x17
        /*003a*/ 	.short	(.L_1032 - .L_1031)
.L_1031:
        /*003c*/ 	.word	0x00000000
        /*0040*/ 	.short	0x0002
        /*0042*/ 	.short	0x0010
        /*0044*/ 	.byte	0x00, 0xf0, 0x11, 0x00


	//----- nvinfo : EIATTR_KPARAM_INFO
	.align		4
.L_1032:
        /*0048*/ 	.byte	0x04, 0x17
        /*004a*/ 	.short	(.L_1034 - .L_1033)
.L_1033:
        /*004c*/ 	.word	0x00000000
        /*0050*/ 	.short	0x0001
        /*0052*/ 	.short	0x0008
        /*0054*/ 	.byte	0x00, 0xf5, 0x21, 0x00


	//----- nvinfo : EIATTR_KPARAM_INFO
	.align		4
.L_1034:
        /*0058*/ 	.byte	0x04, 0x17
        /*005a*/ 	.short	(.L_1036 - .L_1035)
.L_1035:
        /*005c*/ 	.word	0x00000000
        /*0060*/ 	.short	0x0000
        /*0062*/ 	.short	0x0000
        /*0064*/ 	.byte	0x00, 0xf5, 0x21, 0x00


	//----- nvinfo : EIATTR_SPARSE_MMA_MASK
	.align		4
.L_1036:
        /*0068*/ 	.byte	0x03, 0x50
        /*006a*/ 	.short	0x0000


	//----- nvinfo : EIATTR_MAXREG_COUNT
	.align		4
        /*006c*/ 	.byte	0x03, 0x1b
        /*006e*/ 	.short	0x00ff


	//----- nvinfo : EIATTR_NUM_BARRIERS
	.align		4
        /*0070*/ 	.byte	0x02, 0x4c
        /*0072*/ 	.byte	0x01
	.zero		1


	//----- nvinfo : EIATTR_MERCURY_ISA_VERSION
	.align		4
        /*0074*/ 	.byte	0x03, 0x5f
        /*0076*/ 	.short	0x0101


	//----- nvinfo : EIATTR_COOP_GROUP_MASK_REGIDS
	.align		4
        /*0078*/ 	.byte	0x04, 0x29
        /*007a*/ 	.short	(.L_1038 - .L_1037)


	//   ....[0]....
.L_1037:
        /*007c*/ 	.word	0xffffffff


	//   ....[1]....
        /*0080*/ 	.word	0xffffffff


	//   ....[2]....
        /*0084*/ 	.word	0xffffffff


	//   ....[3]....
        /*0088*/ 	.word	0xffffffff


	//   ....[4]....
        /*008c*/ 	.word	0xffffffff


	//   ....[5]....
        /*0090*/ 	.word	0xffffffff


	//   ....[6]....
        /*0094*/ 	.word	0xffffffff


	//   ....[7]....
        /*0098*/ 	.word	0xffffffff


	//   ....[8]....
        /*009c*/ 	.word	0xffffffff


	//   ....[9]....
        /*00a0*/ 	.word	0xffffffff


	//   ....[10]....
        /*00a4*/ 	.word	0xffffffff


	//   ....[11]....
        /*00a8*/ 	.word	0xffffffff


	//   ....[12]....
        /*00ac*/ 	.word	0xffffffff


	//   ....[13]....
        /*00b0*/ 	.word	0xffffffff


	//   ....[14]....
        /*00b4*/ 	.word	0xffffffff


	//   ....[15]....
        /*00b8*/ 	.word	0xffffffff


	//   ....[16]....
        /*00bc*/ 	.word	0xffffffff


	//   ....[17]....
        /*00c0*/ 	.word	0xffffffff


	//   ....[18]....
        /*00c4*/ 	.word	0xffffffff


	//   ....[19]....
        /*00c8*/ 	.word	0xffffffff


	//   ....[20]....
        /*00cc*/ 	.word	0xffffffff


	//   ....[21]....
        /*00d0*/ 	.word	0xffffffff


	//   ....[22]....
        /*00d4*/ 	.word	0xffffffff


	//   ....[23]....
        /*00d8*/ 	.word	0xffffffff


	//   ....[24]....
        /*00dc*/ 	.word	0xffffffff


	//   ....[25]....
        /*00e0*/ 	.word	0xffffffff


	//   ....[26]....
        /*00e4*/ 	.word	0xffffffff


	//   ....[27]....
        /*00e8*/ 	.word	0xffffffff


	//   ....[28]....
        /*00ec*/ 	.word	0xffffffff


	//   ....[29]....
        /*00f0*/ 	.word	0xffffffff


	//----- nvinfo : EIATTR_COOP_GROUP_INSTR_OFFSETS
	.align		4
.L_1038:
        /*00f4*/ 	.byte	0x04, 0x28
        /*00f6*/ 	.short	(.L_1040 - .L_1039)


	//   ....[0]....
.L_1039:
        /*00f8*/ 	.word	0x000008a0


	//   ....[1]....
        /*00fc*/ 	.word	0x00000900


	//   ....[2]....
        /*0100*/ 	.word	0x00000970


	//   ....[3]....
        /*0104*/ 	.word	0x000009c0


	//   ....[4]....
        /*0108*/ 	.word	0x000009f0


	//   ....[5]....
        /*010c*/ 	.word	0x00000b80


	//   ....[6]....
        /*0110*/ 	.word	0x00000c10


	//   ....[7]....
        /*0114*/ 	.word	0x00000c60


	//   ....[8]....
        /*0118*/ 	.word	0x00000ca0


	//   ....[9]....
        /*011c*/ 	.word	0x00000ce0


	//   ....[10]....
        /*0120*/ 	.word	0x00001940


	//   ....[11]....
        /*0124*/ 	.word	0x000019c0


	//   ....[12]....
        /*0128*/ 	.word	0x00001a10


	//   ....[13]....
        /*012c*/ 	.word	0x00001a50


	//   ....[14]....
        /*0130*/ 	.word	0x00001a80


	//   ....[15]....
        /*0134*/ 	.word	0x00002330


	//   ....[16]....
        /*0138*/ 	.word	0x00002390


	//   ....[17]....
        /*013c*/ 	.word	0x00002400


	//   ....[18]....
        /*0140*/ 	.word	0x00002450


	//   ....[19]....
        /*0144*/ 	.word	0x00002480


	//   ....[20]....
        /*0148*/ 	.word	0x00002610


	//   ....[21]....
        /*014c*/ 	.word	0x00002690


	//   ....[22]....
        /*0150*/ 	.word	0x000026d0


	//   ....[23]....
        /*0154*/ 	.word	0x00002720


	//   ....[24]....
        /*0158*/ 	.word	0x00002770


	//   ....[25]....
        /*015c*/ 	.word	0x00003550


	//   ....[26]....
        /*0160*/ 	.word	0x000035d0


	//   ....[27]....
        /*0164*/ 	.word	0x00003620


	//   ....[28]....
        /*0168*/ 	.word	0x00003660


	//   ....[29]....
        /*016c*/ 	.word	0x00003690


	//----- nvinfo : EIATTR_VRC_CTA_INIT_COUNT
	.align		4
.L_1040:
        /*0170*/ 	.byte	0x02, 0x4a
	.zero		1
	.zero		1


	//----- nvinfo : EIATTR_EXIT_INSTR_OFFSETS
	.align		4
        /*0174*/ 	.byte	0x04, 0x1c
        /*0176*/ 	.short	(.L_1042 - .L_1041)


	//   ....[0]....
.L_1041:
        /*0178*/ 	.word	0x00000080


	//   ....[1]....
        /*017c*/ 	.word	0x000000c0


	//   ....[2]....
        /*0180*/ 	.word	0x000037b0


	//   ....[3]....
        /*0184*/ 	.word	0x00003800


	//----- nvinfo : EIATTR_MAX_THREADS
	.align		4
.L_1042:
        /*0188*/ 	.byte	0x04, 0x05
        /*018a*/ 	.short	(.L_1044 - .L_1043)
.L_1043:
        /*018c*/ 	.word	0x00000100
        /*0190*/ 	.word	0x00000001
        /*0194*/ 	.word	0x00000001


	//----- nvinfo : EIATTR_CRS_STACK_SIZE
	.align		4
.L_1044:
        /*0198*/ 	.byte	0x04, 0x1e
        /*019a*/ 	.short	(.L_1046 - .L_1045)
.L_1045:
        /*019c*/ 	.word	0x00000000


	//----- nvinfo : EIATTR_CBANK_PARAM_SIZE
	.align		4
.L_1046:
        /*01a0*/ 	.byte	0x03, 0x19
        /*01a2*/ 	.short	0x001d


	//----- nvinfo : EIATTR_PARAM_CBANK
	.align		4
        /*01a4*/ 	.byte	0x04, 0x0a
        /*01a6*/ 	.short	(.L_1048 - .L_1047)
	.align		4
.L_1047:
        /*01a8*/ 	.word	index@(.nv.constant0._ZN3cub18CUB_300001_SM_10006detail6reduce28DeviceReduceSingleTileKernelINS2_10policy_hubIijN4cuda3__47maximumIiEEE10Policy1000EPiSB_iS8_iiNS5_3std3__410__identityEEEvT0_T1_T2_T3_T4_T6_)
        /*01ac*/ 	.short	0x0380
        /*01ae*/ 	.short	0x001d


	//----- nvinfo : EIATTR_SW_WAR
	.align		4
.L_1048:
        /*01b0*/ 	.byte	0x04, 0x36
        /*01b2*/ 	.short	(.L_1050 - .L_1049)
.L_1049:
        /*01b4*/ 	.word	0x00000008
.L_1050:


//--------------------- .nv.info._ZN3cub18CUB_300001_SM_10006detail6reduce18DeviceReduceKernelINS2_10policy_hubIijN4cuda3__47maximumIiEEE10Policy1000EN6thrust24THRUST_300001_SM_1000_NS18transform_iteratorI4GetXNSC_6detail15normal_iteratorINSC_10device_ptrI4int3EEEENSC_11use_defaultESL_EEjS8_iNS5_3std3__410__identityEEEvT0_PT3_T1_NS0_13GridEvenShareIST_EET2_T4_ --------------------------
	.section	.nv.info._ZN3cub18CUB_300001_SM_10006detail6reduce18DeviceReduceKernelINS2_10policy_hubIijN4cuda3__47maximumIiEEE10Policy1000EN6thrust24THRUST_300001_SM_1000_NS18transform_iteratorI4GetXNSC_6detail15normal_iteratorINSC_10device_ptrI4int3EEEENSC_11use_defaultESL_EEjS8_iNS5_3std3__410__identityEEEvT0_PT3_T1_NS0_13GridEvenShareIST_EET2_T4_,"",@"SHT_CUDA_INFO"
	.sectionflags	@""
	.align	4


	//----- nvinfo : EIATTR_CUDA_API_VERSION
	.align		4
        /*0000*/ 	.byte	0x04, 0x37
        /*0002*/ 	.short	(.L_1052 - .L_1051)
.L_1051:
        /*0004*/ 	.word	0x00000082


	//----- nvinfo : EIATTR_KPARAM_INFO
	.align		4
.L_1052:
        /*0008*/ 	.byte	0x04, 0x17
        /*000a*/ 	.short	(.L_1054 - .L_1053)
.L_1053:
        /*000c*/ 	.word	0x00000000
        /*0010*/ 	.short	0x0005
        /*0012*/ 	.short	0x0045
        /*0014*/ 	.byte	0x00, 0xf0, 0x05, 0x00


	//----- nvinfo : EIATTR_KPARAM_INFO
	.align		4
.L_1054:
        /*0018*/ 	.byte	0x04, 0x17
        /*001a*/ 	.short	(.L_1056 - .L_1055)
.L_1055:
        /*001c*/ 	.word	0x00000000
        /*0020*/ 	.short	0x0004
        /*0022*/ 	.short	0x0044
        /*0024*/ 	.byte	0x00, 0xf0, 0x05, 0x00


	//----- nvinfo : EIATTR_KPARAM_INFO
	.align		4
.L_1056:
        /*0028*/ 	.byte	0x04, 0x17
        /*002a*/ 	.short	(.L_1058 - .L_1057)
.L_1057:
        /*002c*/ 	.word	0x00000000
        /*0030*/ 	.short	0x0003
        /*0032*/ 	.short	0x001c
        /*0034*/ 	.byte	0x00, 0xf0, 0xa1, 0x00


	//----- nvinfo : EIATTR_KPARAM_INFO
	.align		4
.L_1058:
        /*0038*/ 	.byte	0x04, 0x17
        /*003a*/ 	.short	(.L_1060 - .L_1059)
.L_1059:
        /*003c*/ 	.word	0x00000000
        /*0040*/ 	.short	0x0002
        /*0042*/ 	.short	0x0018
        /*0044*/ 	.byte	0x00, 0xf0, 0x11, 0x00


	//----- nvinfo : EIATTR_KPARAM_INFO
	.align		4
.L_1060:
        /*0048*/ 	.byte	0x04, 0x17
        /*004a*/ 	.short	(.L_1062 - .L_1061)
.L_1061:
        /*004c*/ 	.word	0x00000000
        /*0050*/ 	.short	0x0001
        /*0052*/ 	.short	0x0010
        /*0054*/ 	.byte	0x00, 0xf5, 0x21, 0x00


	//----- nvinfo : EIATTR_KPARAM_INFO
	.align		4
.L_1062:
        /*0058*/ 	.byte	0x04, 0x17
        /*005a*/ 	.short	(.L_1064 - .L_1063)
.L_1063:
        /*005c*/ 	.word	0x00000000
        /*0060*/ 	.short	0x0000
        /*0062*/ 	.short	0x0000
        /*0064*/ 	.byte	0x00, 0xf0, 0x41, 0x00


	//----- nvinfo : EIATTR_SPARSE_MMA_MASK
	.align		4
.L_1064:
        /*0068*/ 	.byte	0x03, 0x50
        /*006a*/ 	.short	0x0000


	//----- nvinfo : EIATTR_MAXREG_COUNT
	.align		4
        /*006c*/ 	.byte	0x03, 0x1b
        /*006e*/ 	.short	0x00ff


	//----- nvinfo : EIATTR_NUM_BARRIERS
	.align		4
        /*0070*/ 	.byte	0x02, 0x4c
        /*0072*/ 	.byte	0x01
	.zero		1


	//----- nvinfo : EIATTR_MERCURY_ISA_VERSION
	.align		4
        /*0074*/ 	.byte	0x03, 0x5f
        /*0076*/ 	.short	0x0101


	//----- nvinfo : EIATTR_COOP_GROUP_MASK_REGIDS
	.align		4
        /*0078*/ 	.byte	0x04, 0x29
        /*007a*/ 	.short	(.L_1066 - .L_1065)


	//   ....[0]....
.L_1065:
        /*007c*/ 	.word	0xffffffff


	//   ....[1]....
        /*0080*/ 	.word	0xffffffff


	//   ....[2]....
        /*0084*/ 	.word	0xffffffff


	//   ....[3]....
        /*0088*/ 	.word	0xffffffff


	//   ....[4]....
        /*008c*/ 	.word	0xffffffff


	//   ....[5]....
        /*0090*/ 	.word	0xffffffff


	//   ....[6]....
        /*0094*/ 	.word	0xffffffff


	//   ....[7]....
        /*0098*/ 	.word	0xffffffff


	//   ....[8]....
        /*009c*/ 	.word	0xffffffff


	//   ....[9]....
        /*00a0*/ 	.word	0xffffffff


	//   ....[10]....
        /*00a4*/ 	.word	0xffffffff


	//   ....[11]....
        /*00a8*/ 	.word	0xffffffff


	//   ....[12]....
        /*00ac*/ 	.word	0xffffffff


	//   ....[13]....
        /*00b0*/ 	.word	0xffffffff


	//   ....[14]....
        /*00b4*/ 	.word	0xffffffff


	//----- nvinfo : EIATTR_COOP_GROUP_INSTR_OFFSETS
	.align		4
.L_1066:
        /*00b8*/ 	.byte	0x04, 0x28
        /*00ba*/ 	.short	(.L_1068 - .L_1067)


	//   ....[0]....
.L_1067:
        /*00bc*/ 	.word	0x00000b10


	//   ....[1]....
        /*00c0*/ 	.word	0x00000b70


	//   ....[2]....
        /*00c4*/ 	.word	0x00000be0


	//   ....[3]....
        /*00c8*/ 	.word	0x00000c30


	//   ....[4]....
        /*00cc*/ 	.word	0x00000c60


	//   ....[5]....
        /*00d0*/ 	.word	0x00000df0


	//   ....[6]....
        /*00d4*/ 	.word	0x00000e80


	//   ....[7]....
        /*00d8*/ 	.word	0x00000ed0


	//   ....[8]....
        /*00dc*/ 	.word	0x00000f10


	//   ....[9]....
        /*00e0*/ 	.word	0x00000f50


	//   ....[10]....
        /*00e4*/ 	.word	0x00002060


	//   ....[11]....
        /*00e8*/ 	.word	0x000020f0


	//   ....[12]....
        /*00ec*/ 	.word	0x00002140


	//   ....[13]....
        /*00f0*/ 	.word	0x00002180


	//   ....[14]....
        /*00f4*/ 	.word	0x000021b0


	//----- nvinfo : EIATTR_VRC_CTA_INIT_COUNT
	.align		4
.L_1068:
        /*00f8*/ 	.byte	0x02, 0x4a
	.zero		1
	.zero		1


	//----- nvinfo : EIATTR_EXIT_INSTR_OFFSETS
	.align		4
        /*00fc*/ 	.byte	0x04, 0x1c
        /*00fe*/ 	.short	(.L_1070 - .L_1069)


	//   ....[0]....
.L_1069:
        /*0100*/ 	.word	0x000022d0


	//   ....[1]....
        /*0104*/ 	.word	0x00002310


	//----- nvinfo : EIATTR_MAX_THREADS
	.align		4
.L_1070:
        /*0108*/ 	.byte	0x04, 0x05
        /*010a*/ 	.short	(.L_1072 - .L_1071)
.L_1071:
        /*010c*/ 	.word	0x00000100
        /*0110*/ 	.word	0x00000001
        /*0114*/ 	.word	0x00000001


	//----- nvinfo : EIATTR_CRS_STACK_SIZE
	.align		4
.L_1072:
        /*0118*/ 	.byte	0x04, 0x1e
        /*011a*/ 	.short	(.L_1074 - .L_1073)
.L_1073:
        /*011c*/ 	.word	0x00000000


	//----- nvinfo : EIATTR_CBANK_PARAM_SIZE
	.align		4
.L_1074:
        /*0120*/ 	.byte	0x03, 0x19
        /*0122*/ 	.short	0x0046


	//----- nvinfo : EIATTR_PARAM_CBANK
	.align		4
        /*0124*/ 	.byte	0x04, 0x0a
        /*0126*/ 	.short	(.L_1076 - .L_1075)
	.align		4
.L_1075:
        /*0128*/ 	.word	index@(.nv.constant0._ZN3cub18CUB_300001_SM_10006detail6reduce18DeviceReduceKernelINS2_10policy_hubIijN4cuda3__47maximumIiEEE10Policy1000EN6thrust24THRUST_300001_SM_1000_NS18transform_iteratorI4GetXNSC_6detail15normal_iteratorINSC_10device_ptrI4int3EEEENSC_11use_defaultESL_EEjS8_iNS5_3std3__410__identityEEEvT0_PT3_T1_NS0_13GridEvenShareIST_EET2_T4_)
        /*012c*/ 	.short	0x0380
        /*012e*/ 	.short	0x0046


	//----- nvinfo : EIATTR_SW_WAR
	.align		4
.L_1076:
        /*0130*/ 	.byte	0x04, 0x36
        /*0132*/ 	.short	(.L_1078 - .L_1077)
.L_1077:
        /*0134*/ 	.word	0x00000008
.L_1078:


//--------------------- .nv.info._ZN3cub18CUB_300001_SM_10006detail6reduce28DeviceReduceSingleTileKernelINS2_10policy_hubIijN4cuda3__47maximumIiEEE10Policy1000EN6thrust24THRUST_300001_SM_1000_NS18transform_iteratorI4GetXNSC_6detail15normal_iteratorINSC_10device_ptrI4int3EEEENSC_11use_defaultESL_EEPijS8_iiNS5_3std3__410__identityEEEvT0_T1_T2_T3_T4_T6_ --------------------------
	.section	.nv.info._ZN3cub18CUB_300001_SM_10006detail6reduce28DeviceReduceSingleTileKernelINS2_10policy_hubIijN4cuda3__47maximumIiEEE10Policy1000EN6thrust24THRUST_300001_SM_1000_NS18transform_iteratorI4GetXNSC_6detail15normal_iteratorINSC_10device_ptrI4int3EEEENSC_11use_defaultESL_EEPijS8_iiNS5_3std3__410__identityEEEvT0_T1_T2_T3_T4_T6_,"",@"SHT_CUDA_INFO"
	.sectionflags	@""
	.align	4


	//----- nvinfo : EIATTR_CUDA_API_VERSION
	.align		4
        /*0000*/ 	.byte	0x04, 0x37
        /*0002*/ 	.short	(.L_1080 - .L_1079)
.L_1079:
        /*0004*/ 	.word	0x00000082


	//----- nvinfo : EIATTR_KPARAM_INFO
	.align		4
.L_1080:
        /*0008*/ 	.byte	0x04, 0x17
        /*000a*/ 	.short	(.L_1082 - .L_1081)
.L_1081:
        /*000c*/ 	.word	0x00000000
        /*0010*/ 	.short	0x0005
        /*0012*/ 	.short	0x0024
        /*0014*/ 	.byte	0x00, 0xf0, 0x05, 0x00


	//----- nvinfo : EIATTR_KPARAM_INFO
	.align		4
.L_1082:
        /*0018*/ 	.byte	0x04, 0x17
        /*001a*/ 	.short	(.L_1084 - .L_1083)
.L_1083:
        /*001c*/ 	.word	0x00000000
        /*0020*/ 	.short	0x0004
        /*0022*/ 	.short	0x0020
        /*0024*/ 	.byte	0x00, 0xf0, 0x11, 0x00


	//----- nvinfo : EIATTR_KPARAM_INFO
	.align		4
.L_1084:
        /*0028*/ 	.byte	0x04, 0x17
        /*002a*/ 	.short	(.L_1086 - .L_1085)
.L_1085:
        /*002c*/ 	.word	0x00000000
        /*0030*/ 	.short	0x0003
        /*0032*/ 	.short	0x001c
        /*0034*/ 	.byte	0x00, 0xf0, 0x05, 0x00


	//----- nvinfo : EIATTR_KPARAM_INFO
	.align		4
.L_1086:
        /*0038*/ 	.byte	0x04, 0x17
        /*003a*/ 	.short	(.L_1088 - .L_1087)
.L_1087:
        /*003c*/ 	.word	0x00000000
        /*0040*/ 	.short	0x0002
        /*0042*/ 	.short	0x0018
        /*0044*/ 	.byte	0x00, 0xf0, 0x11, 0x00


	//----- nvinfo : EIATTR_KPARAM_INFO
	.align		4
.L_1088:
        /*0048*/ 	.byte	0x04, 0x17
        /*004a*/ 	.short	(.L_1090 - .L_1089)
.L_1089:
        /*004c*/ 	.word	0x00000000
        /*0050*/ 	.short	0x0001
        /*0052*/ 	.short	0x0010
        /*0054*/ 	.byte	0x00, 0xf5, 0x21, 0x00


	//----- nvinfo : EIATTR_KPARAM_INFO
	.align		4
.L_1090:
        /*0058*/ 	.byte	0x04, 0x17
        /*005a*/ 	.short	(.L_1092 - .L_1091)
.L_1091:
        /*005c*/ 	.word	0x00000000
        /*0060*/ 	.short	0x0000
        /*0062*/ 	.short	0x0000
        /*0064*/ 	.byte	0x00, 0xf0, 0x41, 0x00


	//----- nvinfo : EIATTR_SPARSE_MMA_MASK
	.align		4
.L_1092:
        /*0068*/ 	.byte	0x03, 0x50
        /*006a*/ 	.short	0x0000


	//----- nvinfo : EIATTR_MAXREG_COUNT
	.align		4
        /*006c*/ 	.byte	0x03, 0x1b
        /*006e*/ 	.short	0x00ff


	//----- nvinfo : EIATTR_NUM_BARRIERS
	.align		4
        /*0070*/ 	.byte	0x02, 0x4c
        /*0072*/ 	.byte	0x01
	.zero		1


	//----- nvinfo : EIATTR_MERCURY_ISA_VERSION
	.align		4
        /*0074*/ 	.byte	0x03, 0x5f
        /*0076*/ 	.short	0x0101


	//----- nvinfo : EIATTR_COOP_GROUP_MASK_REGIDS
	.align		4
        /*0078*/ 	.byte	0x04, 0x29
        /*007a*/ 	.short	(.L_1094 - .L_1093)


	//   ....[0]....
.L_1093:
        /*007c*/ 	.word	0xffffffff


	//   ....[1]....
        /*0080*/ 	.word	0xffffffff


	//   ....[2]....
        /*0084*/ 	.word	0xffffffff


	//   ....[3]....
        /*0088*/ 	.word	0xffffffff


	//   ....[4]....
        /*008c*/ 	.word	0xffffffff


	//   ....[5]....
        /*0090*/ 	.word	0xffffffff


	//   ....[6]....
        /*0094*/ 	.word	0xffffffff


	//   ....[7]....
        /*0098*/ 	.word	0xffffffff


	//   ....[8]....
        /*009c*/ 	.word	0xffffffff


	//   ....[9]....
        /*00a0*/ 	.word	0xffffffff


	//   ....[10]....
        /*00a4*/ 	.word	0xffffffff


	//   ....[11]....
        /*00a8*/ 	.word	0xffffffff


	//   ....[12]....
        /*00ac*/ 	.word	0xffffffff


	//   ....[13]....
        /*00b0*/ 	.word	0xffffffff


	//   ....[14]....
        /*00b4*/ 	.word	0xffffffff


	//----- nvinfo : EIATTR_COOP_GROUP_INSTR_OFFSETS
	.align		4
.L_1094:
        /*00b8*/ 	.byte	0x04, 0x28
        /*00ba*/ 	.short	(.L_1096 - .L_1095)


	//   ....[0]....
.L_1095:
        /*00bc*/ 	.word	0x00000840


	//   ....[1]....
        /*00c0*/ 	.word	0x000008a0


	//   ....[2]....
        /*00c4*/ 	.word	0x00000910


	//   ....[3]....
        /*00c8*/ 	.word	0x00000960


	//   ....[4]....
        /*00cc*/ 	.word	0x00000990


	//   ....[5]....
        /*00d0*/ 	.word	0x00000b20


	//   ....[6]....
        /*00d4*/ 	.word	0x00000bb0


	//   ....[7]....
        /*00d8*/ 	.word	0x00000c00


	//   ....[8]....
        /*00dc*/ 	.word	0x00000c40


	//   ....[9]....
        /*00e0*/ 	.word	0x00000c80


	//   ....[10]....
        /*00e4*/ 	.word	0x00001c30


	//   ....[11]....
        /*00e8*/ 	.word	0x00001cb0


	//   ....[12]....
        /*00ec*/ 	.word	0x00001d00


	//   ....[13]....
        /*00f0*/ 	.word	0x00001d40


	//   ....[14]....
        /*00f4*/ 	.word	0x00001d70


	//----- nvinfo : EIATTR_VRC_CTA_INIT_COUNT
	.align		4
.L_1096:
        /*00f8*/ 	.byte	0x02, 0x4a
	.zero		1
	.zero		1


	//----- nvinfo : EIATTR_EXIT_INSTR_OFFSETS
	.align		4
        /*00fc*/ 	.byte	0x04, 0x1c
        /*00fe*/ 	.short	(.L_1098 - .L_1097)


	//   ....[0]....
.L_1097:
        /*0100*/ 	.word	0x00000080


	//   ....[1]....
        /*0104*/ 	.word	0x000000c0


	//   ....[2]....
        /*0108*/ 	.word	0x00001e90


	//   ....[3]....
        /*010c*/ 	.word	0x00001ee0


	//----- nvinfo : EIATTR_MAX_THREADS
	.align		4
.L_1098:
        /*0110*/ 	.byte	0x04, 0x05
        /*0112*/ 	.short	(.L_1100 - .L_1099)
.L_1099:
        /*0114*/ 	.word	0x00000100
        /*0118*/ 	.word	0x00000001
        /*011c*/ 	.word	0x00000001


	//----- nvinfo : EIATTR_CRS_STACK_SIZE
	.align		4
.L_1100:
        /*0120*/ 	.byte	0x04, 0x1e
        /*0122*/ 	.short	(.L_1102 - .L_1101)
.L_1101:
        /*0124*/ 	.word	0x00000000


	//----- nvinfo : EIATTR_CBANK_PARAM_SIZE
	.align		4
.L_1102:
        /*0128*/ 	.byte	0x03, 0x19
        /*012a*/ 	.short	0x0025


	//----- nvinfo : EIATTR_PARAM_CBANK
	.align		4
        /*012c*/ 	.byte	0x04, 0x0a
        /*012e*/ 	.short	(.L_1104 - .L_1103)
	.align		4
.L_1103:
        /*0130*/ 	.word	index@(.nv.constant0._ZN3cub18CUB_300001_SM_10006detail6reduce28DeviceReduceSingleTileKernelINS2_10policy_hubIijN4cuda3__47maximumIiEEE10Policy1000EN6thrust24THRUST_300001_SM_1000_NS18transform_iteratorI4GetXNSC_6detail15normal_iteratorINSC_10device_ptrI4int3EEEENSC_11use_defaultESL_EEPijS8_iiNS5_3std3__410__identityEEEvT0_T1_T2_T3_T4_T6_)
        /*0134*/ 	.short	0x0380
        /*0136*/ 	.short	0x0025


	//----- nvinfo : EIATTR_SW_WAR
	.align		4
.L_1104:
        /*0138*/ 	.byte	0x04, 0x36
        /*013a*/ 	.short	(.L_1106 - .L_1105)
.L_1105:
        /*013c*/ 	.word	0x00000008
.L_1106:


//--------------------- .nv.info._ZN3cub18CUB_300001_SM_10006detail6reduce28DeviceReduceSingleTileKernelINS2_10policy_hubIiyN4cuda3__47minimumIiEEE10Policy1000EPiSB_iS8_iiNS5_3std3__410__identityEEEvT0_T1_T2_T3_T4_T6_ --------------------------
	.section	.nv.info._ZN3cub18CUB_300001_SM_10006detail6reduce28DeviceReduceSingleTileKernelINS2_10policy_hubIiyN4cuda3__47minimumIiEEE10Policy1000EPiSB_iS8_iiNS5_3std3__410__identityEEEvT0_T1_T2_T3_T4_T6_,"",@"SHT_CUDA_INFO"
	.sectionflags	@""
	.align	4


	//----- nvinfo : EIATTR_CUDA_API_VERSION
	.align		4
        /*0000*/ 	.byte	0x04, 0x37
        /*0002*/ 	.short	(.L_1108 - .L_1107)
.L_1107:
        /*0004*/ 	.word	0x00000082


	//----- nvinfo : EIATTR_KPARAM_INFO
	.align		4
.L_1108:
        /*0008*/ 	.byte	0x04, 0x17
        /*000a*/ 	.short	(.L_1110 - .L_1109)
.L_1109:
        /*000c*/ 	.word	0x00000000
        /*0010*/ 	.short	0x0005
        /*0012*/ 	.short	0x001c
        /*0014*/ 	.byte	0x00, 0xf0, 0x05, 0x00


	//----- nvinfo : EIATTR_KPARAM_INFO
	.align		4
.L_1110:
        /*0018*/ 	.byte	0x04, 0x17
        /*001a*/ 	.short	(.L_1112 - .L_1111)
.L_1111:
        /*001c*/ 	.word	0x00000000
        /*0020*/ 	.short	0x0004
        /*0022*/ 	.short	0x0018
        /*0024*/ 	.byte	0x00, 0xf0, 0x11, 0x00


	//----- nvinfo : EIATTR_KPARAM_INFO
	.align		4
.L_1112:
        /*0028*/ 	.byte	0x04, 0x17
        /*002a*/ 	.short	(.L_1114 - .L_1113)
.L_1113:
        /*002c*/ 	.word	0x00000000
        /*0030*/ 	.short	0x0003
        /*0032*/ 	.short	0x0014
        /*0034*/ 	.byte	0x00, 0xf0, 0x05, 0x00


	//----- nvinfo : EIATTR_KPARAM_INFO
	.align		4
.L_1114:
        /*0038*/ 	.byte	0x04, 0x17
        /*003a*/ 	.short	(.L_1116 - .L_1115)
.L_1115:
        /*003c*/ 	.word	0x00000000
        /*0040*/ 	.short	0x0002
        /*0042*/ 	.short	0x0010
        /*0044*/ 	.byte	0x00, 0xf0, 0x11, 0x00


	//----- nvinfo : EIATTR_KPARAM_INFO
	.align		4
.L_1116:
        /*0048*/ 	.byte	0x04, 0x17
        /*004a*/ 	.short	(.L_1118 - .L_1117)
.L_1117:
        /*004c*/ 	.word	0x00000000
        /*0050*/ 	.short	0x0001
        /*0052*/ 	.short	0x0008
        /*0054*/ 	.byte	0x00, 0xf5, 0x21, 0x00


	//----- nvinfo : EIATTR_KPARAM_INFO
	.align		4
.L_1118:
        /*0058*/ 	.byte	0x04, 0x17
        /*005a*/ 	.short	(.L_1120 - .L_1119)
.L_1119:
        /*005c*/ 	.word	0x00000000
        /*0060*/ 	.short	0x0000
        /*0062*/ 	.short	0x0000
        /*0064*/ 	.byte	0x00, 0xf5, 0x21, 0x00


	//----- nvinfo : EIATTR_SPARSE_MMA_MASK
	.align		4
.L_1120:
        /*0068*/ 	.byte	0x03, 0x50
        /*006a*/ 	.short	0x0000


	//----- nvinfo : EIATTR_MAXREG_COUNT
	.align		4
        /*006c*/ 	.byte	0x03, 0x1b
        /*006e*/ 	.short	0x00ff


	//----- nvinfo : EIATTR_NUM_BARRIERS
	.align		4
        /*0070*/ 	.byte	0x02, 0x4c
        /*0072*/ 	.byte	0x01
	.zero		1


	//----- nvinfo : EIATTR_MERCURY_ISA_VERSION
	.align		4
        /*0074*/ 	.byte	0x03, 0x5f
        /*0076*/ 	.short	0x0101


	//----- nvinfo : EIATTR_COOP_GROUP_MASK_REGIDS
	.align		4
        /*0078*/ 	.byte	0x04, 0x29
        /*007a*/ 	.short	(.L_1122 - .L_1121)


	//   ....[0]....
.L_1121:
        /*007c*/ 	.word	0xffffffff


	//   ....[1]....
        /*0080*/ 	.word	0xffffffff


	//   ....[2]....
        /*0084*/ 	.word	0xffffffff


	//   ....[3]....
        /*0088*/ 	.word	0xffffffff


	//   ....[4]....
        /*008c*/ 	.word	0xffffffff


	//   ....[5]....
        /*0090*/ 	.word	0xffffffff


	//   ....[6]....
        /*0094*/ 	.word	0xffffffff


	//   ....[7]....
        /*0098*/ 	.word	0xffffffff


	//   ....[8]....
        /*009c*/ 	.word	0xffffffff


	//   ....[9]....
        /*00a0*/ 	.word	0xffffffff


	//   ....[10]....
        /*00a4*/ 	.word	0xffffffff


	//   ....[11]....
        /*00a8*/ 	.word	0xffffffff


	//   ....[12]....
        /*00ac*/ 	.word	0xffffffff


	//   ....[13]....
        /*00b0*/ 	.word	0xffffffff


	//   ....[14]....
        /*00b4*/ 	.word	0xffffffff


	//   ....[15]....
        /*00b8*/ 	.word	0xffffffff


	//   ....[16]....
        /*00bc*/ 	.word	0xffffffff


	//   ....[17]....
        /*00c0*/ 	.word	0xffffffff


	//   ....[18]....
        /*00c4*/ 	.word	0xffffffff


	//   ....[19]....
        /*00c8*/ 	.word	0xffffffff


	//   ....[20]....
        /*00cc*/ 	.word	0xffffffff


	//   ....[21]....
        /*00d0*/ 	.word	0xffffffff


	//   ....[22]....
        /*00d4*/ 	.word	0xffffffff


	//   ....[23]....
        /*00d8*/ 	.word	0xffffffff


	//   ....[24]....
        /*00dc*/ 	.word	0xffffffff


	//   ....[25]....
        /*00e0*/ 	.word	0xffffffff


	//   ....[26]....
        /*00e4*/ 	.word	0xffffffff


	//   ....[27]....
        /*00e8*/ 	.word	0xffffffff


	//   ....[28]....
        /*00ec*/ 	.word	0xffffffff


	//   ....[29]....
        /*00f0*/ 	.word	0xffffffff


	//----- nvinfo : EIATTR_COOP_GROUP_INSTR_OFFSETS
	.align		4
.L_1122:
        /*00f4*/ 	.byte	0x04, 0x28
        /*00f6*/ 	.short	(.L_1124 - .L_1123)


	//   ....[0]....
.L_1123:
        /*00f8*/ 	.word	0x000008a0


	//   ....[1]....
        /*00fc*/ 	.word	0x00000900


	//   ....[2]....
        /*0100*/ 	.word	0x00000970


	//   ....[3]....
        /*0104*/ 	.word	0x000009c0


	//   ....[4]....
        /*0108*/ 	.word	0x000009f0


	//   ....[5]....
        /*010c*/ 	.word	0x00000b80


	//   ....[6]....
        /*0110*/ 	.word	0x00000c10


	//   ....[7]....
        /*0114*/ 	.word	0x00000c60


	//   ....[8]....
        /*0118*/ 	.word	0x00000ca0


	//   ....[9]....
        /*011c*/ 	.word	0x00000ce0


	//   ....[10]....
        /*0120*/ 	.word	0x00001940


	//   ....[11]....
        /*0124*/ 	.word	0x000019c0


	//   ....[12]....
        /*0128*/ 	.word	0x00001a10


	//   ....[13]....
        /*012c*/ 	.word	0x00001a50


	//   ....[14]....
        /*0130*/ 	.word	0x00001a80


	//   ....[15]....
        /*0134*/ 	.word	0x00002330


	//   ....[16]....
        /*0138*/ 	.word	0x00002390


	//   ....[17]....
        /*013c*/ 	.word	0x00002400


	//   ....[18]....
        /*0140*/ 	.word	0x00002450


	//   ....[19]....
        /*0144*/ 	.word	0x00002480


	//   ....[20]....
        /*0148*/ 	.word	0x00002610


	//   ....[21]....
        /*014c*/ 	.word	0x00002690


	//   ....[22]....
        /*0150*/ 	.word	0x000026d0


	//   ....[23]....
        /*0154*/ 	.word	0x00002720


	//   ....[24]....
        /*0158*/ 	.word	0x00002770


	//   ....[25]....
        /*015c*/ 	.word	0x00003550


	//   ....[26]....
        /*0160*/ 	.word	0x000035d0


	//   ....[27]....
        /*0164*/ 	.word	0x00003620


	//   ....[28]....
        /*0168*/ 	.word	0x00003660


	//   ....[29]....
        /*016c*/ 	.word	0x00003690


	//----- nvinfo : EIATTR_VRC_CTA_INIT_COUNT
	.align		4
.L_1124:
        /*0170*/ 	.byte	0x02, 0x4a
	.zero		1
	.zero		1


	//----- nvinfo : EIATTR_EXIT_INSTR_OFFSETS
	.align		4
        /*0174*/ 	.byte	0x04, 0x1c
        /*0176*/ 	.short	(.L_1126 - .L_1125)


	//   ....[0]....
.L_1125:
        /*0178*/ 	.word	0x00000080


	//   ....[1]....
        /*017c*/ 	.word	0x000000c0


	//   ....[2]....
        /*0180*/ 	.word	0x000037b0


	//   ....[3]....
        /*0184*/ 	.word	0x00003800


	//----- nvinfo : EIATTR_MAX_THREADS
	.align		4
.L_1126:
        /*0188*/ 	.byte	0x04, 0x05
        /*018a*/ 	.short	(.L_1128 - .L_1127)
.L_1127:
        /*018c*/ 	.word	0x00000100
        /*0190*/ 	.word	0x00000001
        /*0194*/ 	.word	0x00000001


	//----- nvinfo : EIATTR_CRS_STACK_SIZE
	.align		4
.L_1128:
        /*0198*/ 	.byte	0x04, 0x1e
        /*019a*/ 	.short	(.L_1130 - .L_1129)
.L_1129:
        /*019c*/ 	.word	0x00000000


	//----- nvinfo : EIATTR_CBANK_PARAM_SIZE
	.align		4
.L_1130:
        /*01a0*/ 	.byte	0x03, 0x19
        /*01a2*/ 	.short	0x001d


	//----- nvinfo : EIATTR_PARAM_CBANK
	.align		4
        /*01a4*/ 	.byte	0x04, 0x0a
        /*01a6*/ 	.short	(.L_1132 - .L_1131)
	.align		4
.L_1131:
        /*01a8*/ 	.word	index@(.nv.constant0._ZN3cub18CUB_300001_SM_10006detail6reduce28DeviceReduceSingleTileKernelINS2_10policy_hubIiyN4cuda3__47minimumIiEEE10Policy1000EPiSB_iS8_iiNS5_3std3__410__identityEEEvT0_T1_T2_T3_T4_T6_)
        /*01ac*/ 	.short	0x0380
        /*01ae*/ 	.short	0x001d


	//----- nvinfo : EIATTR_SW_WAR
	.align		4
.L_1132:
        /*01b0*/ 	.byte	0x04, 0x36
        /*01b2*/ 	.short	(.L_1134 - .L_1133)
.L_1133:
        /*01b4*/ 	.word	0x00000008
.L_1134:


//--------------------- .nv.info._ZN3cub18CUB_300001_SM_10006detail6reduce18DeviceReduceKernelINS2_10policy_hubIiyN4cuda3__47minimumIiEEE10Policy1000EN6thrust24THRUST_300001_SM_1000_NS18transform_iteratorI4GetXNSC_6detail15normal_iteratorINSC_10device_ptrI4int3EEEENSC_11use_defaultESL_EEyS8_iNS5_3std3__410__identityEEEvT0_PT3_T1_NS0_13GridEvenShareIST_EET2_T4_ --------------------------
	.section	.nv.info._ZN3cub18CUB_300001_SM_10006detail6reduce18DeviceReduceKernelINS2_10policy_hubIiyN4cuda3__47minimumIiEEE10Policy1000EN6thrust24THRUST_300001_SM_1000_NS18transform_iteratorI4GetXNSC_6detail15normal_iteratorINSC_10device_ptrI4int3EEEENSC_11use_defaultESL_EEyS8_iNS5_3std3__410__identityEEEvT0_PT3_T1_NS0_13GridEvenShareIST_EET2_T4_,"",@"SHT_CUDA_INFO"
	.sectionflags	@""
	.align	4


	//----- nvinfo : EIATTR_CUDA_API_VERSION
	.align		4
        /*0000*/ 	.byte	0x04, 0x37
        /*0002*/ 	.short	(.L_1136 - .L_1135)
.L_1135:
        /*0004*/ 	.word	0x00000082


	//----- nvinfo : EIATTR_KPARAM_INFO
	.align		4
.L_1136:
        /*0008*/ 	.byte	0x04, 0x17
        /*000a*/ 	.short	(.L_1138 - .L_1137)
.L_1137:
        /*000c*/ 	.word	0x00000000
        /*0010*/ 	.short	0x0005
        /*0012*/ 	.short	0x0069
        /*0014*/ 	.byte	0x00, 0xf0, 0x05, 0x00


	//----- nvinfo : EIATTR_KPARAM_INFO
	.align		4
.L_1138:
        /*0018*/ 	.byte	0x04, 0x17
        /*001a*/ 	.short	(.L_1140 - .L_1139)
.L_1139:
        /*001c*/ 	.word	0x00000000
        /*0020*/ 	.short	0x0004
        /*0022*/ 	.short	0x0068
        /*0024*/ 	.byte	0x00, 0xf0, 0x05, 0x00


	//----- nvinfo : EIATTR_KPARAM_INFO
	.align		4
.L_1140:
        /*0028*/ 	.byte	0x04, 0x17
        /*002a*/ 	.short	(.L_1142 - .L_1141)
.L_1141:
        /*002c*/ 	.word	0x00000000
        /*0030*/ 	.short	0x0003
        /*0032*/ 	.short	0x0020
        /*0034*/ 	.byte	0x00, 0xf0, 0x21, 0x01


	//----- nvinfo : EIATTR_KPARAM_INFO
	.align		4
.L_1142:
        /*0038*/ 	.byte	0x04, 0x17
        /*003a*/ 	.short	(.L_1144 - .L_1143)
.L_1143:
        /*003c*/ 	.word	0x00000000
        /*0040*/ 	.short	0x0002
        /*0042*/ 	.short	0x0018
        /*0044*/ 	.byte	0x00, 0xf0, 0x21, 0x00


	//----- nvinfo : EIATTR_KPARAM_INFO
	.align		4
.L_1144:
        /*0048*/ 	.byte	0x04, 0x17
        /*004a*/ 	.short	(.L_1146 - .L_1145)
.L_1145:
        /*004c*/ 	.word	0x00000000
        /*0050*/ 	.short	0x0001
        /*0052*/ 	.short	0x0010
        /*0054*/ 	.byte	0x00, 0xf5, 0x21, 0x00


	//----- nvinfo : EIATTR_KPARAM_INFO
	.align		4
.L_1146:
        /*0058*/ 	.byte	0x04, 0x17
        /*005a*/ 	.short	(.L_1148 - .L_1147)
.L_1147:
        /*005c*/ 	.word	0x00000000
        /*0060*/ 	.short	0x0000
        /*0062*/ 	.short	0x0000
        /*0064*/ 	.byte	0x00, 0xf0, 0x41, 0x00


	//----- nvinfo : EIATTR_SPARSE_MMA_MASK
	.align		4
.L_1148:
        /*0068*/ 	.byte	0x03, 0x50
        /*006a*/ 	.short	0x0000


	//----- nvinfo : EIATTR_MAXREG_COUNT
	.align		4
        /*006c*/ 	.byte	0x03, 0x1b
        /*006e*/ 	.short	0x00ff


	//----- nvinfo : EIATTR_NUM_BARRIERS
	.align		4
        /*0070*/ 	.byte	0x02, 0x4c
        /*0072*/ 	.byte	0x01
	.zero		1


	//----- nvinfo : EIATTR_MERCURY_ISA_VERSION
	.align		4
        /*0074*/ 	.byte	0x03, 0x5f
        /*0076*/ 	.short	0x0101


	//----- nvinfo : EIATTR_COOP_GROUP_MASK_REGIDS
	.align		4
        /*0078*/ 	.byte	0x04, 0x29
        /*007a*/ 	.short	(.L_1150 - .L_1149)


	//   ....[0]....
.L_1149:
        /*007c*/ 	.word	0xffffffff


	//   ....[1]....
        /*0080*/ 	.word	0xffffffff


	//   ....[2]....
        /*0084*/ 	.word	0xffffffff


	//   ....[3]....
        /*0088*/ 	.word	0xffffffff


	//   ....[4]....
        /*008c*/ 	.word	0xffffffff


	//   ....[5]....
        /*0090*/ 	.word	0xffffffff


	//   ....[6]....
        /*0094*/ 	.word	0xffffffff


	//   ....[7]....
        /*0098*/ 	.word	0xffffffff


	//   ....[8]....
        /*009c*/ 	.word	0xffffffff


	//   ....[9]....
        /*00a0*/ 	.word	0xffffffff


	//   ....[10]....
        /*00a4*/ 	.word	0xffffffff


	//   ....[11]....
        /*00a8*/ 	.word	0xffffffff


	//   ....[12]....
        /*00ac*/ 	.word	0xffffffff


	//   ....[13]....
        /*00b0*/ 	.word	0xffffffff


	//   ....[14]....
        /*00b4*/ 	.word	0xffffffff


	//----- nvinfo : EIATTR_COOP_GROUP_INSTR_OFFSETS
	.align		4
.L_1150:
        /*00b8*/ 	.byte	0x04, 0x28
        /*00ba*/ 	.short	(.L_1152 - .L_1151)


	//   ....[0]....
.L_1151:
        /*00bc*/ 	.word	0x000008f0


	//   ....[1]....
        /*00c0*/ 	.word	0x00000950


	//   ....[2]....
        /*00c4*/ 	.word	0x000009c0


	//   ....[3]....
        /*00c8*/ 	.word	0x00000a10


	//   ....[4]....
        /*00cc*/ 	.word	0x00000a40


	//   ....[5]....
        /*00d0*/ 	.word	0x00000bd0


	//   ....[6]....
        /*00d4*/ 	.word	0x00000c60


	//   ....[7]....
        /*00d8*/ 	.word	0x00000cb0


	//   ....[8]....
        /*00dc*/ 	.word	0x00000cf0


	//   ....[9]....
        /*00e0*/ 	.word	0x00000d30


	//   ....[10]....
        /*00e4*/ 	.word	0x00001df0


	//   ....[11]....
        /*00e8*/ 	.word	0x00001e70


	//   ....[12]....
        /*00ec*/ 	.word	0x00001ec0


	//   ....[13]....
        /*00f0*/ 	.word	0x00001f00


	//   ....[14]....
        /*00f4*/ 	.word	0x00001f30


	//----- nvinfo : EIATTR_VRC_CTA_INIT_COUNT
	.align		4
.L_1152:
        /*00f8*/ 	.byte	0x02, 0x4a
	.zero		1
	.zero		1


	//----- nvinfo : EIATTR_EXIT_INSTR_OFFSETS
	.align		4
        /*00fc*/ 	.byte	0x04, 0x1c
        /*00fe*/ 	.short	(.L_1154 - .L_1153)


	//   ....[0]....
.L_1153:
        /*0100*/ 	.word	0x00002050


	//   ....[1]....
        /*0104*/ 	.word	0x000020b0


	//----- nvinfo : EIATTR_MAX_THREADS
	.align		4
.L_1154:
        /*0108*/ 	.byte	0x04, 0x05
        /*010a*/ 	.short	(.L_1156 - .L_1155)
.L_1155:
        /*010c*/ 	.word	0x00000100
        /*0110*/ 	.word	0x00000001
        /*0114*/ 	.word	0x00000001


	//----- nvinfo : EIATTR_CRS_STACK_SIZE
	.align		4
.L_1156:
        /*0118*/ 	.byte	0x04, 0x1e
        /*011a*/ 	.short	(.L_1158 - .L_1157)
.L_1157:
        /*011c*/ 	.word	0x00000000


	//----- nvinfo : EIATTR_CBANK_PARAM_SIZE
	.align		4
.L_1158:
        /*0120*/ 	.byte	0x03, 0x19
        /*0122*/ 	.short	0x006a


	//----- nvinfo : EIATTR_PARAM_CBANK
	.align		4
        /*0124*/ 	.byte	0x04, 0x0a
        /*0126*/ 	.short	(.L_1160 - .L_1159)
	.align		4
.L_1159:
        /*0128*/ 	.word	index@(.nv.constant0._ZN3cub18CUB_300001_SM_10006detail6reduce18DeviceReduceKernelINS2_10policy_hubIiyN4cuda3__47minimumIiEEE10Policy1000EN6thrust24THRUST_300001_SM_1000_NS18transform_iteratorI4GetXNSC_6detail15normal_iteratorINSC_10device_ptrI4int3EEEENSC_11use_defaultESL_EEyS8_iNS5_3std3__410__identityEEEvT0_PT3_T1_NS0_13GridEvenShareIST_EET2_T4_)
        /*012c*/ 	.short	0x0380
        /*012e*/ 	.short	0x006a


	//----- nvinfo : EIATTR_SW_WAR
	.align		4
.L_1160:
        /*0130*/ 	.byte	0x04, 0x36
        /*0132*/ 	.short	(.L_1162 - .L_1161)
.L_1161:
        /*0134*/ 	.word	0x00000008
.L_1162:


//--------------------- .nv.info._ZN3cub18CUB_300001_SM_10006detail6reduce28DeviceReduceSingleTileKernelINS2_10policy_hubIiyN4cuda3__47minimumIiEEE10Policy1000EN6thrust24THRUST_300001_SM_1000_NS18transform_iteratorI4GetXNSC_6detail15normal_iteratorINSC_10device_ptrI4int3EEEENSC_11use_defaultESL_EEPiyS8_iiNS5_3std3__410__identityEEEvT0_T1_T2_T3_T4_T6_ --------------------------
	.section	.nv.info._ZN3cub18CUB_300001_SM_10006detail6reduce28DeviceReduceSingleTileKernelINS2_10policy_hubIiyN4cuda3__47minimumIiEEE10Policy1000EN6thrust24THRUST_300001_SM_1000_NS18transform_iteratorI4GetXNSC_6detail15normal_iteratorINSC_10device_ptrI4int3EEEENSC_11use_defaultESL_EEPiyS8_iiNS5_3std3__410__identityEEEvT0_T1_T2_T3_T4_T6_,"",@"SHT_CUDA_INFO"
	.sectionflags	@""
	.align	4


	//----- nvinfo : EIATTR_CUDA_API_VERSION
	.align		4
        /*0000*/ 	.byte	0x04, 0x37
        /*0002*/ 	.short	(.L_1164 - .L_1163)
.L_1163:
        /*0004*/ 	.word	0x00000082


	//----- nvinfo : EIATTR_KPARAM_INFO
	.align		4
.L_1164:
        /*0008*/ 	.byte	0x04, 0x17
        /*000a*/ 	.short	(.L_1166 - .L_1165)
.L_1165:
        /*000c*/ 	.word	0x00000000
        /*0010*/ 	.short	0x0005
        /*0012*/ 	.short	0x0028
        /*0014*/ 	.byte	0x00, 0xf0, 0x05, 0x00


	//----- nvinfo : EIATTR_KPARAM_INFO
	.align		4
.L_1166:
        /*0018*/ 	.byte	0x04, 0x17
        /*001a*/ 	.short	(.L_1168 - .L_1167)
.L_1167:
        /*001c*/ 	.word	0x00000000
        /*0020*/ 	.short	0x0004
        /*0022*/ 	.short	0x0024
        /*0024*/ 	.byte	0x00, 0xf0, 0x11, 0x00


	//----- nvinfo : EIATTR_KPARAM_INFO
	.align		4
.L_1168:
        /*0028*/ 	.byte	0x04, 0x17
        /*002a*/ 	.short	(.L_1170 - .L_1169)
.L_1169:
        /*002c*/ 	.word	0x00000000
        /*0030*/ 	.short	0x0003
        /*0032*/ 	.short	0x0020
        /*0034*/ 	.byte	0x00, 0xf0, 0x05, 0x00


	//----- nvinfo : EIATTR_KPARAM_INFO
	.align		4
.L_1170:
        /*0038*/ 	.byte	0x04, 0x17
        /*003a*/ 	.short	(.L_1172 - .L_1171)
.L_1171:
        /*003c*/ 	.word	0x00000000
        /*0040*/ 	.short	0x0002
        /*0042*/ 	.short	0x0018
        /*0044*/ 	.byte	0x00, 0xf0, 0x21, 0x00


	//----- nvinfo : EIATTR_KPARAM_INFO
	.align		4
.L_1172:
        /*0048*/ 	.byte	0x04, 0x17
        /*004a*/ 	.short	(.L_1174 - .L_1173)
.L_1173:
        /*004c*/ 	.word	0x00000000
        /*0050*/ 	.short	0x0001
        /*0052*/ 	.short	0x0010
        /*0054*/ 	.byte	0x00, 0xf5, 0x21, 0x00


	//----- nvinfo : EIATTR_KPARAM_INFO
	.align		4
.L_1174:
        /*0058*/ 	.byte	0x04, 0x17
        /*005a*/ 	.short	(.L_1176 - .L_1175)
.L_1175:
        /*005c*/ 	.word	0x00000000
        /*0060*/ 	.short	0x0000
        /*0062*/ 	.short	0x0000
        /*0064*/ 	.byte	0x00, 0xf0, 0x41, 0x00


	//----- nvinfo : EIATTR_SPARSE_MMA_MASK
	.align		4
.L_1176:
        /*0068*/ 	.byte	0x03, 0x50
        /*006a*/ 	.short	0x0000


	//----- nvinfo : EIATTR_MAXREG_COUNT
	.align		4
        /*006c*/ 	.byte	0x03, 0x1b
        /*006e*/ 	.short	0x00ff


	//----- nvinfo : EIATTR_NUM_BARRIERS
	.align		4
        /*0070*/ 	.byte	0x02, 0x4c
        /*0072*/ 	.byte	0x01
	.zero		1


	//----- nvinfo : EIATTR_MERCURY_ISA_VERSION
	.align		4
        /*0074*/ 	.byte	0x03, 0x5f
        /*0076*/ 	.short	0x0101


	//----- nvinfo : EIATTR_COOP_GROUP_MASK_REGIDS
	.align		4
        /*0078*/ 	.byte	0x04, 0x29
        /*007a*/ 	.short	(.L_1178 - .L_1177)


	//   ....[0]....
.L_1177:
        /*007c*/ 	.word	0xffffffff


	//   ....[1]....
        /*0080*/ 	.word	0xffffffff


	//   ....[2]....
        /*0084*/ 	.word	0xffffffff


	//   ....[3]....
        /*0088*/ 	.word	0xffffffff


	//   ....[4]....
        /*008c*/ 	.word	0xffffffff


	//   ....[5]....
        /*0090*/ 	.word	0xffffffff


	//   ....[6]....
        /*0094*/ 	.word	0xffffffff


	//   ....[7]....
        /*0098*/ 	.word	0xffffffff


	//   ....[8]....
        /*009c*/ 	.word	0xffffffff


	//   ....[9]....
        /*00a0*/ 	.word	0xffffffff


	//   ....[10]....
        /*00a4*/ 	.word	0xffffffff


	//   ....[11]....
        /*00a8*/ 	.word	0xffffffff


	//   ....[12]....
        /*00ac*/ 	.word	0xffffffff


	//   ....[13]....
        /*00b0*/ 	.word	0xffffffff


	//   ....[14]....
        /*00b4*/ 	.word	0xffffffff


	//----- nvinfo : EIATTR_COOP_GROUP_INSTR_OFFSETS
	.align		4
.L_1178:
        /*00b8*/ 	.byte	0x04, 0x28
        /*00ba*/ 	.short	(.L_1180 - .L_1179)


	//   ....[0]....
.L_1179:
        /*00bc*/ 	.word	0x00000860


	//   ....[1]....
        /*00c0*/ 	.word	0x000008c0


	//   ....[2]....
        /*00c4*/ 	.word	0x00000930


	//   ....[3]....
        /*00c8*/ 	.word	0x00000980


	//   ....[4]....
        /*00cc*/ 	.word	0x000009b0


	//   ....[5]....
        /*00d0*/ 	.word	0x00000b40


	//   ....[6]....
        /*00d4*/ 	.word	0x00000bd0


	//   ....[7]....
        /*00d8*/ 	.word	0x00000c20


	//   ....[8]....
        /*00dc*/ 	.word	0x00000c60


	//   ....[9]....
        /*00e0*/ 	.word	0x00000ca0


	//   ....[10]....
        /*00e4*/ 	.word	0x00001b40


	//   ....[11]....
        /*00e8*/ 	.word	0x00001bc0


	//   ....[12]....
        /*00ec*/ 	.word	0x00001c10


	//   ....[13]....
        /*00f0*/ 	.word	0x00001c50


	//   ....[14]....
        /*00f4*/ 	.word	0x00001c80


	//----- nvinfo : EIATTR_VRC_CTA_INIT_COUNT
	.align		4
.L_1180:
        /*00f8*/ 	.byte	0x02, 0x4a
	.zero		1
	.zero		1


	//----- nvinfo : EIATTR_EXIT_INSTR_OFFSETS
	.align		4
        /*00fc*/ 	.byte	0x04, 0x1c
        /*00fe*/ 	.short	(.L_1182 - .L_1181)


	//   ....[0]....
.L_1181:
        /*0100*/ 	.word	0x000000a0


	//   ....[1]....
        /*0104*/ 	.word	0x000000e0


	//   ....[2]....
        /*0108*/ 	.word	0x00001d90


	//   ....[3]....
        /*010c*/ 	.word	0x00001de0


	//----- nvinfo : EIATTR_MAX_THREADS
	.align		4
.L_1182:
        /*0110*/ 	.byte	0x04, 0x05
        /*0112*/ 	.short	(.L_1184 - .L_1183)
.L_1183:
        /*0114*/ 	.word	0x00000100
        /*0118*/ 	.word	0x00000001
        /*011c*/ 	.word	0x00000001


	//----- nvinfo : EIATTR_CRS_STACK_SIZE
	.align		4
.L_1184:
        /*0120*/ 	.byte	0x04, 0x1e
        /*0122*/ 	.short	(.L_1186 - .L_1185)
.L_1185:
        /*0124*/ 	.word	0x00000000


	//----- nvinfo : EIATTR_CBANK_PARAM_SIZE
	.align		4
.L_1186:
        /*0128*/ 	.byte	0x03, 0x19
        /*012a*/ 	.short	0x0029


	//----- nvinfo : EIATTR_PARAM_CBANK
	.align		4
        /*012c*/ 	.byte	0x04, 0x0a
        /*012e*/ 	.short	(.L_1188 - .L_1187)
	.align		4
.L_1187:
        /*0130*/ 	.word	index@(.nv.constant0._ZN3cub18CUB_300001_SM_10006detail6reduce28DeviceReduceSingleTileKernelINS2_10policy_hubIiyN4cuda3__47minimumIiEEE10Policy1000EN6thrust24THRUST_300001_SM_1000_NS18transform_iteratorI4GetXNSC_6detail15normal_iteratorINSC_10device_ptrI4int3EEEENSC_11use_defaultESL_EEPiyS8_iiNS5_3std3__410__identityEEEvT0_T1_T2_T3_T4_T6_)
        /*0134*/ 	.short	0x0380
        /*0136*/ 	.short	0x0029


	//----- nvinfo : EIATTR_SW_WAR
	.align		4
.L_1188:
        /*0138*/ 	.byte	0x04, 0x36
        /*013a*/ 	.short	(.L_1190 - .L_1189)
.L_1189:
        /*013c*/ 	.word	0x00000008
.L_1190:


//--------------------- .nv.info._ZN3cub18CUB_300001_SM_10006detail6reduce28DeviceReduceSingleTileKernelINS2_10policy_hubIijN4cuda3__47minimumIiEEE10Policy1000EPiSB_iS8_iiNS5_3std3__410__identityEEEvT0_T1_T2_T3_T4_T6_ --------------------------
	.section	.nv.info._ZN3cub18CUB_300001_SM_10006detail6reduce28DeviceReduceSingleTileKernelINS2_10policy_hubIijN4cuda3__47minimumIiEEE10Policy1000EPiSB_iS8_iiNS5_3std3__410__identityEEEvT0_T1_T2_T3_T4_T6_,"",@"SHT_CUDA_INFO"
	.sectionflags	@""
	.align	4


	//----- nvinfo : EIATTR_CUDA_API_VERSION
	.align		4
        /*0000*/ 	.byte	0x04, 0x37
        /*0002*/ 	.short	(.L_1192 - .L_1191)
.L_1191:
        /*0004*/ 	.word	0x00000082


	//----- nvinfo : EIATTR_KPARAM_INFO
	.align		4
.L_1192:
        /*0008*/ 	.byte	0x04, 0x17
        /*000a*/ 	.short	(.L_1194 - .L_1193)
.L_1193:
        /*000c*/ 	.word	0x00000000
        /*0010*/ 	.short	0x0005
        /*0012*/ 	.short	0x001c
        /*0014*/ 	.byte	0x00, 0xf0, 0x05, 0x00


	//----- nvinfo : EIATTR_KPARAM_INFO
	.align		4
.L_1194:
        /*0018*/ 	.byte	0x04, 0x17
        /*001a*/ 	.short	(.L_1196 - .L_1195)
.L_1195:
        /*001c*/ 	.word	0x00000000
        /*0020*/ 	.short	0x0004
        /*0022*/ 	.short	0x0018
        /*0024*/ 	.byte	0x00, 0xf0, 0x11, 0x00


	//----- nvinfo : EIATTR_KPARAM_INFO
	.align		4
.L_1196:
        /*0028*/ 	.byte	0x04, 0x17
        /*002a*/ 	.short	(.L_1198 - .L_1197)
.L_1197:
        /*002c*/ 	.word	0x00000000
        /*0030*/ 	.short	0x0003
        /*0032*/ 	.short	0x0014
        /*0034*/ 	.byte	0x00, 0xf0, 0x05, 0x00


	//----- nvinfo : EIATTR_KPARAM_INFO
	.align		4
.L_1198:
        /*0038*/ 	.byte	0x04, 0x17
        /*003a*/ 	.short	(.L_1200 - .L_1199)
.L_1199:
        /*003c*/ 	.word	0x00000000
        /*0040*/ 	.short	0x0002
        /*0042*/ 	.short	0x0010
        /*0044*/ 	.byte	0x00, 0xf0, 0x11, 0x00


	//----- nvinfo : EIATTR_KPARAM_INFO
	.align		4
.L_1200:
        /*0048*/ 	.byte	0x04, 0x17
        /*004a*/ 	.short	(.L_1202 - .L_1201)
.L_1201:
        /*004c*/ 	.word	0x00000000
        /*0050*/ 	.short	0x0001
        /*0052*/ 	.short	0x0008
        /*0054*/ 	.byte	0x00, 0xf5, 0x21, 0x00


	//----- nvinfo : EIATTR_KPARAM_INFO
	.align		4
.L_1202:
        /*0058*/ 	.byte	0x04, 0x17
        /*005a*/ 	.short	(.L_1204 - .L_1203)
.L_1203:
        /*005c*/ 	.word	0x00000000
        /*0060*/ 	.short	0x0000
        /*0062*/ 	.short	0x0000
        /*0064*/ 	.byte	0x00, 0xf5, 0x21, 0x00


	//----- nvinfo : EIATTR_SPARSE_MMA_MASK
	.align		4
.L_1204:
        /*0068*/ 	.byte	0x03, 0x50
        /*006a*/ 	.short	0x0000


	//----- nvinfo : EIATTR_MAXREG_COUNT
	.align		4
        /*006c*/ 	.byte	0x03, 0x1b
        /*006e*/ 	.short	0x00ff


	//----- nvinfo : EIATTR_NUM_BARRIERS
	.align		4
        /*0070*/ 	.byte	0x02, 0x4c
        /*0072*/ 	.byte	0x01
	.zero		1


	//----- nvinfo : EIATTR_MERCURY_ISA_VERSION
	.align		4
        /*0074*/ 	.byte	0x03, 0x5f
        /*0076*/ 	.short	0x0101


	//----- nvinfo : EIATTR_COOP_GROUP_MASK_REGIDS
	.align		4
        /*0078*/ 	.byte	0x04, 0x29
        /*007a*/ 	.short	(.L_1206 - .L_1205)


	//   ....[0]....
.L_1205:
        /*007c*/ 	.word	0xffffffff


	//   ....[1]....
        /*0080*/ 	.word	0xffffffff


	//   ....[2]....
        /*0084*/ 	.word	0xffffffff


	//   ....[3]....
        /*0088*/ 	.word	0xffffffff


	//   ....[4]....
        /*008c*/ 	.word	0xffffffff


	//   ....[5]....
        /*0090*/ 	.word	0xffffffff


	//   ....[6]....
        /*0094*/ 	.word	0xffffffff


	//   ....[7]....
        /*0098*/ 	.word	0xffffffff


	//   ....[8]....
        /*009c*/ 	.word	0xffffffff


	//   ....[9]....
        /*00a0*/ 	.word	0xffffffff


	//   ....[10]....
        /*00a4*/ 	.word	0xffffffff


	//   ....[11]....
        /*00a8*/ 	.word	0xffffffff


	//   ....[12]....
        /*00ac*/ 	.word	0xffffffff


	//   ....[13]....
        /*00b0*/ 	.word	0xffffffff


	//   ....[14]....
        /*00b4*/ 	.word	0xffffffff


	//   ....[15]....
        /*00b8*/ 	.word	0xffffffff


	//   ....[16]....
        /*00bc*/ 	.word	0xffffffff


	//   ....[17]....
        /*00c0*/ 	.word	0xffffffff


	//   ....[18]....
        /*00c4*/ 	.word	0xffffffff


	//   ....[19]....
        /*00c8*/ 	.word	0xffffffff


	//   ....[20]....
        /*00cc*/ 	.word	0xffffffff


	//   ....[21]....
        /*00d0*/ 	.word	0xffffffff


	//   ....[22]....
        /*00d4*/ 	.word	0xffffffff


	//   ....[23]....
        /*00d8*/ 	.word	0xffffffff


	//   ....[24]....
        /*00dc*/ 	.word	0xffffffff


	//   ....[25]....
        /*00e0*/ 	.word	0xffffffff


	//   ....[26]....
        /*00e4*/ 	.word	0xffffffff


	//   ....[27]....
        /*00e8*/ 	.word	0xffffffff


	//   ....[28]....
        /*00ec*/ 	.word	0xffffffff


	//   ....[29]....
        /*00f0*/ 	.word	0xffffffff


	//----- nvinfo : EIATTR_COOP_GROUP_INSTR_OFFSETS
	.align		4
.L_1206:
        /*00f4*/ 	.byte	0x04, 0x28
        /*00f6*/ 	.short	(.L_1208 - .L_1207)


	//   ....[0]....
.L_1207:
        /*00f8*/ 	.word	0x000008a0


	//   ....[1]....
        /*00fc*/ 	.word	0x00000900


	//   ....[2]....
        /*0100*/ 	.word	0x00000970


	//   ....[3]....
        /*0104*/ 	.word	0x000009c0


	//   ....[4]....
        /*0108*/ 	.word	0x000009f0


	//   ....[5]....
        /*010c*/ 	.word	0x00000b80


	//   ....[6]....
        /*0110*/ 	.word	0x00000c10


	//   ....[7]....
        /*0114*/ 	.word	0x00000c60


	//   ....[8]....
        /*0118*/ 	.word	0x00000ca0


	//   ....[9]....
        /*011c*/ 	.word	0x00000ce0


	//   ....[10]....
        /*0120*/ 	.word	0x00001940


	//   ....[11]....
        /*0124*/ 	.word	0x000019c0


	//   ....[12]....
        /*0128*/ 	.word	0x00001a10


	//   ....[13]....
        /*012c*/ 	.word	0x00001a50


	//   ....[14]....
        /*0130*/ 	.word	0x00001a80


	//   ....[15]....
        /*0134*/ 	.word	0x00002330


	//   ....[16]....
        /*0138*/ 	.word	0x00002390


	//   ....[17]....
        /*013c*/ 	.word	0x00002400


	//   ....[18]....
        /*0140*/ 	.word	0x00002450


	//   ....[19]....
        /*0144*/ 	.word	0x00002480


	//   ....[20]....
        /*0148*/ 	.word	0x00002610


	//   ....[21]....
        /*014c*/ 	.word	0x00002690


	//   ....[22]....
        /*0150*/ 	.word	0x000026d0


	//   ....[23]....
        /*0154*/ 	.word	0x00002720


	//   ....[24]....
        /*0158*/ 	.word	0x00002770


	//   ....[25]....
        /*015c*/ 	.word	0x00003550


	//   ....[26]....
        /*0160*/ 	.word	0x000035d0


	//   ....[27]....
        /*0164*/ 	.word	0x00003620


	//   ....[28]....
        /*0168*/ 	.word	0x00003660


	//   ....[29]....
        /*016c*/ 	.word	0x00003690


	//----- nvinfo : EIATTR_VRC_CTA_INIT_COUNT
	.align		4
.L_1208:
        /*0170*/ 	.byte	0x02, 0x4a
	.zero		1
	.zero		1


	//----- nvinfo : EIATTR_EXIT_INSTR_OFFSETS
	.align		4
        /*0174*/ 	.byte	0x04, 0x1c
        /*0176*/ 	.short	(.L_1210 - .L_1209)


	//   ....[0]....
.L_1209:
        /*0178*/ 	.word	0x00000080


	//   ....[1]....
        /*017c*/ 	.word	0x000000c0


	//   ....[2]....
        /*0180*/ 	.word	0x000037b0


	//   ....[3]....
        /*0184*/ 	.word	0x00003800


	//----- nvinfo : EIATTR_MAX_THREADS
	.align		4
.L_1210:
        /*0188*/ 	.byte	0x04, 0x05
        /*018a*/ 	.short	(.L_1212 - .L_1211)
.L_1211:
        /*018c*/ 	.word	0x00000100
        /*0190*/ 	.word	0x00000001
        /*0194*/ 	.word	0x00000001


	//----- nvinfo : EIATTR_CRS_STACK_SIZE
	.align		4
.L_1212:
        /*0198*/ 	.byte	0x04, 0x1e
        /*019a*/ 	.short	(.L_1214 - .L_1213)
.L_1213:
        /*019c*/ 	.word	0x00000000


	//----- nvinfo : EIATTR_CBANK_PARAM_SIZE
	.align		4
.L_1214:
        /*01a0*/ 	.byte	0x03, 0x19
        /*01a2*/ 	.short	0x001d


	//----- nvinfo : EIATTR_PARAM_CBANK
	.align		4
        /*01a4*/ 	.byte	0x04, 0x0a
        /*01a6*/ 	.short	(.L_1216 - .L_1215)
	.align		4
.L_1215:
        /*01a8*/ 	.word	index@(.nv.constant0._ZN3cub18CUB_300001_SM_10006detail6reduce28DeviceReduceSingleTileKernelINS2_10policy_hubIijN4cuda3__47minimumIiEEE10Policy1000EPiSB_iS8_iiNS5_3std3__410__identityEEEvT0_T1_T2_T3_T4_T6_)
        /*01ac*/ 	.short	0x0380
        /*01ae*/ 	.short	0x001d


	//----- nvinfo : EIATTR_SW_WAR
	.align		4
.L_1216:
        /*01b0*/ 	.byte	0x04, 0x36
        /*01b2*/ 	.short	(.L_1218 - .L_1217)
.L_1217:
        /*01b4*/ 	.word	0x00000008
.L_1218:


//--------------------- .nv.info._ZN3cub18CUB_300001_SM_10006detail6reduce18DeviceReduceKernelINS2_10policy_hubIijN4cuda3__47minimumIiEEE10Policy1000EN6thrust24THRUST_300001_SM_1000_NS18transform_iteratorI4GetXNSC_6detail15normal_iteratorINSC_10device_ptrI4int3EEEENSC_11use_defaultESL_EEjS8_iNS5_3std3__410__identityEEEvT0_PT3_T1_NS0_13GridEvenShareIST_EET2_T4_ --------------------------
	.section	.nv.info._ZN3cub18CUB_300001_SM_10006detail6reduce18DeviceReduceKernelINS2_10policy_hubIijN4cuda3__47minimumIiEEE10Policy1000EN6thrust24THRUST_300001_SM_1000_NS18transform_iteratorI4GetXNSC_6detail15normal_iteratorINSC_10device_ptrI4int3EEEENSC_11use_defaultESL_EEjS8_iNS5_3std3__410__identityEEEvT0_PT3_T1_NS0_13GridEvenShareIST_EET2_T4_,"",@"SHT_CUDA_INFO"
	.sectionflags	@""
	.align	4


	//----- nvinfo : EIATTR_CUDA_API_VERSION
	.align		4
        /*0000*/ 	.byte	0x04, 0x37
        /*0002*/ 	.short	(.L_1220 - .L_1219)
.L_1219:
        /*0004*/ 	.word	0x00000082


	//----- nvinfo : EIATTR_KPARAM_INFO
	.align		4
.L_1220:
        /*0008*/ 	.byte	0x04, 0x17
        /*000a*/ 	.short	(.L_1222 - .L_1221)
.L_1221:
        /*000c*/ 	.word	0x00000000
        /*0010*/ 	.short	0x0005
        /*0012*/ 	.short	0x0045
        /*0014*/ 	.byte	0x00, 0xf0, 0x05, 0x00


	//----- nvinfo : EIATTR_KPARAM_INFO
	.align		4
.L_1222:
        /*0018*/ 	.byte	0x04, 0x17
        /*001a*/ 	.short	(.L_1224 - .L_1223)
.L_1223:
        /*001c*/ 	.word	0x00000000
        /*0020*/ 	.short	0x0004
        /*0022*/ 	.short	0x0044
        /*0024*/ 	.byte	0x00, 0xf0, 0x05, 0x00


	//----- nvinfo : EIATTR_KPARAM_INFO
	.align		4
.L_1224:
        /*0028*/ 	.byte	0x04, 0x17
        /*002a*/ 	.short	(.L_1226 - .L_1225)
.L_1225:
        /*002c*/ 	.word	0x00000000
        /*0030*/ 	.short	0x0003
        /*0032*/ 	.short	0x001c
        /*0034*/ 	.byte	0x00, 0xf0, 0xa1, 0x00


	//----- nvinfo : EIATTR_KPARAM_INFO
	.align		4
.L_1226:
        /*0038*/ 	.byte	0x04, 0x17
        /*003a*/ 	.short	(.L_1228 - .L_1227)
.L_1227:
        /*003c*/ 	.word	0x00000000
        /*0040*/ 	.short	0x0002
        /*0042*/ 	.short	0x0018
        /*0044*/ 	.byte	0x00, 0xf0, 0x11, 0x00


	//----- nvinfo : EIATTR_KPARAM_INFO
	.align		4
.L_1228:
        /*0048*/ 	.byte	0x04, 0x17
        /*004a*/ 	.short	(.L_1230 - .L_1229)
.L_1229:
        /*004c*/ 	.word	0x00000000
        /*0050*/ 	.short	0x0001
        /*0052*/ 	.short	0x0010
        /*0054*/ 	.byte	0x00, 0xf5, 0x21, 0x00


	//----- nvinfo : EIATTR_KPARAM_INFO
	.align		4
.L_1230:
        /*0058*/ 	.byte	0x04, 0x17
        /*005a*/ 	.short	(.L_1232 - .L_1231)
.L_1231:
        /*005c*/ 	.word	0x00000000
        /*0060*/ 	.short	0x0000
        /*0062*/ 	.short	0x0000
        /*0064*/ 	.byte	0x00, 0xf0, 0x41, 0x00


	//----- nvinfo : EIATTR_SPARSE_MMA_MASK
	.align		4
.L_1232:
        /*0068*/ 	.byte	0x03, 0x50
        /*006a*/ 	.short	0x0000


	//----- nvinfo : EIATTR_MAXREG_COUNT
	.align		4
        /*006c*/ 	.byte	0x03, 0x1b
        /*006e*/ 	.short	0x00ff


	//----- nvinfo : EIATTR_NUM_BARRIERS
	.align		4
        /*0070*/ 	.byte	0x02, 0x4c
        /*0072*/ 	.byte	0x01
	.zero		1


	//----- nvinfo : EIATTR_MERCURY_ISA_VERSION
	.align		4
        /*0074*/ 	.byte	0x03, 0x5f
        /*0076*/ 	.short	0x0101


	//----- nvinfo : EIATTR_COOP_GROUP_MASK_REGIDS
	.align		4
        /*0078*/ 	.byte	0x04, 0x29
        /*007a*/ 	.short	(.L_1234 - .L_1233)


	//   ....[0]....
.L_1233:
        /*007c*/ 	.word	0xffffffff


	//   ....[1]....
        /*0080*/ 	.word	0xffffffff


	//   ....[2]....
        /*0084*/ 	.word	0xffffffff


	//   ....[3]....
        /*0088*/ 	.word	0xffffffff


	//   ....[4]....
        /*008c*/ 	.word	0xffffffff


	//   ....[5]....
        /*0090*/ 	.word	0xffffffff


	//   ....[6]....
        /*0094*/ 	.word	0xffffffff


	//   ....[7]....
        /*0098*/ 	.word	0xffffffff


	//   ....[8]....
        /*009c*/ 	.word	0xffffffff


	//   ....[9]....
        /*00a0*/ 	.word	0xffffffff


	//   ....[10]....
        /*00a4*/ 	.word	0xffffffff


	//   ....[11]....
        /*00a8*/ 	.word	0xffffffff


	//   ....[12]....
        /*00ac*/ 	.word	0xffffffff


	//   ....[13]....
        /*00b0*/ 	.word	0xffffffff


	//   ....[14]....
        /*00b4*/ 	.word	0xffffffff


	//----- nvinfo : EIATTR_COOP_GROUP_INSTR_OFFSETS
	.align		4
.L_1234:
        /*00b8*/ 	.byte	0x04, 0x28
        /*00ba*/ 	.short	(.L_1236 - .L_1235)


	//   ....[0]....
.L_1235:
        /*00bc*/ 	.word	0x00000b10


	//   ....[1]....
        /*00c0*/ 	.word	0x00000b70


	//   ....[2]....
        /*00c4*/ 	.word	0x00000be0


	//   ....[3]....
        /*00c8*/ 	.word	0x00000c30


	//   ....[4]....
        /*00cc*/ 	.word	0x00000c60


	//   ....[5]....
        /*00d0*/ 	.word	0x00000df0


	//   ....[6]....
        /*00d4*/ 	.word	0x00000e80


	//   ....[7]....
        /*00d8*/ 	.word	0x00000ed0


	//   ....[8]....
        /*00dc*/ 	.word	0x00000f10


	//   ....[9]....
        /*00e0*/ 	.word	0x00000f50


	//   ....[10]....
        /*00e4*/ 	.word	0x00002060


	//   ....[11]....
        /*00e8*/ 	.word	0x000020f0


	//   ....[12]....
        /*00ec*/ 	.word	0x00002140


	//   ....[13]....
        /*00f0*/ 	.word	0x00002180


	//   ....[14]....
        /*00f4*/ 	.word	0x000021b0


	//----- nvinfo : EIATTR_VRC_CTA_INIT_COUNT
	.align		4
.L_1236:
        /*00f8*/ 	.byte	0x02, 0x4a
	.zero		1
	.zero		1


	//----- nvinfo : EIATTR_EXIT_INSTR_OFFSETS
	.align		4
        /*00fc*/ 	.byte	0x04, 0x1c
        /*00fe*/ 	.short	(.L_1238 - .L_1237)


	//   ....[0]....
.L_1237:
        /*0100*/ 	.word	0x000022d0


	//   ....[1]....
        /*0104*/ 	.word	0x00002310


	//----- nvinfo : EIATTR_MAX_THREADS
	.align		4
.L_1238:
        /*0108*/ 	.byte	0x04, 0x05
        /*010a*/ 	.short	(.L_1240 - .L_1239)
.L_1239:
        /*010c*/ 	.word	0x00000100
        /*0110*/ 	.word	0x00000001
        /*0114*/ 	.word	0x00000001


	//----- nvinfo : EIATTR_CRS_STACK_SIZE
	.align		4
.L_1240:
        /*0118*/ 	.byte	0x04, 0x1e
        /*011a*/ 	.short	(.L_1242 - .L_1241)
.L_1241:
        /*011c*/ 	.word	0x00000000


	//----- nvinfo : EIATTR_CBANK_PARAM_SIZE
	.align		4
.L_1242:
        /*0120*/ 	.byte	0x03, 0x19
        /*0122*/ 	.short	0x0046


	//----- nvinfo : EIATTR_PARAM_CBANK
	.align		4
        /*0124*/ 	.byte	0x04, 0x0a
        /*0126*/ 	.short	(.L_1244 - .L_1243)
	.align		4
.L_1243:
        /*0128*/ 	.word	index@(.nv.constant0._ZN3cub18CUB_300001_SM_10006detail6reduce18DeviceReduceKernelINS2_10policy_hubIijN4cuda3__47minimumIiEEE10Policy1000EN6thrust24THRUST_300001_SM_1000_NS18transform_iteratorI4GetXNSC_6detail15normal_iteratorINSC_10device_ptrI4int3EEEENSC_11use_defaultESL_EEjS8_iNS5_3std3__410__identityEEEvT0_PT3_T1_NS0_13GridEvenShareIST_EET2_T4_)
        /*012c*/ 	.short	0x0380
        /*012e*/ 	.short	0x0046


	//----- nvinfo : EIATTR_SW_WAR
	.align		4
.L_1244:
        /*0130*/ 	.byte	0x04, 0x36
        /*0132*/ 	.short	(.L_1246 - .L_1245)
.L_1245:
        /*0134*/ 	.word	0x00000008
.L_1246:


//--------------------- .nv.info._ZN3cub18CUB_300001_SM_10006detail6reduce28DeviceReduceSingleTileKernelINS2_10policy_hubIijN4cuda3__47minimumIiEEE10Policy1000EN6thrust24THRUST_300001_SM_1000_NS18transform_iteratorI4GetXNSC_6detail15normal_iteratorINSC_10device_ptrI4int3EEEENSC_11use_defaultESL_EEPijS8_iiNS5_3std3__410__identityEEEvT0_T1_T2_T3_T4_T6_ --------------------------
	.section	.nv.info._ZN3cub18CUB_300001_SM_10006detail6reduce28DeviceReduceSingleTileKernelINS2_10policy_hubIijN4cuda3__47minimumIiEEE10Policy1000EN6thrust24THRUST_300001_SM_1000_NS18transform_iteratorI4GetXNSC_6detail15normal_iteratorINSC_10device_ptrI4int3EEEENSC_11use_defaultESL_EEPijS8_iiNS5_3std3__410__identityEEEvT0_T1_T2_T3_T4_T6_,"",@"SHT_CUDA_INFO"
	.sectionflags	@""
	.align	4


	//----- nvinfo : EIATTR_CUDA_API_VERSION
	.align		4
        /*0000*/ 	.byte	0x04, 0x37
        /*0002*/ 	.short	(.L_1248 - .L_1247)
.L_1247:
        /*0004*/ 	.word	0x00000082


	//----- nvinfo : EIATTR_KPARAM_INFO
	.align		4
.L_1248:
        /*0008*/ 	.byte	0x04, 0x17
        /*000a*/ 	.short	(.L_1250 - .L_1249)
.L_1249:
        /*000c*/ 	.word	0x00000000
        /*0010*/ 	.short	0x0005
        /*0012*/ 	.short	0x0024
        /*0014*/ 	.byte	0x00, 0xf0, 0x05, 0x00


	//----- nvinfo : EIATTR_KPARAM_INFO
	.align		4
.L_1250:
        /*0018*/ 	.byte	0x04, 0x17
        /*001a*/ 	.short	(.L_1252 - .L_1251)
.L_1251:
        /*001c*/ 	.word	0x00000000
        /*0020*/ 	.short	0x0004
        /*0022*/ 	.short	0x0020
        /*0024*/ 	.byte	0x00, 0xf0, 0x11, 0x00


	//----- nvinfo : EIATTR_KPARAM_INFO
	.align		4
.L_1252:
        /*0028*/ 	.byte	0x04, 0x17
        /*002a*/ 	.short	(.L_1254 - .L_1253)
.L_1253:
        /*002c*/ 	.word	0x00000000
        /*0030*/ 	.short	0x0003
        /*0032*/ 	.short	0x001c
        /*0034*/ 	.byte	0x00, 0xf0, 0x05, 0x00


	//----- nvinfo : EIATTR_KPARAM_INFO
	.align		4
.L_1254:
        /*0038*/ 	.byte	0x04, 0x17
        /*003a*/ 	.short	(.L_1256 - .L_1255)
.L_1255:
        /*003c*/ 	.word	0x00000000
        /*0040*/ 	.short	0x0002
        /*0042*/ 	.short	0x0018
        /*0044*/ 	.byte	0x00, 0xf0, 0x11, 0x00


	//----- nvinfo : EIATTR_KPARAM_INFO
	.align		4
.L_1256:
        /*0048*/ 	.byte	0x04, 0x17
        /*004a*/ 	.short	(.L_1258 - .L_1257)
.L_1257:
        /*004c*/ 	.word	0x00000000
        /*0050*/ 	.short	0x0001
        /*0052*/ 	.short	0x0010
        /*0054*/ 	.byte	0x00, 0xf5, 0x21, 0x00


	//----- nvinfo : EIATTR_KPARAM_INFO
	.align		4
.L_1258:
        /*0058*/ 	.byte	0x04, 0x17
        /*005a*/ 	.short	(.L_1260 - .L_1259)
.L_1259:
        /*005c*/ 	.word	0x00000000
        /*0060*/ 	.short	0x0000
        /*0062*/ 	.short	0x0000
        /*0064*/ 	.byte	0x00, 0xf0, 0x41, 0x00


	//----- nvinfo : EIATTR_SPARSE_MMA_MASK
	.align		4
.L_1260:
        /*0068*/ 	.byte	0x03, 0x50
        /*006a*/ 	.short	0x0000


	//----- nvinfo : EIATTR_MAXREG_COUNT
	.align		4
        /*006c*/ 	.byte	0x03, 0x1b
        /*006e*/ 	.short	0x00ff


	//----- nvinfo : EIATTR_NUM_BARRIERS
	.align		4
        /*0070*/ 	.byte	0x02, 0x4c
        /*0072*/ 	.byte	0x01
	.zero		1


	//----- nvinfo : EIATTR_MERCURY_ISA_VERSION
	.align		4
        /*0074*/ 	.byte	0x03, 0x5f
        /*0076*/ 	.short	0x0101


	//----- nvinfo : EIATTR_COOP_GROUP_MASK_REGIDS
	.align		4
        /*0078*/ 	.byte	0x04, 0x29
        /*007a*/ 	.short	(.L_1262 - .L_1261)


	//   ....[0]....
.L_1261:
        /*007c*/ 	.word	0xffffffff


	//   ....[1]....
        /*0080*/ 	.word	0xffffffff


	//   ....[2]....
        /*0084*/ 	.word	0xffffffff


	//   ....[3]....
        /*0088*/ 	.word	0xffffffff


	//   ....[4]....
        /*008c*/ 	.word	0xffffffff


	//   ....[5]....
        /*0090*/ 	.word	0xffffffff


	//   ....[6]....
        /*0094*/ 	.word	0xffffffff


	//   ....[7]....
        /*0098*/ 	.word	0xffffffff


	//   ....[8]....
        /*009c*/ 	.word	0xffffffff


	//   ....[9]....
        /*00a0*/ 	.word	0xffffffff


	//   ....[10]....
        /*00a4*/ 	.word	0xffffffff


	//   ....[11]....
        /*00a8*/ 	.word	0xffffffff


	//   ....[12]....
        /*00ac*/ 	.word	0xffffffff


	//   ....[13]....
        /*00b0*/ 	.word	0xffffffff


	//   ....[14]....
        /*00b4*/ 	.word	0xffffffff


	//----- nvinfo : EIATTR_COOP_GROUP_INSTR_OFFSETS
	.align		4
.L_1262:
        /*00b8*/ 	.byte	0x04, 0x28
        /*00ba*/ 	.short	(.L_1264 - .L_1263)


	//   ....[0]....
.L_1263:
        /*00bc*/ 	.word	0x00000840


	//   ....[1]....
        /*00c0*/ 	.word	0x000008a0


	//   ....[2]....
        /*00c4*/ 	.word	0x00000910


	//   ....[3]....
        /*00c8*/ 	.word	0x00000960


	//   ....[4]....
        /*00cc*/ 	.word	0x00000990


	//   ....[5]....
        /*00d0*/ 	.word	0x00000b20


	//   ....[6]....
        /*00d4*/ 	.word	0x00000bb0


	//   ....[7]....
        /*00d8*/ 	.word	0x00000c00


	//   ....[8]....
        /*00dc*/ 	.word	0x00000c40


	//   ....[9]....
        /*00e0*/ 	.word	0x00000c80


	//   ....[10]....
        /*00e4*/ 	.word	0x00001c30


	//   ....[11]....
        /*00e8*/ 	.word	0x00001cb0


	//   ....[12]....
        /*00ec*/ 	.word	0x00001d00


	//   ....[13]....
        /*00f0*/ 	.word	0x00001d40


	//   ....[14]....
        /*00f4*/ 	.word	0x00001d70


	//----- nvinfo : EIATTR_VRC_CTA_INIT_COUNT
	.align		4
.L_1264:
        /*00f8*/ 	.byte	0x02, 0x4a
	.zero		1
	.zero		1


	//----- nvinfo : EIATTR_EXIT_INSTR_OFFSETS
	.align		4
        /*00fc*/ 	.byte	0x04, 0x1c
        /*00fe*/ 	.short	(.L_1266 - .L_1265)


	//   ....[0]....
.L_1265:
        /*0100*/ 	.word	0x00000080


	//   ....[1]....
        /*0104*/ 	.word	0x000000c0


	//   ....[2]....
        /*0108*/ 	.word	0x00001e90


	//   ....[3]....
        /*010c*/ 	.word	0x00001ee0


	//----- nvinfo : EIATTR_MAX_THREADS
	.align		4
.L_1266:
        /*0110*/ 	.byte	0x04, 0x05
        /*0112*/ 	.short	(.L_1268 - .L_1267)
.L_1267:
        /*0114*/ 	.word	0x00000100
        /*0118*/ 	.word	0x00000001
        /*011c*/ 	.word	0x00000001


	//----- nvinfo : EIATTR_CRS_STACK_SIZE
	.align		4
.L_1268:
        /*0120*/ 	.byte	0x04, 0x1e
        /*0122*/ 	.short	(.L_1270 - .L_1269)
.L_1269:
        /*0124*/ 	.word	0x00000000


	//----- nvinfo : EIATTR_CBANK_PARAM_SIZE
	.align		4
.L_1270:
        /*0128*/ 	.byte	0x03, 0x19
        /*012a*/ 	.short	0x0025


	//----- nvinfo : EIATTR_PARAM_CBANK
	.align		4
        /*012c*/ 	.byte	0x04, 0x0a
        /*012e*/ 	.short	(.L_1272 - .L_1271)
	.align		4
.L_1271:
        /*0130*/ 	.word	index@(.nv.constant0._ZN3cub18CUB_300001_SM_10006detail6reduce28DeviceReduceSingleTileKernelINS2_10policy_hubIijN4cuda3__47minimumIiEEE10Policy1000EN6thrust24THRUST_300001_SM_1000_NS18transform_iteratorI4GetXNSC_6detail15normal_iteratorINSC_10device_ptrI4int3EEEENSC_11use_defaultESL_EEPijS8_iiNS5_3std3__410__identityEEEvT0_T1_T2_T3_T4_T6_)
        /*0134*/ 	.short	0x0380
        /*0136*/ 	.short	0x0025


	//----- nvinfo : EIATTR_SW_WAR
	.align		4
.L_1272:
        /*0138*/ 	.byte	0x04, 0x36
        /*013a*/ 	.short	(.L_1274 - .L_1273)
.L_1273:
        /*013c*/ 	.word	0x00000008
.L_1274:


//--------------------- .nv.info._ZN3cub18CUB_300001_SM_10006detail8for_each13static_kernelINS2_12policy_hub_t12policy_500_tEmN6thrust24THRUST_300001_SM_1000_NS8cuda_cub20__uninitialized_fill7functorINS7_10device_ptrIjEEjEEEEvT0_T1_ --------------------------
	.section	.nv.info._ZN3cub18CUB_300001_SM_10006detail8for_each13static_kernelINS2_12policy_hub_t12policy_500_tEmN6thrust24THRUST_300001_SM_1000_NS8cuda_cub20__uninitialized_fill7functorINS7_10device_ptrIjEEjEEEEvT0_T1_,"",@"SHT_CUDA_INFO"
	.sectionflags	@""
	.align	4


	//----- nvinfo : EIATTR_CUDA_API_VERSION
	.align		4
        /*0000*/ 	.byte	0x04, 0x37
        /*0002*/ 	.short	(.L_1276 - .L_1275)
.L_1275:
        /*0004*/ 	.word	0x00000082


	//----- nvinfo : EIATTR_KPARAM_INFO
	.align		4
.L_1276:
        /*0008*/ 	.byte	0x04, 0x17
        /*000a*/ 	.short	(.L_1278 - .L_1277)
.L_1277:
        /*000c*/ 	.word	0x00000000
        /*0010*/ 	.short	0x0001
        /*0012*/ 	.short	0x0008
        /*0014*/ 	.byte	0x00, 0xf0, 0x41, 0x00


	//----- nvinfo : EIATTR_KPARAM_INFO
	.align		4
.L_1278:
        /*0018*/ 	.byte	0x04, 0x17
        /*001a*/ 	.short	(.L_1280 - .L_1279)
.L_1279:
        /*001c*/ 	.word	0x00000000
        /*0020*/ 	.short	0x0000
        /*0022*/ 	.short	0x0000
        /*0024*/ 	.byte	0x00, 0xf0, 0x21, 0x00


	//----- nvinfo : EIATTR_SPARSE_MMA_MASK
	.align		4
.L_1280:
        /*0028*/ 	.byte	0x03, 0x50
        /*002a*/ 	.short	0x0000


	//----- nvinfo : EIATTR_MAXREG_COUNT
	.align		4
        /*002c*/ 	.byte	0x03, 0x1b
        /*002e*/ 	.short	0x00ff


	//----- nvinfo : EIATTR_MERCURY_ISA_VERSION
	.align		4
        /*0030*/ 	.byte	0x03, 0x5f
        /*0032*/ 	.short	0x0101


	//----- nvinfo : EIATTR_VRC_CTA_INIT_COUNT
	.align		4
        /*0034*/ 	.byte	0x02, 0x4a
	.zero		1
	.zero		1


	//----- nvinfo : EIATTR_EXIT_INSTR_OFFSETS
	.align		4
        /*0038*/ 	.byte	0x04, 0x1c
        /*003a*/ 	.short	(.L_1282 - .L_1281)


	//   ....[0]....
.L_1281:
        /*003c*/ 	.word	0x00000130


	//   ....[1]....
        /*0040*/ 	.word	0x00000230


	//   ....[2]....
        /*0044*/ 	.word	0x00000260


	//----- nvinfo : EIATTR_MAX_THREADS
	.align		4
.L_1282:
        /*0048*/ 	.byte	0x04, 0x05
        /*004a*/ 	.short	(.L_1284 - .L_1283)
.L_1283:
        /*004c*/ 	.word	0x00000100
        /*0050*/ 	.word	0x00000001
        /*0054*/ 	.word	0x00000001


	//----- nvinfo : EIATTR_CBANK_PARAM_SIZE
	.align		4
.L_1284:
        /*0058*/ 	.byte	0x03, 0x19
        /*005a*/ 	.short	0x0018


	//----- nvinfo : EIATTR_PARAM_CBANK
	.align		4
        /*005c*/ 	.byte	0x04, 0x0a
        /*005e*/ 	.short	(.L_1286 - .L_1285)
	.align		4
.L_1285:
        /*0060*/ 	.word	index@(.nv.constant0._ZN3cub18CUB_300001_SM_10006detail8for_each13static_kernelINS2_12policy_hub_t12policy_500_tEmN6thrust24THRUST_300001_SM_1000_NS8cuda_cub20__uninitialized_fill7functorINS7_10device_ptrIjEEjEEEEvT0_T1_)
        /*0064*/ 	.short	0x0380
        /*0066*/ 	.short	0x0018


	//----- nvinfo : EIATTR_SW_WAR
	.align		4
.L_1286:
        /*0068*/ 	.byte	0x04, 0x36
        /*006a*/ 	.short	(.L_1288 - .L_1287)
.L_1287:
        /*006c*/ 	.word	0x00000008
.L_1288:


//--------------------- .nv.info._ZN3cub18CUB_300001_SM_10006detail8for_each13static_kernelINS2_12policy_hub_t12policy_500_tEmN6thrust24THRUST_300001_SM_1000_NS8cuda_cub20__uninitialized_fill7functorINS7_10device_ptrI4int3EESC_EEEEvT0_T1_ --------------------------
	.section	.nv.info._ZN3cub18CUB_300001_SM_10006detail8for_each13static_kernelINS2_12policy_hub_t12policy_500_tEmN6thrust24THRUST_300001_SM_1000_NS8cuda_cub20__uninitialized_fill7functorINS7_10device_ptrI4int3EESC_EEEEvT0_T1_,"",@"SHT_CUDA_INFO"
	.sectionflags	@""
	.align	4


	//----- nvinfo : EIATTR_CUDA_API_VERSION
	.align		4
        /*0000*/ 	.byte	0x04, 0x37
        /*0002*/ 	.short	(.L_1290 - .L_1289)
.L_1289:
        /*0004*/ 	.word	0x00000082


	//----- nvinfo : EIATTR_KPARAM_INFO
	.align		4
.L_1290:
        /*0008*/ 	.byte	0x04, 0x17
        /*000a*/ 	.short	(.L_1292 - .L_1291)
.L_1291:
        /*000c*/ 	.word	0x00000000
        /*0010*/ 	.short	0x0001
        /*0012*/ 	.short	0x0008
        /*0014*/ 	.byte	0x00, 0xf0, 0x61, 0x00


	//----- nvinfo : EIATTR_KPARAM_INFO
	.align		4
.L_1292:
        /*0018*/ 	.byte	0x04, 0x17
        /*001a*/ 	.short	(.L_1294 - .L_1293)
.L_1293:
        /*001c*/ 	.word	0x00000000
        /*0020*/ 	.short	0x0000
        /*0022*/ 	.short	0x0000
        /*0024*/ 	.byte	0x00, 0xf0, 0x21, 0x00


	//----- nvinfo : EIATTR_SPARSE_MMA_MASK
	.align		4
.L_1294:
        /*0028*/ 	.byte	0x03, 0x50
        /*002a*/ 	.short	0x0000


	//----- nvinfo : EIATTR_MAXREG_COUNT
	.align		4
        /*002c*/ 	.byte	0x03, 0x1b
        /*002e*/ 	.short	0x00ff


	//----- nvinfo : EIATTR_MERCURY_ISA_VERSION
	.align		4
        /*0030*/ 	.byte	0x03, 0x5f
        /*0032*/ 	.short	0x0101


	//----- nvinfo : EIATTR_VRC_CTA_INIT_COUNT
	.align		4
        /*0034*/ 	.byte	0x02, 0x4a
	.zero		1
	.zero		1


	//----- nvinfo : EIATTR_EXIT_INSTR_OFFSETS
	.align		4
        /*0038*/ 	.byte	0x04, 0x1c
        /*003a*/ 	.short	(.L_1296 - .L_1295)


	//   ....[0]....
.L_1295:
        /*003c*/ 	.word	0x00000190


	//   ....[1]....
        /*0040*/ 	.word	0x000002d0


	//   ....[2]....
        /*0044*/ 	.word	0x00000330


	//----- nvinfo : EIATTR_MAX_THREADS
	.align		4
.L_1296:
        /*0048*/ 	.byte	0x04, 0x05
        /*004a*/ 	.short	(.L_1298 - .L_1297)
.L_1297:
        /*004c*/ 	.word	0x00000100
        /*0050*/ 	.word	0x00000001
        /*0054*/ 	.word	0x00000001


	//----- nvinfo : EIATTR_CBANK_PARAM_SIZE
	.align		4
.L_1298:
        /*0058*/ 	.byte	0x03, 0x19
        /*005a*/ 	.short	0x0020


	//----- nvinfo : EIATTR_PARAM_CBANK
	.align		4
        /*005c*/ 	.byte	0x04, 0x0a
        /*005e*/ 	.short	(.L_1300 - .L_1299)
	.align		4
.L_1299:
        /*0060*/ 	.word	index@(.nv.constant0._ZN3cub18CUB_300001_SM_10006detail8for_each13static_kernelINS2_12policy_hub_t12policy_500_tEmN6thrust24THRUST_300001_SM_1000_NS8cuda_cub20__uninitialized_fill7functorINS7_10device_ptrI4int3EESC_EEEEvT0_T1_)
        /*0064*/ 	.short	0x0380
        /*0066*/ 	.short	0x0020


	//----- nvinfo : EIATTR_SW_WAR
	.align		4
.L_1300:
        /*0068*/ 	.byte	0x04, 0x36
        /*006a*/ 	.short	(.L_1302 - .L_1301)
.L_1301:
        /*006c*/ 	.word	0x00000008
.L_1302:


//--------------------- .nv.info._ZN3cub18CUB_300001_SM_10006detail11EmptyKernelIvEEvv --------------------------
	.section	.nv.info._ZN3cub18CUB_300001_SM_10006detail11EmptyKernelIvEEvv,"",@"SHT_CUDA_INFO"
	.sectionflags	@""
	.align	4


	//----- nvinfo : EIATTR_CUDA_API_VERSION
	.align		4
        /*0000*/ 	.byte	0x04, 0x37
        /*0002*/ 	.short	(.L_1304 - .L_1303)
.L_1303:
        /*0004*/ 	.word	0x00000082


	//----- nvinfo : EIATTR_SPARSE_MMA_MASK
	.align		4
.L_1304:
        /*0008*/ 	.byte	0x03, 0x50
        /*000a*/ 	.short	0x0000


	//----- nvinfo : EIATTR_MAXREG_COUNT
	.align		4
        /*000c*/ 	.byte	0x03, 0x1b
        /*000e*/ 	.short	0x00ff


	//----- nvinfo : EIATTR_MERCURY_ISA_VERSION
	.align		4
        /*0010*/ 	.byte	0x03, 0x5f
        /*0012*/ 	.short	0x0101


	//----- nvinfo : EIATTR_VRC_CTA_INIT_COUNT
	.align		4
        /*0014*/ 	.byte	0x02, 0x4a
	.zero		1
	.zero		1


	//----- nvinfo : EIATTR_EXIT_INSTR_OFFSETS
	.align		4
        /*0018*/ 	.byte	0x04, 0x1c
        /*001a*/ 	.short	(.L_1306 - .L_1305)


	//   ....[0]....
.L_1305:
        /*001c*/ 	.word	0x00000010


	//----- nvinfo : EIATTR_SW_WAR
	.align		4
.L_1306:
        /*0020*/ 	.byte	0x04, 0x36
        /*0022*/ 	.short	(.L_1308 - .L_1307)
.L_1307:
        /*0024*/ 	.word	0x00000008
.L_1308:


//--------------------- .nv.info._Z25erode_check_bitset_kernelPK4int3iS_iiiPKjPb --------------------------
	.section	.nv.info._Z25erode_check_bitset_kernelPK4int3iS_iiiPKjPb,"",@"SHT_CUDA_INFO"
	.sectionflags	@""
	.align	4


	//----- nvinfo : EIATTR_CUDA_API_VERSION
	.align		4
        /*0000*/ 	.byte	0x04, 0x37
        /*0002*/ 	.short	(.L_1310 - .L_1309)
.L_1309:
        /*0004*/ 	.word	0x00000082


	//----- nvinfo : EIATTR_KPARAM_INFO
	.align		4
.L_1310:
        /*0008*/ 	.byte	0x04, 0x17
        /*000a*/ 	.short	(.L_1312 - .L_1311)
.L_1311:
        /*000c*/ 	.word	0x00000000
        /*0010*/ 	.short	0x0007
        /*0012*/ 	.short	0x0030
        /*0014*/ 	.byte	0x00, 0xf5, 0x21, 0x00


	//----- nvinfo : EIATTR_KPARAM_INFO
	.align		4
.L_1312:
        /*0018*/ 	.byte	0x04, 0x17
        /*001a*/ 	.short	(.L_1314 - .L_1313)
.L_1313:
        /*001c*/ 	.word	0x00000000
        /*0020*/ 	.short	0x0006
        /*0022*/ 	.short	0x0028
        /*0024*/ 	.byte	0x00, 0xf5, 0x21, 0x00


	//----- nvinfo : EIATTR_KPARAM_INFO
	.align		4
.L_1314:
        /*0028*/ 	.byte	0x04, 0x17
        /*002a*/ 	.short	(.L_1316 - .L_1315)
.L_1315:
        /*002c*/ 	.word	0x00000000
        /*0030*/ 	.short	0x0005
        /*0032*/ 	.short	0x0020
        /*0034*/ 	.byte	0x00, 0xf0, 0x11, 0x00


	//----- nvinfo : EIATTR_KPARAM_INFO
	.align		4
.L_1316:
        /*0038*/ 	.byte	0x04, 0x17
        /*003a*/ 	.short	(.L_1318 - .L_1317)
.L_1317:
        /*003c*/ 	.word	0x00000000
        /*0040*/ 	.short	0x0004
        /*0042*/ 	.short	0x001c
        /*0044*/ 	.byte	0x00, 0xf0, 0x11, 0x00


	//----- nvinfo : EIATTR_KPARAM_INFO
	.align		4
.L_1318:
        /*0048*/ 	.byte	0x04, 0x17
        /*004a*/ 	.short	(.L_1320 - .L_1319)
.L_1319:
        /*004c*/ 	.word	0x00000000
        /*0050*/ 	.short	0x0003
        /*0052*/ 	.short	0x0018
        /*0054*/ 	.byte	0x00, 0xf0, 0x11, 0x00


	//----- nvinfo : EIATTR_KPARAM_INFO
	.align		4
.L_1320:
        /*0058*/ 	.byte	0x04, 0x17
        /*005a*/ 	.short	(.L_1322 - .L_1321)
.L_1321:
        /*005c*/ 	.word	0x00000000
        /*0060*/ 	.short	0x0002
        /*0062*/ 	.short	0x000c
        /*0064*/ 	.byte	0x00, 0xf0, 0x31, 0x00


	//----- nvinfo : EIATTR_KPARAM_INFO
	.align		4
.L_1322:
        /*0068*/ 	.byte	0x04, 0x17
        /*006a*/ 	.short	(.L_1324 - .L_1323)
.L_1323:
        /*006c*/ 	.word	0x00000000
        /*0070*/ 	.short	0x0001
        /*0072*/ 	.short	0x0008
        /*0074*/ 	.byte	0x00, 0xf0, 0x11, 0x00


	//----- nvinfo : EIATTR_KPARAM_INFO
	.align		4
.L_1324:
        /*0078*/ 	.byte	0x04, 0x17
        /*007a*/ 	.short	(.L_1326 - .L_1325)
.L_1325:
        /*007c*/ 	.word	0x00000000
        /*0080*/ 	.short	0x0000
        /*0082*/ 	.short	0x0000
        /*0084*/ 	.byte	0x00, 0xf5, 0x21, 0x00


	//----- nvinfo : EIATTR_SPARSE_MMA_MASK
	.align		4
.L_1326:
        /*0088*/ 	.byte	0x03, 0x50
        /*008a*/ 	.short	0x0000


	//----- nvinfo : EIATTR_MAXREG_COUNT
	.align		4
        /*008c*/ 	.byte	0x03, 0x1b
        /*008e*/ 	.short	0x00ff


	//----- nvinfo : EIATTR_MERCURY_ISA_VERSION
	.align		4
        /*0090*/ 	.byte	0x03, 0x5f
        /*0092*/ 	.short	0x0101


	//----- nvinfo : EIATTR_VRC_CTA_INIT_COUNT
	.align		4
        /*0094*/ 	.byte	0x02, 0x4a
	.zero		1
	.zero		1


	//----- nvinfo : EIATTR_EXIT_INSTR_OFFSETS
	.align		4
        /*0098*/ 	.byte	0x04, 0x1c
        /*009a*/ 	.short	(.L_1328 - .L_1327)


	//   ....[0]....
.L_1327:
        /*009c*/ 	.word	0x00000070


	//   ....[1]....
        /*00a0*/ 	.word	0x000009f0


	//----- nvinfo : EIATTR_CRS_STACK_SIZE
	.align		4
.L_1328:
        /*00a4*/ 	.byte	0x04, 0x1e
        /*00a6*/ 	.short	(.L_1330 - .L_1329)
.L_1329:
        /*00a8*/ 	.word	0x00000000


	//----- nvinfo : EIATTR_CBANK_PARAM_SIZE
	.align		4
.L_1330:
        /*00ac*/ 	.byte	0x03, 0x19
        /*00ae*/ 	.short	0x0038


	//----- nvinfo : EIATTR_PARAM_CBANK
	.align		4
        /*00b0*/ 	.byte	0x04, 0x0a
        /*00b2*/ 	.short	(.L_1332 - .L_1331)
	.align		4
.L_1331:
        /*00b4*/ 	.word	index@(.nv.constant0._Z25erode_check_bitset_kernelPK4int3iS_iiiPKjPb)
        /*00b8*/ 	.short	0x0380
        /*00ba*/ 	.short	0x0038


	//----- nvinfo : EIATTR_SW_WAR
	.align		4
.L_1332:
        /*00bc*/ 	.byte	0x04, 0x36
        /*00be*/ 	.short	(.L_1334 - .L_1333)
.L_1333:
        /*00c0*/ 	.word	0x00000008
.L_1334:


//--------------------- .nv.info._Z15set_bits_kernelPK4int3iS_iiiPj --------------------------
	.section	.nv.info._Z15set_bits_kernelPK4int3iS_iiiPj,"",@"SHT_CUDA_INFO"
	.sectionflags	@""
	.align	4


	//----- nvinfo : EIATTR_CUDA_API_VERSION
	.align		4
        /*0000*/ 	.byte	0x04, 0x37
        /*0002*/ 	.short	(.L_1336 - .L_1335)
.L_1335:
        /*0004*/ 	.word	0x00000082


	//----- nvinfo : EIATTR_KPARAM_INFO
	.align		4
.L_1336:
        /*0008*/ 	.byte	0x04, 0x17
        /*000a*/ 	.short	(.L_1338 - .L_1337)
.L_1337:
        /*000c*/ 	.word	0x00000000
        /*0010*/ 	.short	0x0006
        /*0012*/ 	.short	0x0028
        /*0014*/ 	.byte	0x00, 0xf5, 0x21, 0x00


	//----- nvinfo : EIATTR_KPARAM_INFO
	.align		4
.L_1338:
        /*0018*/ 	.byte	0x04, 0x17
        /*001a*/ 	.short	(.L_1340 - .L_1339)
.L_1339:
        /*001c*/ 	.word	0x00000000
        /*0020*/ 	.short	0x0005
        /*0022*/ 	.short	0x0020
        /*0024*/ 	.byte	0x00, 0xf0, 0x11, 0x00


	//----- nvinfo : EIATTR_KPARAM_INFO
	.align		4
.L_1340:
        /*0028*/ 	.byte	0x04, 0x17
        /*002a*/ 	.short	(.L_1342 - .L_1341)
.L_1341:
        /*002c*/ 	.word	0x00000000
        /*0030*/ 	.short	0x0004
        /*0032*/ 	.short	0x001c
        /*0034*/ 	.byte	0x00, 0xf0, 0x11, 0x00


	//----- nvinfo : EIATTR_KPARAM_INFO
	.align		4
.L_1342:
        /*0038*/ 	.byte	0x04, 0x17
        /*003a*/ 	.short	(.L_1344 - .L_1343)
.L_1343:
        /*003c*/ 	.word	0x00000000
        /*0040*/ 	.short	0x0003
        /*0042*/ 	.short	0x0018
        /*0044*/ 	.byte	0x00, 0xf0, 0x11, 0x00


	//----- nvinfo : EIATTR_KPARAM_INFO
	.align		4
.L_1344:
        /*0048*/ 	.byte	0x04, 0x17
        /*004a*/ 	.short	(.L_1346 - .L_1345)
.L_1345:
        /*004c*/ 	.word	0x00000000
        /*0050*/ 	.short	0x0002
        /*0052*/ 	.short	0x000c
        /*0054*/ 	.byte	0x00, 0xf0, 0x31, 0x00


	//----- nvinfo : EIATTR_KPARAM_INFO
	.align		4
.L_1346:
        /*0058*/ 	.byte	0x04, 0x17
        /*005a*/ 	.short	(.L_1348 - .L_1347)
.L_1347:
        /*005c*/ 	.word	0x00000000
        /*0060*/ 	.short	0x0001
        /*0062*/ 	.short	0x0008
        /*0064*/ 	.byte	0x00, 0xf0, 0x11, 0x00


	//----- nvinfo : EIATTR_KPARAM_INFO
	.align		4
.L_1348:
        /*0068*/ 	.byte	0x04, 0x17
        /*006a*/ 	.short	(.L_1350 - .L_1349)
.L_1349:
        /*006c*/ 	.word	0x00000000
        /*0070*/ 	.short	0x0000
        /*0072*/ 	.short	0x0000
        /*0074*/ 	.byte	0x00, 0xf5, 0x21, 0x00


	//----- nvinfo : EIATTR_SPARSE_MMA_MASK
	.align		4
.L_1350:
        /*0078*/ 	.byte	0x03, 0x50
        /*007a*/ 	.short	0x0000


	//----- nvinfo : EIATTR_MAXREG_COUNT
	.align		4
        /*007c*/ 	.byte	0x03, 0x1b
        /*007e*/ 	.short	0x00ff


	//----- nvinfo : EIATTR_MERCURY_ISA_VERSION
	.align		4
        /*0080*/ 	.byte	0x03, 0x5f
        /*0082*/ 	.short	0x0101


	//----- nvinfo : EIATTR_VRC_CTA_INIT_COUNT
	.align		4
        /*0084*/ 	.byte	0x02, 0x4a
	.zero		1
	.zero		1


	//----- nvinfo : EIATTR_EXIT_INSTR_OFFSETS
	.align		4
        /*0088*/ 	.byte	0x04, 0x1c
        /*008a*/ 	.short	(.L_1352 - .L_1351)


	//   ....[0]....
.L_1351:
        /*008c*/ 	.word	0x00000070


	//   ....[1]....
        /*0090*/ 	.word	0x000001b0


	//   ....[2]....
        /*0094*/ 	.word	0x00000300


	//----- nvinfo : EIATTR_CBANK_PARAM_SIZE
	.align		4
.L_1352:
        /*0098*/ 	.byte	0x03, 0x19
        /*009a*/ 	.short	0x0030


	//----- nvinfo : EIATTR_PARAM_CBANK
	.align		4
        /*009c*/ 	.byte	0x04, 0x0a
        /*009e*/ 	.short	(.L_1354 - .L_1353)
	.align		4
.L_1353:
        /*00a0*/ 	.word	index@(.nv.constant0._Z15set_bits_kernelPK4int3iS_iiiPj)
        /*00a4*/ 	.short	0x0380
        /*00a6*/ 	.short	0x0030


	//----- nvinfo : EIATTR_SW_WAR
	.align		4
.L_1354:
        /*00a8*/ 	.byte	0x04, 0x36
        /*00aa*/ 	.short	(.L_1356 - .L_1355)
.L_1355:
        /*00ac*/ 	.word	0x00000008
.L_1356:


//--------------------- .nv.info._Z18erode_check_kernelPK4int3S1_iPb --------------------------
	.section	.nv.info._Z18erode_check_kernelPK4int3S1_iPb,"",@"SHT_CUDA_INFO"
	.sectionflags	@""
	.align	4


	//----- nvinfo : EIATTR_CUDA_API_VERSION
	.align		4
        /*0000*/ 	.byte	0x04, 0x37
        /*0002*/ 	.short	(.L_1358 - .L_1357)
.L_1357:
        /*0004*/ 	.word	0x00000082


	//----- nvinfo : EIATTR_KPARAM_INFO
	.align		4
.L_1358:
        /*0008*/ 	.byte	0x04, 0x17
        /*000a*/ 	.short	(.L_1360 - .L_1359)
.L_1359:
        /*000c*/ 	.word	0x00000000
        /*0010*/ 	.short	0x0003
        /*0012*/ 	.short	0x0018
        /*0014*/ 	.byte	0x00, 0xf5, 0x21, 0x00


	//----- nvinfo : EIATTR_KPARAM_INFO
	.align		4
.L_1360:
        /*0018*/ 	.byte	0x04, 0x17
        /*001a*/ 	.short	(.L_1362 - .L_1361)
.L_1361:
        /*001c*/ 	.word	0x00000000
        /*0020*/ 	.short	0x0002
        /*0022*/ 	.short	0x0010
        /*0024*/ 	.byte	0x00, 0xf0, 0x11, 0x00


	//----- nvinfo : EIATTR_KPARAM_INFO
	.align		4
.L_1362:
        /*0028*/ 	.byte	0x04, 0x17
        /*002a*/ 	.short	(.L_1364 - .L_1363)
.L_1363:
        /*002c*/ 	.word	0x00000000
        /*0030*/ 	.short	0x0001
        /*0032*/ 	.short	0x0008
        /*0034*/ 	.byte	0x00, 0xf5, 0x21, 0x00


	//----- nvinfo : EIATTR_KPARAM_INFO
	.align		4
.L_1364:
        /*0038*/ 	.byte	0x04, 0x17
        /*003a*/ 	.short	(.L_1366 - .L_1365)
.L_1365:
        /*003c*/ 	.word	0x00000000
        /*0040*/ 	.short	0x0000
        /*0042*/ 	.short	0x0000
        /*0044*/ 	.byte	0x00, 0xf5, 0x21, 0x00


	//----- nvinfo : EIATTR_SPARSE_MMA_MASK
	.align		4
.L_1366:
        /*0048*/ 	.byte	0x03, 0x50
        /*004a*/ 	.short	0x0000


	//----- nvinfo : EIATTR_MAXREG_COUNT
	.align		4
        /*004c*/ 	.byte	0x03, 0x1b
        /*004e*/ 	.short	0x00ff


	//----- nvinfo : EIATTR_MERCURY_ISA_VERSION
	.align		4
        /*0050*/ 	.byte	0x03, 0x5f
        /*0052*/ 	.short	0x0101


	//----- nvinfo : EIATTR_VRC_CTA_INIT_COUNT
	.align		4
        /*0054*/ 	.byte	0x02, 0x4a
	.zero		1
	.zero		1


	//----- nvinfo : EIATTR_EXIT_INSTR_OFFSETS
	.align		4
        /*0058*/ 	.byte	0x04, 0x1c
        /*005a*/ 	.short	(.L_1368 - .L_1367)


	//   ....[0]....
.L_1367:
        /*005c*/ 	.word	0x00000070


	//   ....[1]....
        /*0060*/ 	.word	0x00001020


	//----- nvinfo : EIATTR_CRS_STACK_SIZE
	.align		4
.L_1368:
        /*0064*/ 	.byte	0x04, 0x1e
        /*0066*/ 	.short	(.L_1370 - .L_1369)
.L_1369:
        /*0068*/ 	.word	0x00000000


	//----- nvinfo : EIATTR_CBANK_PARAM_SIZE
	.align		4
.L_1370:
        /*006c*/ 	.byte	0x03, 0x19
        /*006e*/ 	.short	0x0020


	//----- nvinfo : EIATTR_PARAM_CBANK
	.align		4
        /*0070*/ 	.byte	0x04, 0x0a
        /*0072*/ 	.short	(.L_1372 - .L_1371)
	.align		4
.L_1371:
        /*0074*/ 	.word	index@(.nv.constant0._Z18erode_check_kernelPK4int3S1_iPb)
        /*0078*/ 	.short	0x0380
        /*007a*/ 	.short	0x0020


	//----- nvinfo : EIATTR_SW_WAR
	.align		4
.L_1372:
        /*007c*/ 	.byte	0x04, 0x36
        /*007e*/ 	.short	(.L_1374 - .L_1373)
.L_1373:
        /*0080*/ 	.word	0x00000008
.L_1374:


//--------------------- .nv.info._Z18pack_coords_kernelPKiP4int3i --------------------------
	.section	.nv.info._Z18pack_coords_kernelPKiP4int3i,"",@"SHT_CUDA_INFO"
	.sectionflags	@""
	.align	4


	//----- nvinfo : EIATTR_CUDA_API_VERSION
	.align		4
        /*0000*/ 	.byte	0x04, 0x37
        /*0002*/ 	.short	(.L_1376 - .L_1375)
.L_1375:
        /*0004*/ 	.word	0x00000082


	//----- nvinfo : EIATTR_KPARAM_INFO
	.align		4
.L_1376:
        /*0008*/ 	.byte	0x04, 0x17
        /*000a*/ 	.short	(.L_1378 - .L_1377)
.L_1377:
        /*000c*/ 	.word	0x00000000
        /*0010*/ 	.short	0x0002
        /*0012*/ 	.short	0x0010
        /*0014*/ 	.byte	0x00, 0xf0, 0x11, 0x00


	//----- nvinfo : EIATTR_KPARAM_INFO
	.align		4
.L_1378:
        /*0018*/ 	.byte	0x04, 0x17
        /*001a*/ 	.short	(.L_1380 - .L_1379)
.L_1379:
        /*001c*/ 	.word	0x00000000
        /*0020*/ 	.short	0x0001
        /*0022*/ 	.short	0x0008
        /*0024*/ 	.byte	0x00, 0xf5, 0x21, 0x00


	//----- nvinfo : EIATTR_KPARAM_INFO
	.align		4
.L_1380:
        /*0028*/ 	.byte	0x04, 0x17
        /*002a*/ 	.short	(.L_1382 - .L_1381)
.L_1381:
        /*002c*/ 	.word	0x00000000
        /*0030*/ 	.short	0x0000
        /*0032*/ 	.short	0x0000
        /*0034*/ 	.byte	0x00, 0xf5, 0x21, 0x00


	//----- nvinfo : EIATTR_SPARSE_MMA_MASK
	.align		4
.L_1382:
        /*0038*/ 	.byte	0x03, 0x50
        /*003a*/ 	.short	0x0000


	//----- nvinfo : EIATTR_MAXREG_COUNT
	.align		4
        /*003c*/ 	.byte	0x03, 0x1b
        /*003e*/ 	.short	0x00ff


	//----- nvinfo : EIATTR_MERCURY_ISA_VERSION
	.align		4
        /*0040*/ 	.byte	0x03, 0x5f
        /*0042*/ 	.short	0x0101


	//----- nvinfo : EIATTR_VRC_CTA_INIT_COUNT
	.align		4
        /*0044*/ 	.byte	0x02, 0x4a
	.zero		1
	.zero		1


	//----- nvinfo : EIATTR_EXIT_INSTR_OFFSETS
	.align		4
        /*0048*/ 	.byte	0x04, 0x1c
        /*004a*/ 	.short	(.L_1384 - .L_1383)


	//   ....[0]....
.L_1383:
        /*004c*/ 	.word	0x00000070


	//   ....[1]....
        /*0050*/ 	.word	0x00000140


	//----- nvinfo : EIATTR_CBANK_PARAM_SIZE
	.align		4
.L_1384:
        /*0054*/ 	.byte	0x03, 0x19
        /*0056*/ 	.short	0x0014


	//----- nvinfo : EIATTR_PARAM_CBANK
	.align		4
        /*0058*/ 	.byte	0x04, 0x0a
        /*005a*/ 	.short	(.L_1386 - .L_1385)
	.align		4
.L_1385:
        /*005c*/ 	.word	index@(.nv.constant0._Z18pack_coords_kernelPKiP4int3i)
        /*0060*/ 	.short	0x0380
        /*0062*/ 	.short	0x0014


	//----- nvinfo : EIATTR_SW_WAR
	.align		4
.L_1386:
        /*0064*/ 	.byte	0x04, 0x36
        /*0066*/ 	.short	(.L_1388 - .L_1387)
.L_1387:
        /*0068*/ 	.word	0x00000008
.L_1388:


//--------------------- .nv.callgraph             --------------------------
	.section	.nv.callgraph,"",@"SHT_CUDA_CALLGRAPH"
	.align	4
	.sectionentsize	8
	.align		4
        /*0000*/ 	.word	0x00000000
	.align		4
        /*0004*/ 	.word	0xffffffff
	.align		4
        /*0008*/ 	.word	0x00000000
	.align		4
        /*000c*/ 	.word	0xfffffffe
	.align		4
        /*0010*/ 	.word	0x00000000
	.align		4
        /*0014*/ 	.word	0xfffffffd
	.align		4
        /*0018*/ 	.word	0x00000000
	.align		4
        /*001c*/ 	.word	0xfffffffc


//--------------------- .nv.constant4             --------------------------
	.section	.nv.constant4,"a",@progbits
	.align	8
	.align		8
.nv.constant4:
        /*0000*/ 	.dword	_ZN34_INTERNAL_bcd24a4c_4_k_cu_768eb8244cuda3std3__45__cpo5beginE
	.align		8
        /*0008*/ 	.dword	_ZN34_INTERNAL_bcd24a4c_4_k_cu_768eb8244cuda3std3__45__cpo3endE
	.align		8
        /*0010*/ 	.dword	_ZN34_INTERNAL_bcd24a4c_4_k_cu_768eb8244cuda3std3__45__cpo6cbeginE
	.align		8
        /*0018*/ 	.dword	_ZN34_INTERNAL_bcd24a4c_4_k_cu_768eb8244cuda3std3__45__cpo4cendE
	.align		8
        /*0020*/ 	.dword	_ZN34_INTERNAL_bcd24a4c_4_k_cu_768eb8244cuda3std3__45__cpo6rbeginE
	.align		8
        /*0028*/ 	.dword	_ZN34_INTERNAL_bcd24a4c_4_k_cu_768eb8244cuda3std3__45__cpo4rendE
	.align		8
        /*0030*/ 	.dword	_ZN34_INTERNAL_bcd24a4c_4_k_cu_768eb8244cuda3std3__45__cpo7crbeginE
	.align		8
        /*0038*/ 	.dword	_ZN34_INTERNAL_bcd24a4c_4_k_cu_768eb8244cuda3std3__45__cpo5crendE
	.align		8
        /*0040*/ 	.dword	_ZN34_INTERNAL_bcd24a4c_4_k_cu_768eb8244cuda3std3__436_GLOBAL__N__bcd24a4c_4_k_cu_768eb8246ignoreE
	.align		8
        /*0048*/ 	.dword	_ZN34_INTERNAL_bcd24a4c_4_k_cu_768eb8244cuda3std3__419piecewise_constructE
	.align		8
        /*0050*/ 	.dword	_ZN34_INTERNAL_bcd24a4c_4_k_cu_768eb8244cuda3std3__48in_placeE
	.align		8
        /*0058*/ 	.dword	_ZN34_INTERNAL_bcd24a4c_4_k_cu_768eb8244cuda3std3__420unreachable_sentinelE
	.align		8
        /*0060*/ 	.dword	_ZN34_INTERNAL_bcd24a4c_4_k_cu_768eb8244cuda3std3__47nulloptE
	.align		8
        /*0068*/ 	.dword	_ZN34_INTERNAL_bcd24a4c_4_k_cu_768eb8244cuda3std3__48unexpectE
	.align		8
        /*0070*/ 	.dword	_ZN34_INTERNAL_bcd24a4c_4_k_cu_768eb8244cuda3std6ranges3__45__cpo4swapE
	.align		8
        /*0078*/ 	.dword	_ZN34_INTERNAL_bcd24a4c_4_k_cu_768eb8244cuda3std6ranges3__45__cpo9iter_moveE
	.align		8
        /*0080*/ 	.dword	_ZN34_INTERNAL_bcd24a4c_4_k_cu_768eb8244cuda3std6ranges3__45__cpo5beginE
	.align		8
        /*0088*/ 	.dword	_ZN34_INTERNAL_bcd24a4c_4_k_cu_768eb8244cuda3std6ranges3__45__cpo3endE
	.align		8
        /*0090*/ 	.dword	_ZN34_INTERNAL_bcd24a4c_4_k_cu_768eb8244cuda3std6ranges3__45__cpo6cbeginE
	.align		8
        /*0098*/ 	.dword	_ZN34_INTERNAL_bcd24a4c_4_k_cu_768eb8244cuda3std6ranges3__45__cpo4cendE
	.align		8
        /*00a0*/ 	.dword	_ZN34_INTERNAL_bcd24a4c_4_k_cu_768eb8244cuda3std6ranges3__45__cpo7advanceE
	.align		8
        /*00a8*/ 	.dword	_ZN34_INTERNAL_bcd24a4c_4_k_cu_768eb8244cuda3std6ranges3__45__cpo9iter_swapE
	.align		8
        /*00b0*/ 	.dword	_ZN34_INTERNAL_bcd24a4c_4_k_cu_768eb8244cuda3std6ranges3__45__cpo4nextE
	.align		8
        /*00b8*/ 	.dword	_ZN34_INTERNAL_bcd24a4c_4_k_cu_768eb8244cuda3std6ranges3__45__cpo4prevE
	.align		8
        /*00c0*/ 	.dword	_ZN34_INTERNAL_bcd24a4c_4_k_cu_768eb8244cuda3std6ranges3__45__cpo4dataE
	.align		8
        /*00c8*/ 	.dword	_ZN34_INTERNAL_bcd24a4c_4_k_cu_768eb8244cuda3std6ranges3__45__cpo5cdataE
	.align		8
        /*00d0*/ 	.dword	_ZN34_INTERNAL_bcd24a4c_4_k_cu_768eb8244cuda3std6ranges3__45__cpo4sizeE
	.align		8
        /*00d8*/ 	.dword	_ZN34_INTERNAL_bcd24a4c_4_k_cu_768eb8244cuda3std6ranges3__45__cpo5ssizeE
	.align		8
        /*00e0*/ 	.dword	_ZN34_INTERNAL_bcd24a4c_4_k_cu_768eb8244cuda3std6ranges3__45__cpo8distanceE
	.align		8
        /*00e8*/ 	.dword	_ZN34_INTERNAL_bcd24a4c_4_k_cu_768eb8246thrust24THRUST_300001_SM_1000_NS8cuda_cub3parE
	.align		8
        /*00f0*/ 	.dword	_ZN34_INTERNAL_bcd24a4c_4_k_cu_768eb8246thrust24THRUST_300001_SM_1000_NS8cuda_cub10par_nosyncE
	.align		8
        /*00f8*/ 	.dword	_ZN34_INTERNAL_bcd24a4c_4_k_cu_768eb8246thrust24THRUST_300001_SM_1000_NS6system6detail10sequential3seqE
	.align		8
        /*0100*/ 	.dword	_ZN34_INTERNAL_bcd24a4c_4_k_cu_768eb8246thrust24THRUST_300001_SM_1000_NS6system3cpp3parE
	.align		8
        /*0108*/ 	.dword	_ZN34_INTERNAL_bcd24a4c_4_k_cu_768eb8246thrust24THRUST_300001_SM_1000_NS12placeholders2_1E
	.align		8
        /*0110*/ 	.dword	_ZN34_INTERNAL_bcd24a4c_4_k_cu_768eb8246thrust24THRUST_300001_SM_1000_NS12placeholders2_2E
	.align		8
        /*0118*/ 	.dword	_ZN34_INTERNAL_bcd24a4c_4_k_cu_768eb8246thrust24THRUST_300001_SM_1000_NS12placeholders2_3E
	.align		8
        /*0120*/ 	.dword	_ZN34_INTERNAL_bcd24a4c_4_k_cu_768eb8246thrust24THRUST_300001_SM_1000_NS12placeholders2_4E
	.align		8
        /*0128*/ 	.dword	_ZN34_INTERNAL_bcd24a4c_4_k_cu_768eb8246thrust24THRUST_300001_SM_1000_NS12placeholders2_5E
	.align		8
        /*0130*/ 	.dword	_ZN34_INTERNAL_bcd24a4c_4_k_cu_768eb8246thrust24THRUST_300001_SM_1000_NS12placeholders2_6E
	.align		8
        /*0138*/ 	.dword	_ZN34_INTERNAL_bcd24a4c_4_k_cu_768eb8246thrust24THRUST_300001_SM_1000_NS12placeholders2_7E
	.align		8
        /*0140*/ 	.dword	_ZN34_INTERNAL_bcd24a4c_4_k_cu_768eb8246thrust24THRUST_300001_SM_1000_NS12placeholders2_8E
	.align		8
        /*0148*/ 	.dword	_ZN34_INTERNAL_bcd24a4c_4_k_cu_768eb8246thrust24THRUST_300001_SM_1000_NS12placeholders2_9E
	.align		8
        /*0150*/ 	.dword	_ZN34_INTERNAL_bcd24a4c_4_k_cu_768eb8246thrust24THRUST_300001_SM_1000_NS12placeholders3_10E
	.align		8
        /*0158*/ 	.dword	_ZN34_INTERNAL_bcd24a4c_4_k_cu_768eb8246thrust24THRUST_300001_SM_1000_NS3seqE
	.align		8
        /*0160*/ 	.dword	_ZN34_INTERNAL_bcd24a4c_4_k_cu_768eb8246thrust24THRUST_300001_SM_1000_NS6deviceE


//--------------------- .text._ZN3cub18CUB_300001_SM_10006detail10merge_sort26DeviceMergeSortMergeKernelINS2_10policy_hubIN6thrust24THRUST_300001_SM_1000_NS6detail15normal_iteratorINS6_10device_ptrI4int3EEEEE9Policy600ESC_PNS0_8NullTypeESC_SG_m8Int3LessSA_SF_EEvbT2_T3_T4_PT6_PT7_T5_PSK_SK_NS1_7vsmem_tE --------------------------
	.section	.text._ZN3cub18CUB_300001_SM_10006detail10merge_sort26DeviceMergeSortMergeKernelINS2_10policy_hubIN6thrust24THRUST_300001_SM_1000_NS6detail15normal_iteratorINS6_10device_ptrI4int3EEEEE9Policy600ESC_PNS0_8NullTypeESC_SG_m8Int3LessSA_SF_EEvbT2_T3_T4_PT6_PT7_T5_PSK_SK_NS1_7vsmem_tE,"ax",@progbits
	.align	128
        .global         _ZN3cub18CUB_300001_SM_10006detail10merge_sort26DeviceMergeSortMergeKernelINS2_10policy_hubIN6thrust24THRUST_300001_SM_1000_NS6detail15normal_iteratorINS6_10device_ptrI4int3EEEEE9Policy600ESC_PNS0_8NullTypeESC_SG_m8Int3LessSA_SF_EEvbT2_T3_T4_PT6_PT7_T5_PSK_SK_NS1_7vsmem_tE
        .type           _ZN3cub18CUB_300001_SM_10006detail10merge_sort26DeviceMergeSortMergeKernelINS2_10policy_hubIN6thrust24THRUST_300001_SM_1000_NS6detail15normal_iteratorINS6_10device_ptrI4int3EEEEE9Policy600ESC_PNS0_8NullTypeESC_SG_m8Int3LessSA_SF_EEvbT2_T3_T4_PT6_PT7_T5_PSK_SK_NS1_7vsmem_tE,@function
        .size           _ZN3cub18CUB_300001_SM_10006detail10merge_sort26DeviceMergeSortMergeKernelINS2_10policy_hubIN6thrust24THRUST_300001_SM_1000_NS6detail15normal_iteratorINS6_10device_ptrI4int3EEEEE9Policy600ESC_PNS0_8NullTypeESC_SG_m8Int3LessSA_SF_EEvbT2_T3_T4_PT6_PT7_T5_PSK_SK_NS1_7vsmem_tE,(.L_x_1341 - _ZN3cub18CUB_300001_SM_10006detail10merge_sort26DeviceMergeSortMergeKernelINS2_10policy_hubIN6thrust24THRUST_300001_SM_1000_NS6detail15normal_iteratorINS6_10device_ptrI4int3EEEEE9Policy600ESC_PNS0_8NullTypeESC_SG_m8Int3LessSA_SF_EEvbT2_T3_T4_PT6_PT7_T5_PSK_SK_NS1_7vsmem_tE)
        .other          _ZN3cub18CUB_300001_SM_10006detail10merge_sort26DeviceMergeSortMergeKernelINS2_10policy_hubIN6thrust24THRUST_300001_SM_1000_NS6detail15normal_iteratorINS6_10device_ptrI4int3EEEEE9Policy600ESC_PNS0_8NullTypeESC_SG_m8Int3LessSA_SF_EEvbT2_T3_T4_PT6_PT7_T5_PSK_SK_NS1_7vsmem_tE,@"STO_CUDA_ENTRY STV_DEFAULT"
_ZN3cub18CUB_300001_SM_10006detail10merge_sort26DeviceMergeSortMergeKernelINS2_10policy_hubIN6thrust24THRUST_300001_SM_1000_NS6detail15normal_iteratorINS6_10device_ptrI4int3EEEEE9Policy600ESC_PNS0_8NullTypeESC_SG_m8Int3LessSA_SF_EEvbT2_T3_T4_PT6_PT7_T5_PSK_SK_NS1_7vsmem_tE:
.text._ZN3cub18CUB_300001_SM_10006detail10merge_sort26DeviceMergeSortMergeKernelINS2_10policy_hubIN6thrust24THRUST_300001_SM_1000_NS6detail15normal_iteratorINS6_10device_ptrI4int3EEEEE9Policy600ESC_PNS0_8NullTypeESC_SG_m8Int3LessSA_SF_EEvbT2_T3_T4_PT6_PT7_T5_PSK_SK_NS1_7vsmem_tE:
[----:B------:R-:W-:Y:S01]  /*0000*/  LDC R1, c[0x0][0x37c] ;  /* 0x0000df00ff017b82 */ /* 0x000fe20000000800 */
[----:B------:R-:W0:Y:S01]  /*0010*/  S2R R0, SR_CTAID.X ;  /* 0x0000000000007919 */ /* 0x000e220000002500 */
[----:B------:R-:W1:Y:S01]  /*0020*/  LDCU UR4, c[0x0][0x370] ;  /* 0x00006e00ff0477ac */ /* 0x000e620008000800 */
[----:B------:R-:W2:Y:S01]  /*0030*/  S2R R3, SR_TID.X ;  /* 0x0000000000037919 */ /* 0x000ea20000002100 */
[----:B------:R-:W3:Y:S01]  /*0040*/  LDCU.64 UR6, c[0x0][0x358] ;  /* 0x00006b00ff0677ac */ /* 0x000ee20008000a00 */
[----:B-1----:R-:W-:-:S06]  /*0050*/  UIADD3 UR4, UPT, UPT, UR4, -0x1, URZ ;  /* 0xffffffff04047890 */ /* 0x002fcc000fffe0ff */
[----:B0-----:R-:W-:-:S13]  /*0060*/  ISETP.GE.U32.AND P0, PT, R0, UR4, PT ;  /* 0x0000000400007c0c */ /* 0x001fda000bf06070 */
[----:B--23--:R-:W-:Y:S05]  /*0070*/  @P0 BRA `(.L_x_0) ;  /* 0x00000020004c0947 */ /* 0x00cfea0003800000 */
[----:B------:R-:W0:Y:S01]  /*0080*/  LDC.64 R6, c[0x0][0x3b8] ;  /* 0x0000ee00ff067b82 */ /* 0x000e220000000a00 */
[----:B------:R-:W1:Y:S07]  /*0090*/  LDCU.U8 UR4, c[0x0][0x380] ;  /* 0x00007000ff0477ac */ /* 0x000e6e0008000000 */
[----:B------:R-:W2:Y:S08]  /*00a0*/  LDC.64 R4, c[0x0][0x3c0] ;  /* 0x0000f000ff047b82 */ /* 0x000eb00000000a00 */
[----:B------:R-:W3:Y:S01]  /*00b0*/  LDC.64 R12, c[0x0][0x398] ;  /* 0x0000e600ff0c7b82 */ /* 0x000ee20000000a00 */
[----:B0-----:R-:W-:-:S04]  /*00c0*/  LEA R6, P0, R0, R6, 0x3 ;  /* 0x0000000600067211 */ /* 0x001fc800078018ff */
[----:B------:R-:W-:-:S05]  /*00d0*/  LEA.HI.X R7, R0, R7, RZ, 0x3, P0 ;  /* 0x0000000700077211 */ /* 0x000fca00000f1cff */
[----:B------:R-:W4:Y:S04]  /*00e0*/  LDG.E.64 R8, desc[UR6][R6.64] ;  /* 0x0000000606087981 */ /* 0x000f28000c1e1b00 */
[----:B------:R0:W5:Y:S01]  /*00f0*/  LDG.E.64 R16, desc[UR6][R6.64+0x8] ;  /* 0x0000080606107981 */ /* 0x000162000c1e1b00 */
[----:B--2---:R-:W-:Y:S01]  /*0100*/  IADD3 R11, P1, PT, RZ, -R4, RZ ;  /* 0x80000004ff0b7210 */ /* 0x004fe20007f3e0ff */
[----:B-1----:R-:W-:Y:S01]  /*0110*/  UPRMT UR4, UR4, 0x8880, URZ ;  /* 0x0000888004047896 */ /* 0x002fe200080000ff */
[----:B------:R-:W-:Y:S02]  /*0120*/  ACQBULK ;  /* 0x000000000000782e */ /* 0x000fe40000000000 */
[CC--:B------:R-:W-:Y:S01]  /*0130*/  LOP3.LUT R15, R11.reuse, R0.reuse, RZ, 0xc0, !PT ;  /* 0x000000000b0f7212 */ /* 0x0c0fe200078ec0ff */
[----:B------:R-:W-:Y:S01]  /*0140*/  UISETP.NE.AND UP0, UPT, UR4, URZ, UPT ;  /* 0x000000ff0400728c */ /* 0x000fe2000bf05270 */
[----:B------:R-:W-:-:S02]  /*0150*/  LOP3.LUT R2, R11, R0, RZ, 0xfc, !PT ;  /* 0x000000000b027212 */ /* 0x000fc400078efcff */
[----:B------:R-:W-:Y:S01]  /*0160*/  IADD3 R10, P0, PT, R0, -R15, RZ ;  /* 0x8000000f000a7210 */ /* 0x000fe20007f1e0ff */
[----:B---3--:R-:W-:Y:S01]  /*0170*/  IMAD.WIDE.U32 R12, R15, -0x500, R12 ;  /* 0xfffffb000f0c7825 */ /* 0x008fe200078e000c */
[----:B0-----:R-:W-:-:S03]  /*0180*/  SHF.R.U64 R6, R4, 0x1, R5 ;  /* 0x0000000104067819 */ /* 0x001fc60000001205 */
[----:B------:R-:W-:Y:S01]  /*0190*/  IMAD.X R14, RZ, RZ, -0x1, P0 ;  /* 0xffffffffff0e7424 */ /* 0x000fe200000e06ff */
[----:B------:R-:W-:Y:S01]  /*01a0*/  ISETP.NE.U32.AND P0, PT, R2, -0x1, PT ;  /* 0xffffffff0200780c */ /* 0x000fe20003f05070 */
[----:B------:R-:W-:Y:S01]  /*01b0*/  IMAD.WIDE.U32 R10, R10, 0x500, RZ ;  /* 0x000005000a0a7825 */ /* 0x000fe200078e00ff */
[----:B------:R-:W-:-:S03]  /*01c0*/  SHF.R.U32.HI R2, RZ, 0x1, R5 ;  /* 0x00000001ff027819 */ /* 0x000fc60000011605 */
[----:B------:R-:W-:Y:S01]  /*01d0*/  IMAD R7, R14, 0x500, RZ ;  /* 0x000005000e077824 */ /* 0x000fe200078e02ff */
[----:B------:R-:W-:Y:S01]  /*01e0*/  ISETP.GT.U32.AND P2, PT, R10, -0x501, PT ;  /* 0xfffffaff0a00780c */ /* 0x000fe20003f44070 */
[----:B------:R-:W-:Y:S02]  /*01f0*/  IMAD R19, R2, 0x500, RZ ;  /* 0x0000050002137824 */ /* 0x000fe400078e02ff */
[----:B------:R-:W-:Y:S02]  /*0200*/  IMAD.IADD R14, R11, 0x1, R7 ;  /* 0x000000010b0e7824 */ /* 0x000fe400078e0207 */
[----:B------:R-:W-:-:S03]  /*0210*/  IMAD.WIDE.U32 R6, R6, 0x500, RZ ;  /* 0x0000050006067825 */ /* 0x000fc600078e00ff */
[----:B------:R-:W-:Y:S01]  /*0220*/  ISETP.GT.U32.AND.EX P2, PT, R14, -0x1, PT, P2 ;  /* 0xffffffff0e00780c */ /* 0x000fe20003f44120 */
[----:B------:R-:W-:Y:S01]  /*0230*/  IMAD.X R5, RZ, RZ, ~R5, P1 ;  /* 0x000000ffff057224 */ /* 0x000fe200008e0e05 */
[----:B------:R-:W-:Y:S01]  /*0240*/  ISETP.GT.U32.AND P1, PT, R12, R6, PT ;  /* 0x000000060c00720c */ /* 0x000fe20003f24070 */
[----:B------:R-:W-:Y:S01]  /*0250*/  IMAD.IADD R11, R7, 0x1, R19 ;  /* 0x00000001070b7824 */ /* 0x000fe200078e0213 */
[----:B------:R-:W-:Y:S01]  /*0260*/  SEL R19, R10, 0xfffffaff, P2 ;  /* 0xfffffaff0a137807 */ /* 0x000fe20001000000 */
[----:B------:R-:W-:Y:S01]  /*0270*/  IMAD.IADD R13, R13, 0x1, -R15 ;  /* 0x000000010d0d7824 */ /* 0x000fe200078e0a0f */
[----:B------:R-:W-:Y:S02]  /*0280*/  ISETP.NE.AND.EX P0, PT, R5, -0x1, PT, P0 ;  /* 0xffffffff0500780c */ /* 0x000fe40003f05300 */
[----:B------:R-:W-:Y:S02]  /*0290*/  LOP3.LUT R19, RZ, R19, RZ, 0x33, !PT ;  /* 0x00000013ff137212 */ /* 0x000fe400078e33ff */
[----:B------:R-:W-:-:S02]  /*02a0*/  ISETP.GT.U32.AND.EX P1, PT, R13, R11, PT, P1 ;  /* 0x0000000b0d00720c */ /* 0x000fc40003f24110 */
[----:B------:R-:W-:Y:S02]  /*02b0*/  SEL R18, R14, 0xffffffff, P2 ;  /* 0xffffffff0e127807 */ /* 0x000fe40001000000 */
[----:B------:R-:W-:Y:S02]  /*02c0*/  ISETP.LT.U32.AND P3, PT, R6, R12, PT ;  /* 0x0000000c0600720c */ /* 0x000fe40003f61070 */
[-C--:B------:R-:W-:Y:S02]  /*02d0*/  SEL R21, R12, R6.reuse, P1 ;  /* 0x000000060c157207 */ /* 0x080fe40000800000 */
[----:B------:R-:W-:Y:S02]  /*02e0*/  ISETP.LT.U32.AND.EX P3, PT, R11, R13, PT, P3 ;  /* 0x0000000d0b00720c */ /* 0x000fe40003f61130 */
[----:B------:R-:W-:Y:S02]  /*02f0*/  SEL R23, R13, R11, P1 ;  /* 0x0000000b0d177207 */ /* 0x000fe40000800000 */
[----:B------:R-:W-:Y:S01]  /*0300*/  IADD3 R13, P1, PT, R21, -R6, RZ ;  /* 0x80000006150d7210 */ /* 0x000fe20007f3e0ff */
[----:B----4-:R-:W-:-:S04]  /*0310*/  IMAD.WIDE.U32 R4, R15, -0x500, R8 ;  /* 0xfffffb000f047825 */ /* 0x010fc800078e0008 */
[----:B-----5:R-:W-:Y:S01]  /*0320*/  IMAD.WIDE.U32 R16, R15, -0x500, R16 ;  /* 0xfffffb000f107825 */ /* 0x020fe200078e0010 */
[----:B------:R-:W-:-:S03]  /*0330*/  IADD3 R2, P4, PT, R10, -R4, RZ ;  /* 0x800000040a027210 */ /* 0x000fc60007f9e0ff */
[----:B------:R-:W-:Y:S01]  /*0340*/  IMAD.IADD R20, R17, 0x1, -R15 ;  /* 0x0000000111147824 */ /* 0x000fe200078e0a0f */
[----:B------:R-:W-:Y:S01]  /*0350*/  IADD3 R19, P5, P6, -R16, R10, R19 ;  /* 0x0000000a10137210 */ /* 0x000fe20007ebe113 */
[----:B------:R-:W-:Y:S01]  /*0360*/  IMAD.IADD R5, R5, 0x1, -R15 ;  /* 0x0000000105057824 */ /* 0x000fe200078e0a0f */
[----:B------:R-:W-:Y:S01]  /*0370*/  LOP3.LUT R17, RZ, R18, RZ, 0x33, !PT ;  /* 0x00000012ff117212 */ /* 0x000fe200078e33ff */
[----:B------:R-:W-:Y:S01]  /*0380*/  IMAD.X R18, R23, 0x1, ~R11, P1 ;  /* 0x0000000117127824 */ /* 0x000fe200008e0e0b */
[----:B------:R-:W-:Y:S01]  /*0390*/  ISETP.LT.U32.AND P1, PT, R2, R13, PT ;  /* 0x0000000d0200720c */ /* 0x000fe20003f21070 */
[----:B------:R-:W-:Y:S01]  /*03a0*/  IMAD.X R5, R14, 0x1, ~R5, P4 ;  /* 0x000000010e057824 */ /* 0x000fe200020e0e05 */
[----:B------:R-:W-:Y:S02]  /*03b0*/  IADD3.X R17, PT, PT, ~R20, R14, R17, P5, P6 ;  /* 0x0000000e14117210 */ /* 0x000fe40002fec511 */
[----:B------:R-:W-:Y:S02]  /*03c0*/  SEL R14, R6, R19, !P0 ;  /* 0x00000013060e7207 */ /* 0x000fe40004000000 */
[----:B------:R-:W-:-:S02]  /*03d0*/  SEL R17, R11, R17, !P0 ;  /* 0x000000110b117207 */ /* 0x000fc40004000000 */
[-C--:B------:R-:W-:Y:S02]  /*03e0*/  ISETP.LT.U32.AND P2, PT, R14, R13.reuse, PT ;  /* 0x0000000d0e00720c */ /* 0x080fe40003f41070 */
[----:B------:R-:W-:Y:S02]  /*03f0*/  SEL R19, R6, R12, P3 ;  /* 0x0000000c06137207 */ /* 0x000fe40001800000 */
[-C--:B------:R-:W-:Y:S02]  /*0400*/  ISETP.LT.U32.AND.EX P1, PT, R5, R18.reuse, PT, P1 ;  /* 0x000000120500720c */ /* 0x080fe40003f21110 */
[----:B------:R-:W-:Y:S02]  /*0410*/  ISETP.LT.U32.AND.EX P2, PT, R17, R18, PT, P2 ;  /* 0x000000121100720c */ /* 0x000fe40003f41120 */
[----:B------:R-:W-:Y:S02]  /*0420*/  SEL R17, R19, R16, !P0 ;  /* 0x0000001013117207 */ /* 0x000fe40004000000 */
[----:B------:R-:W-:-:S02]  /*0430*/  SEL R16, R2, R13, P1 ;  /* 0x0000000d02107207 */ /* 0x000fc40000800000 */
[----:B------:R-:W-:Y:S01]  /*0440*/  SEL R13, R14, R13, P2 ;  /* 0x0000000d0e0d7207 */ /* 0x000fe20001000000 */
[----:B------:R-:W-:Y:S01]  /*0450*/  IMAD.IADD R2, R17, 0x1, -R4 ;  /* 0x0000000111027824 */ /* 0x000fe200078e0a04 */
[----:B------:R-:W-:-:S03]  /*0460*/  SEL R14, R5, R18, P1 ;  /* 0x00000012050e7207 */ /* 0x000fc60000800000 */
[----:B------:R-:W-:Y:S01]  /*0470*/  IMAD.IADD R5, R13, 0x1, -R16 ;  /* 0x000000010d057824 */ /* 0x000fe200078e0a10 */
[----:B------:R-:W-:Y:S06]  /*0480*/  BRA.U !UP0, `(.L_x_1) ;  /* 0x0000000108e47547 */ /* 0x000fec000b800000 */
[----:B------:R-:W0:Y:S01]  /*0490*/  LDC.64 R12, c[0x0][0x388] ;  /* 0x0000e200ff0c7b82 */ /* 0x000e220000000a00 */
[----:B------:R-:W-:Y:S01]  /*04a0*/  IMAD.MOV.U32 R10, RZ, RZ, R6 ;  /* 0x000000ffff0a7224 */ /* 0x000fe200078e0006 */
[----:B------:R-:W-:Y:S01]  /*04b0*/  UMOV UR4, URZ ;  /* 0x000000ff00047c82 */ /* 0x000fe20008000000 */
[----:B------:R-:W-:Y:S01]  /*04c0*/  IMAD.IADD R7, R3, 0x1, -R2 ;  /* 0x0000000103077824 */ /* 0x000fe200078e0a02 */
[----:B------:R-:W-:Y:S01]  /*04d0*/  IADD3 R17, P0, PT, R8, R3, RZ ;  /* 0x0000000308117210 */ /* 0x000fe20007f1e0ff */
[----:B------:R-:W-:-:S04]  /*04e0*/  IMAD.WIDE.U32 R10, R15, 0x500, R10 ;  /* 0x000005000f0a7825 */ /* 0x000fc800078e000a */
[----:B------:R-:W-:Y:S01]  /*04f0*/  IMAD.X R4, RZ, RZ, R9, P0 ;  /* 0x000000ffff047224 */ /* 0x000fe200000e0609 */
[----:B------:R-:W-:Y:S01]  /*0500*/  IADD3 R15, P2, P3, R7, R10, R16 ;  /* 0x0000000a070f7210 */ /* 0x000fe20007b5e010 */
[----:B------:R-:W-:Y:S01]  /*0510*/  VIADD R10, R11, UR4 ;  /* 0x000000040b0a7c36 */ /* 0x000fe20008000000 */
[----:B------:R-:W-:Y:S01]  /*0520*/  SHF.R.S32.HI R7, RZ, 0x1f, R7 ;  /* 0x0000001fff077819 */ /* 0x000fe20000011407 */
[C---:B------:R-:W-:Y:S01]  /*0530*/  VIADD R11, R3.reuse, 0x100 ;  /* 0x00000100030b7836 */ /* 0x040fe20000000000 */
[----:B------:R-:W-:Y:S02]  /*0540*/  ISETP.GE.AND P0, PT, R3, R2, PT ;  /* 0x000000020300720c */ /* 0x000fe40003f06270 */
[----:B------:R-:W-:Y:S02]  /*0550*/  IADD3.X R14, PT, PT, R7, R10, R14, P2, P3 ;  /* 0x0000000a070e7210 */ /* 0x000fe400017e640e */
[----:B------:R-:W-:Y:S01]  /*0560*/  ISETP.GE.AND P1, PT, R11, R2, PT ;  /* 0x000000020b00720c */ /* 0x000fe20003f26270 */
[----:B------:R-:W-:-:S05]  /*0570*/  VIADD R11, R3, 0x200 ;  /* 0x00000200030b7836 */ /* 0x000fca0000000000 */
[----:B------:R-:W-:Y:S01]  /*0580*/  ISETP.GE.AND P2, PT, R11, R2, PT ;  /* 0x000000020b00720c */ /* 0x000fe20003f46270 */
[----:B0-----:R-:W-:-:S04]  /*0590*/  IMAD.WIDE.U32 R6, R17, 0xc, R12 ;  /* 0x0000000c11067825 */ /* 0x001fc800078e000c */
[----:B------:R-:W-:Y:S01]  /*05a0*/  IMAD.WIDE.U32 R8, R15, 0xc, R12 ;  /* 0x0000000c0f087825 */ /* 0x000fe200078e000c */
[----:B------:R-:W-:-:S03]  /*05b0*/  LOP3.LUT R13, R3, 0x400, RZ, 0xfc, !PT ;  /* 0x00000400030d7812 */ /* 0x000fc600078efcff */
[----:B------:R-:W-:Y:S01]  /*05c0*/  VIADD R11, R3, 0x300 ;  /* 0x00000300030b7836 */ /* 0x000fe20000000000 */
[-C--:B------:R-:W-:Y:S01]  /*05d0*/  ISETP.GE.AND P4, PT, R13, R2.reuse, PT ;  /* 0x000000020d00720c */ /* 0x080fe20003f86270 */
[----:B------:R-:W-:Y:S02]  /*05e0*/  IMAD R15, R4, 0xc, RZ ;  /* 0x0000000c040f7824 */ /* 0x000fe400078e02ff */
[----:B------:R-:W-:Y:S01]  /*05f0*/  IMAD R17, R14, 0xc, RZ ;  /* 0x0000000c0e117824 */ /* 0x000fe200078e02ff */
[----:B------:R-:W-:Y:S01]  /*0600*/  ISETP.GE.AND P3, PT, R11, R2, PT ;  /* 0x000000020b00720c */ /* 0x000fe20003f66270 */
[----:B------:R-:W-:Y:S02]  /*0610*/  IMAD.IADD R7, R7, 0x1, R15 ;  /* 0x0000000107077824 */ /* 0x000fe400078e020f */
[----:B------:R-:W-:-:S03]  /*0620*/  IMAD.IADD R9, R9, 0x1, R17 ;  /* 0x0000000109097824 */ /* 0x000fc600078e0211 */
[----:B------:R0:W5:Y:S04]  /*0630*/  @!P0 LDG.E R24, desc[UR6][R6.64] ;  /* 0x0000000606188981 */ /* 0x000168000c1e1900 */
[----:B------:R0:W5:Y:S04]  /*0640*/  @!P0 LDG.E R23, desc[UR6][R6.64+0x4] ;  /* 0x0000040606178981 */ /* 0x000168000c1e1900 */
[----:B------:R0:W5:Y:S04]  /*0650*/  @!P0 LDG.E R22, desc[UR6][R6.64+0x8] ;  /* 0x0000080606168981 */ /* 0x000168000c1e1900 */
[----:B------:R0:W5:Y:S04]  /*0660*/  @P1 LDG.E R21, desc[UR6][R8.64+0xc00] ;  /* 0x000c000608151981 */ /* 0x000168000c1e1900 */
        /* <DEDUP_REMOVED lines=14> */
[----:B------:R0:W5:Y:S04]  /*0750*/  @!P1 LDG.E R21, desc[UR6][R6.64+0xc00] ;  /* 0x000c000606159981 */ /* 0x000168000c1e1900 */
        /* <DEDUP_REMOVED lines=10> */
[----:B------:R0:W5:Y:S01]  /*0800*/  @!P4 LDG.E R10, desc[UR6][R6.64+0x3008] ;  /* 0x00300806060ac981 */ /* 0x000162000c1e1900 */
[----:B------:R-:W-:Y:S05]  /*0810*/  BRA `(.L_x_2) ;  /* 0x0000000000e07947 */ /* 0x000fea0003800000 */
.L_x_1:
[----:B------:R-:W0:Y:S01]  /*0820*/  LDC.64 R12, c[0x0][0x3a0] ;  /* 0x0000e800ff0c7b82 */ /* 0x000e220000000a00 */
[----:B------:R-:W-:Y:S01]  /*0830*/  IMAD.MOV.U32 R7, RZ, RZ, R11 ;  /* 0x000000ffff077224 */ /* 0x000fe200078e000b */
[----:B------:R-:W-:Y:S01]  /*0840*/  UMOV UR4, URZ ;  /* 0x000000ff00047c82 */ /* 0x000fe20008000000 */
[----:B------:R-:W-:Y:S01]  /*0850*/  IADD3 R11, P0, PT, R8, R3, RZ ;  /* 0x00000003080b7210 */ /* 0x000fe20007f1e0ff */
[----:B------:R-:W-:Y:S02]  /*0860*/  VIADD R19, R3, 0x100 ;  /* 0x0000010003137836 */ /* 0x000fe40000000000 */
[----:B------:R-:W-:-:S03]  /*0870*/  IMAD.WIDE.U32 R6, R15, 0x500, R6 ;  /* 0x000005000f067825 */ /* 0x000fc600078e0006 */
[----:B------:R-:W-:Y:S01]  /*0880*/  ISETP.GE.AND P3, PT, R19, R2, PT ;  /* 0x000000021300720c */ /* 0x000fe20003f66270 */
[----:B------:R-:W-:Y:S02]  /*0890*/  IMAD.IADD R15, R3, 0x1, -R2 ;  /* 0x00000001030f7824 */ /* 0x000fe400078e0a02 */
[----:B------:R-:W-:Y:S02]  /*08a0*/  VIADD R7, R7, UR4 ;  /* 0x0000000407077c36 */ /* 0x000fe40008000000 */
[----:B------:R-:W-:Y:S01]  /*08b0*/  IMAD.X R4, RZ, RZ, R9, P0 ;  /* 0x000000ffff047224 */ /* 0x000fe200000e0609 */
[----:B------:R-:W-:Y:S02]  /*08c0*/  IADD3 R17, P1, P2, R15, R6, R16 ;  /* 0x000000060f117210 */ /* 0x000fe40007a3e010 */
[----:B------:R-:W-:Y:S02]  /*08d0*/  SHF.R.S32.HI R15, RZ, 0x1f, R15 ;  /* 0x0000001fff0f7819 */ /* 0x000fe4000001140f */
[----:B------:R-:W-:-:S02]  /*08e0*/  ISETP.GE.AND P0, PT, R3, R2, PT ;  /* 0x000000020300720c */ /* 0x000fc40003f06270 */
[----:B------:R-:W-:Y:S01]  /*08f0*/  IADD3.X R15, PT, PT, R15, R7, R14, P1, P2 ;  /* 0x000000070f0f7210 */ /* 0x000fe20000fe440e */
[----:B0-----:R-:W-:-:S04]  /*0900*/  IMAD.WIDE.U32 R6, R11, 0xc, R12 ;  /* 0x0000000c0b067825 */ /* 0x001fc800078e000c */
[----:B------:R-:W-:Y:S01]  /*0910*/  IMAD.WIDE.U32 R8, R17, 0xc, R12 ;  /* 0x0000000c11087825 */ /* 0x000fe200078e000c */
[----:B------:R-:W-:-:S03]  /*0920*/  LOP3.LUT R17, R3, 0x400, RZ, 0xfc, !PT ;  /* 0x0000040003117812 */ /* 0x000fc600078efcff */
[----:B------:R-:W-:Y:S01]  /*0930*/  VIADD R13, R3, 0x200 ;  /* 0x00000200030d7836 */ /* 0x000fe20000000000 */
[-C--:B------:R-:W-:Y:S01]  /*0940*/  ISETP.GE.AND P4, PT, R17, R2.reuse, PT ;  /* 0x000000021100720c */ /* 0x080fe20003f86270 */
[----:B------:R-:W-:Y:S02]  /*0950*/  IMAD R11, R4, 0xc, RZ ;  /* 0x0000000c040b7824 */ /* 0x000fe400078e02ff */
[----:B------:R-:W-:Y:S01]  /*0960*/  IMAD R15, R15, 0xc, RZ ;  /* 0x0000000c0f0f7824 */ /* 0x000fe200078e02ff */
[-C--:B------:R-:W-:Y:S01]  /*0970*/  ISETP.GE.AND P1, PT, R13, R2.reuse, PT ;  /* 0x000000020d00720c */ /* 0x080fe20003f26270 */
[----:B------:R-:W-:Y:S02]  /*0980*/  VIADD R13, R3, 0x300 ;  /* 0x00000300030d7836 */ /* 0x000fe40000000000 */
[----:B------:R-:W-:Y:S02]  /*0990*/  IMAD.IADD R7, R11, 0x1, R7 ;  /* 0x000000010b077824 */ /* 0x000fe400078e0207 */
[----:B------:R-:W-:Y:S01]  /*09a0*/  IMAD.IADD R9, R15, 0x1, R9 ;  /* 0x000000010f097824 */ /* 0x000fe200078e0209 */
[----:B------:R-:W-:-:S02]  /*09b0*/  ISETP.GE.AND P2, PT, R13, R2, PT ;  /* 0x000000020d00720c */ /* 0x000fc40003f46270 */
        /* <DEDUP_REMOVED lines=29> */
[----:B------:R1:W5:Y:S02]  /*0b90*/  @!P4 LDG.E R10, desc[UR6][R6.64+0x3008] ;  /* 0x00300806060ac981 */ /* 0x000364000c1e1900 */
.L_x_2:
[----:B01----:R-:W0:Y:S01]  /*0ba0*/  S2R R7, SR_CgaCtaId ;  /* 0x0000000000077919 */ /* 0x003e220000008800 */
[----:B------:R-:W-:-:S04]  /*0bb0*/  MOV R4, 0x400 ;  /* 0x0000040000047802 */ /* 0x000fc80000000f00 */
[----:B0-----:R-:W-:-:S05]  /*0bc0*/  LEA R4, R7, R4, 0x18 ;  /* 0x0000000407047211 */ /* 0x001fca00078ec0ff */
[----:B------:R-:W-:-:S05]  /*0bd0*/  IMAD R7, R3, 0xc, R4 ;  /* 0x0000000c03077824 */ /* 0x000fca00078e0204 */
[----:B-----5:R-:W-:Y:S04]  /*0be0*/  STS [R7], R24 ;  /* 0x0000001807007388 */ /* 0x020fe80000000800 */
[----:B------:R-:W-:Y:S04]  /*0bf0*/  STS [R7+0x4], R23 ;  /* 0x0000041707007388 */ /* 0x000fe80000000800 */
        /* <DEDUP_REMOVED lines=12> */
[----:B------:R0:W-:Y:S01]  /*0cc0*/  STS [R7+0x3008], R10 ;  /* 0x0030080a07007388 */ /* 0x0001e20000000800 */
[----:B------:R-:W-:Y:S01]  /*0cd0*/  BAR.SYNC.DEFER_BLOCKING 0x0 ;  /* 0x0000000000007b1d */ /* 0x000fe20000010000 */
[----:B------:R-:W-:-:S07]  /*0ce0*/  IMAD R6, R3, 0x5, RZ ;  /* 0x0000000503067824 */ /* 0x000fce00078e02ff */
[----:B------:R-:W-:Y:S01]  /*0cf0*/  PREEXIT ;  /* 0x000000000000782d */ /* 0x000fe20000000000 */
[----:B------:R-:W-:Y:S01]  /*0d00*/  IMAD.IADD R3, R2, 0x1, R5 ;  /* 0x0000000102037824 */ /* 0x000fe200078e0205 */
[----:B------:R-:W-:Y:S04]  /*0d10*/  BSSY.RECONVERGENT B0, `(.L_x_3) ;  /* 0x0000028000007945 */ /* 0x000fe80003800200 */
[----:B0-----:R-:W-:-:S04]  /*0d20*/  VIMNMX R7, PT, PT, R3, R6, PT ;  /* 0x0000000603077248 */ /* 0x001fc80003fe0100 */
[C---:B------:R-:W-:Y:S01]  /*0d30*/  ISETP.GE.AND P0, PT, R7.reuse, R5, PT ;  /* 0x000000050700720c */ /* 0x040fe20003f06270 */
[----:B------:R-:W-:Y:S01]  /*0d40*/  IMAD.IADD R5, R7, 0x1, -R5 ;  /* 0x0000000107057824 */ /* 0x000fe200078e0a05 */
[----:B------:R-:W-:-:S04]  /*0d50*/  VIMNMX R6, PT, PT, R2, R7, PT ;  /* 0x0000000702067248 */ /* 0x000fc80003fe0100 */
[----:B------:R-:W-:-:S04]  /*0d60*/  SEL R5, R5, RZ, P0 ;  /* 0x000000ff05057207 */ /* 0x000fc80000000000 */
[----:B------:R-:W-:-:S13]  /*0d70*/  ISETP.GE.AND P0, PT, R5, R6, PT ;  /* 0x000000060500720c */ /* 0x000fda0003f06270 */
[----:B------:R-:W-:Y:S05]  /*0d80*/  @P0 BRA `(.L_x_4) ;  /* 0x0000000000800947 */ /* 0x000fea0003800000 */
[----:B------:R-:W-:-:S07]  /*0d90*/  IMAD.IADD R8, R2, 0x1, R7 ;  /* 0x0000000102087824 */ /* 0x000fce00078e0207 */
.L_x_7:
[----:B------:R-:W-:Y:S01]  /*0da0*/  IMAD.MOV.U32 R9, RZ, RZ, R5 ;  /* 0x000000ffff097224 */ /* 0x000fe200078e0005 */
[----:B------:R-:W-:Y:S01]  /*0db0*/  BSSY.RECONVERGENT B1, `(.L_x_5) ;  /* 0x0000018000017945 */ /* 0x000fe20003800200 */
[----:B------:R-:W-:Y:S02]  /*0dc0*/  PLOP3.LUT P0, PT, PT, PT, PT, 0x8, 0x80 ;  /* 0x000000000080781c */ /* 0x000fe40003f0e170 */
[----:B------:R-:W-:-:S05]  /*0dd0*/  IMAD.IADD R5, R6, 0x1, -R9 ;  /* 0x0000000106057824 */ /* 0x000fca00078e0a09 */
[----:B------:R-:W-:-:S04]  /*0de0*/  LEA.HI R5, R5, R5, RZ, 0x1 ;  /* 0x0000000505057211 */ /* 0x000fc800078f08ff */
[----:B------:R-:W-:-:S04]  /*0df0*/  LEA.HI.SX32 R11, R5, R9, 0x1f ;  /* 0x00000009050b7211 */ /* 0x000fc800078ffaff */
[----:B------:R-:W-:Y:S01]  /*0e00*/  LOP3.LUT R5, RZ, R11, RZ, 0x33, !PT ;  /* 0x0000000bff057212 */ /* 0x000fe200078e33ff */
[----:B------:R-:W-:-:S04]  /*0e10*/  IMAD R12, R11, 0xc, R4 ;  /* 0x0000000c0b0c7824 */ /* 0x000fc800078e0204 */
[----:B------:R-:W-:-:S04]  /*0e20*/  IMAD.IADD R5, R8, 0x1, R5 ;  /* 0x0000000108057824 */ /* 0x000fc800078e0205 */
[----:B------:R-:W-:Y:S02]  /*0e30*/  IMAD R14, R5, 0xc, R4 ;  /* 0x0000000c050e7824 */ /* 0x000fe400078e0204 */
[----:B------:R-:W-:Y:S04]  /*0e40*/  LDS R5, [R12] ;  /* 0x000000000c057984 */ /* 0x000fe80000000800 */
[----:B------:R-:W0:Y:S02]  /*0e50*/  LDS R10, [R14] ;  /* 0x000000000e0a7984 */ /* 0x000e240000000800 */
[----:B0-----:R-:W-:-:S13]  /*0e60*/  ISETP.GE.AND P1, PT, R10, R5, PT ;  /* 0x000000050a00720c */ /* 0x001fda0003f26270 */
[----:B------:R-:W-:Y:S05]  /*0e70*/  @!P1 BRA `(.L_x_6) ;  /* 0x00000000002c9947 */ /* 0x000fea0003800000 */
[----:B------:R-:W-:Y:S02]  /*0e80*/  ISETP.GT.AND P1, PT, R10, R5, PT ;  /* 0x000000050a00720c */ /* 0x000fe40003f24270 */
[----:B------:R-:W-:-:S11]  /*0e90*/  PLOP3.LUT P0, PT, PT, PT, PT, 0x80, 0x8 ;  /* 0x000000000008781c */ /* 0x000fd60003f0f070 */
[----:B------:R-:W-:Y:S05]  /*0ea0*/  @P1 BRA `(.L_x_6) ;  /* 0x0000000000201947 */ /* 0x000fea0003800000 */
[----:B------:R-:W-:Y:S01]  /*0eb0*/  LDS R13, [R12+0x4] ;  /* 0x000004000c0d7984 */ /* 0x000fe20000000800 */
[----:B------:R-:W-:-:S03]  /*0ec0*/  PLOP3.LUT P0, PT, PT, PT, PT, 0x8, 0x80 ;  /* 0x000000000080781c */ /* 0x000fc60003f0e170 */
[----:B------:R-:W0:Y:S02]  /*0ed0*/  LDS R16, [R14+0x4] ;  /* 0x000004000e107984 */ /* 0x000e240000000800 */
[----:B0-----:R-:W-:-:S13]  /*0ee0*/  ISETP.GE.AND P2, PT, R16, R13, PT ;  /* 0x0000000d1000720c */ /* 0x001fda0003f46270 */
[----:B------:R-:W-:Y:S04]  /*0ef0*/  @P2 LDS R5, [R12+0x8] ;  /* 0x000008000c052984 */ /* 0x000fe80000000800 */
[----:B------:R-:W0:Y:S02]  /*0f00*/  @P2 LDS R10, [R14+0x8] ;  /* 0x000008000e0a2984 */ /* 0x000e240000000800 */
[----:B0-----:R-:W-:-:S04]  /*0f10*/  @P2 ISETP.GE.AND P1, PT, R10, R5, PT ;  /* 0x000000050a00220c */ /* 0x001fc80003f26270 */
[----:B------:R-:W-:-:S13]  /*0f20*/  @P2 ISETP.GT.OR P0, PT, R16, R13, P1 ;  /* 0x0000000d1000220c */ /* 0x000fda0000f04670 */
.L_x_6:
[----:B------:R-:W-:Y:S05]  /*0f30*/  BSYNC.RECONVERGENT B1 ;  /* 0x0000000000017941 */ /* 0x000fea0003800200 */
.L_x_5:
[----:B------:R-:W-:Y:S01]  /*0f40*/  @P0 VIADD R9, R11, 0x1 ;  /* 0x000000010b090836 */ /* 0x000fe20000000000 */
[----:B------:R-:W-:-:S03]  /*0f50*/  SEL R6, R6, R11, P0 ;  /* 0x0000000b06067207 */ /* 0x000fc60000000000 */
[----:B------:R-:W-:Y:S01]  /*0f60*/  IMAD.MOV.U32 R5, RZ, RZ, R9 ;  /* 0x000000ffff057224 */ /* 0x000fe200078e0009 */
[----:B------:R-:W-:-:S13]  /*0f70*/  ISETP.GE.AND P0, PT, R9, R6, PT ;  /* 0x000000060900720c */ /* 0x000fda0003f06270 */
[----:B------:R-:W-:Y:S05]  /*0f80*/  @!P0 BRA `(.L_x_7) ;  /* 0xfffffffc00848947 */ /* 0x000fea000383ffff */
.L_x_4:
[----:B------:R-:W-:Y:S05]  /*0f90*/  BSYNC.RECONVERGENT B0 ;  /* 0x0000000000007941 */ /* 0x000fea0003800200 */
.L_x_3:
[----:B------:R-:W-:Y:S01]  /*0fa0*/  IADD3 R7, PT, PT, R2, R7, -R5 ;  /* 0x0000000702077210 */ /* 0x000fe20007ffe805 */
[--C-:B------:R-:W-:Y:S01]  /*0fb0*/  IMAD R9, R5, 0xc, R4.reuse ;  /* 0x0000000c05097824 */ /* 0x100fe200078e0204 */
[----:B------:R-:W-:Y:S01]  /*0fc0*/  BSSY.RECONVERGENT B0, `(.L_x_8) ;  /* 0x0000016000007945 */ /* 0x000fe20003800200 */
[----:B------:R-:W-:Y:S02]  /*0fd0*/  PLOP3.LUT P0, PT, PT, PT, PT, 0x8, 0x80 ;  /* 0x000000000080781c */ /* 0x000fe40003f0e170 */
[C---:B------:R-:W-:Y:S01]  /*0fe0*/  IMAD R8, R7.reuse, 0xc, R4 ;  /* 0x0000000c07087824 */ /* 0x040fe200078e0204 */
[----:B------:R0:W1:Y:S01]  /*0ff0*/  LDS R21, [R9+0x8] ;  /* 0x0000080009157984 */ /* 0x0000620000000800 */
[----:B------:R-:W-:-:S03]  /*1000*/  ISETP.GE.AND P1, PT, R7, R3, PT ;  /* 0x000000030700720c */ /* 0x000fc60003f26270 */
[----:B------:R0:W2:Y:S04]  /*1010*/  LDS R19, [R9+0x4] ;  /* 0x0000040009137984 */ /* 0x0000a80000000800 */
[----:B------:R0:W3:Y:S04]  /*1020*/  LDS R18, [R9] ;  /* 0x0000000009127984 */ /* 0x0000e80000000800 */
[----:B------:R0:W4:Y:S04]  /*1030*/  LDS R22, [R8+0x8] ;  /* 0x0000080008167984 */ /* 0x0001280000000800 */
[----:B------:R0:W0:Y:S04]  /*1040*/  LDS R20, [R8+0x4] ;  /* 0x0000040008147984 */ /* 0x0000280000000800 */
[----:B------:R0:W0:Y:S01]  /*1050*/  LDS R17, [R8] ;  /* 0x0000000008117984 */ /* 0x0000220000000800 */
[----:B------:R-:W-:Y:S05]  /*1060*/  @P1 BRA `(.L_x_9) ;  /* 0x00000000002c1947 */ /* 0x000fea0003800000 */
[----:B0--3--:R-:W-:Y:S02]  /*1070*/  ISETP.GE.AND P1, PT, R17, R18, PT ;  /* 0x000000121100720c */ /* 0x009fe40003f26270 */
[----:B------:R-:W-:Y:S02]  /*1080*/  PLOP3.LUT P0, PT, PT, PT, PT, 0x80, 0x8 ;  /* 0x000000000008781c */ /* 0x000fe40003f0f070 */
[----:B------:R-:W-:-:S13]  /*1090*/  ISETP.GE.OR P1, PT, R5, R2, !P1 ;  /* 0x000000020500720c */ /* 0x000fda0004f26670 */
[----:B------:R-:W-:Y:S05]  /*10a0*/  @P1 BRA `(.L_x_9) ;  /* 0x00000000001c1947 */ /* 0x000fea0003800000 */
[----:B------:R-:W-:Y:S02]  /*10b0*/  ISETP.GT.AND P1, PT, R17, R18, PT ;  /* 0x000000121100720c */ /* 0x000fe40003f24270 */
[----:B------:R-:W-:-:S11]  /*10c0*/  PLOP3.LUT P0, PT, PT, PT, PT, 0x8, 0x80 ;  /* 0x000000000080781c */ /* 0x000fd60003f0e170 */
[----:B------:R-:W-:Y:S05]  /*10d0*/  @P1 BRA `(.L_x_9) ;  /* 0x0000000000101947 */ /* 0x000fea0003800000 */
[----:B--2---:R-:W-:Y:S02]  /*10e0*/  ISETP.GE.AND P1, PT, R20, R19, PT ;  /* 0x000000131400720c */ /* 0x004fe40003f26270 */
[----:B------:R-:W-:-:S11]  /*10f0*/  PLOP3.LUT P0, PT, PT, PT, PT, 0x80, 0x8 ;  /* 0x000000000008781c */ /* 0x000fd60003f0f070 */
[----:B-1--4-:R-:W-:-:S04]  /*1100*/  @P1 ISETP.GE.AND P2, PT, R22, R21, PT ;  /* 0x000000151600120c */ /* 0x012fc80003f46270 */
[----:B------:R-:W-:-:S13]  /*1110*/  @P1 ISETP.LE.AND P0, PT, R20, R19, !P2 ;  /* 0x000000131400120c */ /* 0x000fda0005703270 */
.L_x_9:
[----:B------:R-:W-:Y:S05]  /*1120*/  BSYNC.RECONVERGENT B0 ;  /* 0x0000000000007941 */ /* 0x000fea0003800200 */
.L_x_8:
[----:B0-2---:R-:W-:Y:S01]  /*1130*/  SEL R12, R20, R19, P0 ;  /* 0x00000013140c7207 */ /* 0x005fe20000000000 */
[----:B------:R-:W-:Y:S01]  /*1140*/  VIADD R6, R7, 0x1 ;  /* 0x0000000107067836 */ /* 0x000fe20000000000 */
[----:B---3--:R-:W-:Y:S01]  /*1150*/  SEL R11, R17, R18, P0 ;  /* 0x00000012110b7207 */ /* 0x008fe20000000000 */
[----:B------:R0:W2:Y:S01]  /*1160*/  @P0 LDS R20, [R8+0x10] ;  /* 0x0000100008140984 */ /* 0x0000a20000000800 */
[----:B-1--4-:R-:W-:Y:S01]  /*1170*/  SEL R10, R22, R21, P0 ;  /* 0x00000015160a7207 */ /* 0x012fe20000000000 */
[----:B------:R-:W-:Y:S01]  /*1180*/  @!P0 IMAD.MOV R6, RZ, RZ, R7 ;  /* 0x000000ffff068224 */ /* 0x000fe200078e0207 */
[----:B------:R-:W-:Y:S01]  /*1190*/  BSSY.RECONVERGENT B0, `(.L_x_10) ;  /* 0x0000016000007945 */ /* 0x000fe20003800200 */
[----:B------:R0:W1:Y:S01]  /*11a0*/  @P0 LDS R17, [R8+0xc] ;  /* 0x00000c0008110984 */ /* 0x0000620000000800 */
[----:B------:R-:W-:Y:S01]  /*11b0*/  VIADD R7, R5, 0x1 ;  /* 0x0000000105077836 */ /* 0x000fe20000000000 */
[----:B------:R-:W-:Y:S01]  /*11c0*/  PLOP3.LUT P1, PT, PT, PT, PT, 0x8, 0x80 ;  /* 0x000000000080781c */ /* 0x000fe20003f2e170 */
[----:B------:R-:W-:Y:S01]  /*11d0*/  @P0 IMAD.MOV R7, RZ, RZ, R5 ;  /* 0x000000ffff070224 */ /* 0x000fe200078e0205 */
[----:B------:R0:W3:Y:S01]  /*11e0*/  @P0 LDS R22, [R8+0x14] ;  /* 0x0000140008160984 */ /* 0x0000e20000000800 */
[----:B------:R-:W-:-:S03]  /*11f0*/  ISETP.GE.AND P2, PT, R6, R3, PT ;  /* 0x000000030600720c */ /* 0x000fc60003f46270 */
[----:B------:R0:W4:Y:S04]  /*1200*/  @!P0 LDS R19, [R9+0x10] ;  /* 0x0000100009138984 */ /* 0x0001280000000800 */
[----:B------:R0:W0:Y:S04]  /*1210*/  @!P0 LDS R18, [R9+0xc] ;  /* 0x00000c0009128984 */ /* 0x0000280000000800 */
[----:B------:R0:W0:Y:S02]  /*1220*/  @!P0 LDS R21, [R9+0x14] ;  /* 0x0000140009158984 */ /* 0x0000240000000800 */
[----:B------:R-:W-:Y:S05]  /*1230*/  @P2 BRA `(.L_x_11) ;  /* 0x00000000002c2947 */ /* 0x000fea0003800000 */
[----:B01----:R-:W-:Y:S02]  /*1240*/  ISETP.GE.AND P0, PT, R17, R18, PT ;  /* 0x000000121100720c */ /* 0x003fe40003f06270 */
[----:B------:R-:W-:Y:S02]  /*1250*/  PLOP3.LUT P1, PT, PT, PT, PT, 0x80, 0x8 ;  /* 0x000000000008781c */ /* 0x000fe40003f2f070 */
[----:B------:R-:W-:-:S13]  /*1260*/  ISETP.GE.OR P0, PT, R7, R2, !P0 ;  /* 0x000000020700720c */ /* 0x000fda0004706670 */
[----:B------:R-:W-:Y:S05]  /*1270*/  @P0 BRA `(.L_x_11) ;  /* 0x00000000001c0947 */ /* 0x000fea0003800000 */
[----:B------:R-:W-:Y:S02]  /*1280*/  ISETP.GT.AND P0, PT, R17, R18, PT ;  /* 0x000000121100720c */ /* 0x000fe40003f04270 */
[----:B------:R-:W-:-:S11]  /*1290*/  PLOP3.LUT P1, PT, PT, PT, PT, 0x8, 0x80 ;  /* 0x000000000080781c */ /* 0x000fd60003f2e170 */
[----:B------:R-:W-:Y:S05]  /*12a0*/  @P0 BRA `(.L_x_11) ;  /* 0x0000000000100947 */ /* 0x000fea0003800000 */
[----:B--2-4-:R-:W-:Y:S02]  /*12b0*/  ISETP.GE.AND P0, PT, R20, R19, PT ;  /* 0x000000131400720c */ /* 0x014fe40003f06270 */
[----:B------:R-:W-:-:S11]  /*12c0*/  PLOP3.LUT P1, PT, PT, PT, PT, 0x80, 0x8 ;  /* 0x000000000008781c */ /* 0x000fd60003f2f070 */
[----:B---3--:R-:W-:-:S04]  /*12d0*/  @P0 ISETP.GE.AND P2, PT, R22, R21, PT ;  /* 0x000000151600020c */ /* 0x008fc80003f46270 */
[----:B------:R-:W-:-:S13]  /*12e0*/  @P0 ISETP.LE.AND P1, PT, R20, R19, !P2 ;  /* 0x000000131400020c */ /* 0x000fda0005723270 */
.L_x_11:
[----:B------:R-:W-:Y:S05]  /*12f0*/  BSYNC.RECONVERGENT B0 ;  /* 0x0000000000007941 */ /* 0x000fea0003800200 */
.L_x_10:
[----:B------:R-:W-:Y:S01]  /*1300*/  VIADD R13, R7, 0x1 ;  /* 0x00000001070d7836 */ /* 0x000fe20000000000 */
[----:B01----:R-:W-:Y:S01]  /*1310*/  SEL R9, R17, R18, P1 ;  /* 0x0000001211097207 */ /* 0x003fe20000800000 */
[----:B------:R-:W-:Y:S01]  /*1320*/  VIADD R5, R6, 0x1 ;  /* 0x0000000106057836 */ /* 0x000fe20000000000 */
[----:B--2-4-:R-:W-:Y:S01]  /*1330*/  SEL R8, R20, R19, P1 ;  /* 0x0000001314087207 */ /* 0x014fe20000800000 */
[----:B------:R-:W-:Y:S01]  /*1340*/  @P1 IMAD.MOV R13, RZ, RZ, R7 ;  /* 0x000000ffff0d1224 */ /* 0x000fe200078e0207 */
[----:B---3--:R-:W-:Y:S01]  /*1350*/  SEL R7, R22, R21, P1 ;  /* 0x0000001516077207 */ /* 0x008fe20000800000 */
[----:B------:R-:W-:Y:S01]  /*1360*/  @!P1 IMAD.MOV R5, RZ, RZ, R6 ;  /* 0x000000ffff059224 */ /* 0x000fe200078e0206 */
[----:B------:R-:W-:Y:S01]  /*1370*/  BSSY.RECONVERGENT B0, `(.L_x_12) ;  /* 0x0000017000007945 */ /* 0x000fe20003800200 */
[--C-:B------:R-:W-:Y:S01]  /*1380*/  @!P1 IMAD R6, R13, 0xc, R4.reuse ;  /* 0x0000000c0d069824 */ /* 0x100fe200078e0204 */
[----:B------:R-:W-:Y:S01]  /*1390*/  PLOP3.LUT P0, PT, PT, PT, PT, 0x8, 0x80 ;  /* 0x000000000080781c */ /* 0x000fe20003f0e170 */
[----:B------:R-:W-:-:S03]  /*13a0*/  @P1 IMAD R14, R5, 0xc, R4 ;  /* 0x0000000c050e1824 */ /* 0x000fc600078e0204 */
[----:B------:R0:W1:Y:S04]  /*13b0*/  @!P1 LDS R18, [R6] ;  /* 0x0000000006129984 */ /* 0x0000680000000800 */
[----:B------:R0:W2:Y:S04]  /*13c0*/  @!P1 LDS R19, [R6+0x4] ;  /* 0x0000040006139984 */ /* 0x0000a80000000800 */
[----:B------:R0:W3:Y:S04]  /*13d0*/  @!P1 LDS R21, [R6+0x8] ;  /* 0x0000080006159984 */ /* 0x0000e80000000800 */
[----:B------:R0:W4:Y:S04]  /*13e0*/  @P1 LDS R17, [R14] ;  /* 0x000000000e111984 */ /* 0x0001280000000800 */
[----:B------:R0:W0:Y:S04]  /*13f0*/  @P1 LDS R20, [R14+0x4] ;  /* 0x000004000e141984 */ /* 0x0000280000000800 */
[----:B------:R0:W0:Y:S01]  /*1400*/  @P1 LDS R22, [R14+0x8] ;  /* 0x000008000e161984 */ /* 0x0000220000000800 */
[----:B------:R-:W-:-:S13]  /*1410*/  ISETP.GE.AND P1, PT, R5, R3, PT ;  /* 0x000000030500720c */ /* 0x000fda0003f26270 */
[----:B------:R-:W-:Y:S05]  /*1420*/  @P1 BRA `(.L_x_13) ;  /* 0x00000000002c1947 */ /* 0x000fea0003800000 */
[----:B-1--4-:R-:W-:Y:S02]  /*1430*/  ISETP.GE.AND P1, PT, R17, R18, PT ;  /* 0x000000121100720c */ /* 0x012fe40003f26270 */
[----:B------:R-:W-:Y:S02]  /*1440*/  PLOP3.LUT P0, PT, PT, PT, PT, 0x80, 0x8 ;  /* 0x000000000008781c */ /* 0x000fe40003f0f070 */
[----:B------:R-:W-:-:S13]  /*1450*/  ISETP.GE.OR P1, PT, R13, R2, !P1 ;  /* 0x000000020d00720c */ /* 0x000fda0004f26670 */
[----:B------:R-:W-:Y:S05]  /*1460*/  @P1 BRA `(.L_x_13) ;  /* 0x00000000001c1947 */ /* 0x000fea0003800000 */
[----:B------:R-:W-:Y:S02]  /*1470*/  ISETP.GT.AND P1, PT, R17, R18, PT ;  /* 0x000000121100720c */ /* 0x000fe40003f24270 */
[----:B------:R-:W-:-:S11]  /*1480*/  PLOP3.LUT P0, PT, PT, PT, PT, 0x8, 0x80 ;  /* 0x000000000080781c */ /* 0x000fd60003f0e170 */
[----:B------:R-:W-:Y:S05]  /*1490*/  @P1 BRA `(.L_x_13) ;  /* 0x0000000000101947 */ /* 0x000fea0003800000 */
[----:B0-2---:R-:W-:Y:S02]  /*14a0*/  ISETP.GE.AND P1, PT, R20, R19, PT ;  /* 0x000000131400720c */ /* 0x005fe40003f26270 */
[----:B------:R-:W-:-:S11]  /*14b0*/  PLOP3.LUT P0, PT, PT, PT, PT, 0x80, 0x8 ;  /* 0x000000000008781c */ /* 0x000fd60003f0f070 */
[----:B---3--:R-:W-:-:S04]  /*14c0*/  @P1 ISETP.GE.AND P2, PT, R22, R21, PT ;  /* 0x000000151600120c */ /* 0x008fc80003f46270 */
[----:B------:R-:W-:-:S13]  /*14d0*/  @P1 ISETP.LE.AND P0, PT, R20, R19, !P2 ;  /* 0x000000131400120c */ /* 0x000fda0005703270 */
.L_x_13:
[----:B------:R-:W-:Y:S05]  /*14e0*/  BSYNC.RECONVERGENT B0 ;  /* 0x0000000000007941 */ /* 0x000fea0003800200 */
.L_x_12:
[----:B0-----:R-:W-:Y:S01]  /*14f0*/  VIADD R14, R5, 0x1 ;  /* 0x00000001050e7836 */ /* 0x001fe20000000000 */
[----:B------:R-:W-:Y:S01]  /*1500*/  BSSY.RECONVERGENT B0, `(.L_x_14) ;  /* 0x000001d000007945 */ /* 0x000fe20003800200 */
[----:B------:R-:W-:Y:S01]  /*1510*/  @!P0 IMAD.MOV R14, RZ, RZ, R5 ;  /* 0x000000ffff0e8224 */ /* 0x000fe200078e0205 */
[----:B-1--4-:R-:W-:Y:S01]  /*1520*/  SEL R6, R17, R18, P0 ;  /* 0x0000001211067207 */ /* 0x012fe20000000000 */
[----:B------:R-:W-:Y:S01]  /*1530*/  VIADD R15, R13, 0x1 ;  /* 0x000000010d0f7836 */ /* 0x000fe20000000000 */
[----:B--2---:R-:W-:Y:S01]  /*1540*/  SEL R5, R20, R19, P0 ;  /* 0x0000001314057207 */ /* 0x004fe20000000000 */
[----:B------:R-:W-:Y:S01]  /*1550*/  @P0 IMAD.MOV R15, RZ, RZ, R13 ;  /* 0x000000ffff0f0224 */ /* 0x000fe200078e020d */
[----:B------:R-:W-:Y:S02]  /*1560*/  ISETP.GE.AND P1, PT, R14, R3, PT ;  /* 0x000000030e00720c */ /* 0x000fe40003f26270 */
[----:B---3--:R-:W-:Y:S01]  /*1570*/  SEL R16, R22, R21, P0 ;  /* 0x0000001516107207 */ /* 0x008fe20000000000 */
[----:B------:R-:W-:-:S02]  /*1580*/  @!P0 IMAD R13, R15, 0xc, R4 ;  /* 0x0000000c0f0d8824 */ /* 0x000fc400078e0204 */
[----:B------:R-:W-:-:S03]  /*1590*/  @P0 IMAD R4, R14, 0xc, R4 ;  /* 0x0000000c0e040824 */ /* 0x000fc600078e0204 */
[----:B------:R0:W1:Y:S04]  /*15a0*/  @!P0 LDS R18, [R13] ;  /* 0x000000000d128984 */ /* 0x0000680000000800 */
[----:B------:R0:W2:Y:S04]  /*15b0*/  @!P0 LDS R19, [R13+0x4] ;  /* 0x000004000d138984 */ /* 0x0000a80000000800 */
[----:B------:R0:W3:Y:S04]  /*15c0*/  @!P0 LDS R21, [R13+0x8] ;  /* 0x000008000d158984 */ /* 0x0000e80000000800 */
[----:B------:R0:W4:Y:S04]  /*15d0*/  @P0 LDS R17, [R4] ;  /* 0x0000000004110984 */ /* 0x0001280000000800 */
[----:B------:R0:W0:Y:S04]  /*15e0*/  @P0 LDS R20, [R4+0x4] ;  /* 0x0000040004140984 */ /* 0x0000280000000800 */
[----:B------:R0:W0:Y:S01]  /*15f0*/  @P0 LDS R22, [R4+0x8] ;  /* 0x0000080004160984 */ /* 0x0000220000000800 */
[----:B------:R-:W-:Y:S01]  /*1600*/  PLOP3.LUT P0, PT, PT, PT, PT, 0x8, 0x80 ;  /* 0x000000000080781c */ /* 0x000fe20003f0e170 */
[----:B------:R-:W-:-:S12]  /*1610*/  @P1 BRA `(.L_x_15) ;  /* 0x00000000002c1947 */ /* 0x000fd80003800000 */
        /* <DEDUP_REMOVED lines=11> */
.L_x_15:
[----:B------:R-:W-:Y:S05]  /*16d0*/  BSYNC.RECONVERGENT B0 ;  /* 0x0000000000007941 */ /* 0x000fea0003800200 */
.L_x_14:
[----:B------:R-:W5:Y:S01]  /*16e0*/  S2UR UR5, SR_CgaCtaId ;  /* 0x00000000000579c3 */ /* 0x000f620000008800 */
[----:B------:R-:W-:Y:S01]  /*16f0*/  UMOV UR4, 0x400 ;  /* 0x0000040000047882 */ /* 0x000fe20000000000 */
[----:B------:R-:W-:Y:S01]  /*1700*/  VIADD R24, R14, 0x1 ;  /* 0x000000010e187836 */ /* 0x000fe20000000000 */
[----:B------:R-:W-:Y:S01]  /*1710*/  BSSY.RECONVERGENT B0, `(.L_x_16) ;  /* 0x0000020000007945 */ /* 0x000fe20003800200 */
[----:B------:R-:W-:Y:S01]  /*1720*/  @!P0 IMAD.MOV R24, RZ, RZ, R14 ;  /* 0x000000ffff188224 */ /* 0x000fe200078e020e */
[----:B-1--4-:R-:W-:Y:S01]  /*1730*/  SEL R14, R17, R18, P0 ;  /* 0x00000012110e7207 */ /* 0x012fe20000000000 */
[----:B------:R-:W-:Y:S01]  /*1740*/  VIADD R23, R15, 0x1 ;  /* 0x000000010f177836 */ /* 0x000fe20000000000 */
[----:B0-2---:R-:W-:Y:S01]  /*1750*/  SEL R13, R20, R19, P0 ;  /* 0x00000013140d7207 */ /* 0x005fe20000000000 */
[----:B------:R-:W-:Y:S01]  /*1760*/  @P0 IMAD.MOV R23, RZ, RZ, R15 ;  /* 0x000000ffff170224 */ /* 0x000fe200078e020f */
[----:B------:R-:W-:Y:S02]  /*1770*/  ISETP.GE.AND P1, PT, R24, R3, PT ;  /* 0x000000031800720c */ /* 0x000fe40003f26270 */
[----:B---3--:R-:W-:Y:S01]  /*1780*/  SEL R4, R22, R21, P0 ;  /* 0x0000001516047207 */ /* 0x008fe20000000000 */
[----:B-----5:R-:W-:-:S06]  /*1790*/  ULEA UR4, UR5, UR4, 0x18 ;  /* 0x0000000405047291 */ /* 0x020fcc000f8ec0ff */
[----:B------:R-:W-:-:S04]  /*17a0*/  @!P0 IMAD.U32 R15, RZ, RZ, UR4 ;  /* 0x00000004ff0f8e24 */ /* 0x000fc8000f8e00ff */
[----:B------:R-:W-:Y:S02]  /*17b0*/  @!P0 IMAD R25, R23, 0xc, R15 ;  /* 0x0000000c17198824 */ /* 0x000fe400078e020f */
[----:B------:R-:W-:-:S03]  /*17c0*/  @P0 IMAD.U32 R15, RZ, RZ, UR4 ;  /* 0x00000004ff0f0e24 */ /* 0x000fc6000f8e00ff */
[----:B------:R0:W1:Y:S01]  /*17d0*/  @!P0 LDS R18, [R25] ;  /* 0x0000000019128984 */ /* 0x0000620000000800 */
[----:B------:R-:W-:-:S03]  /*17e0*/  @P0 IMAD R26, R24, 0xc, R15 ;  /* 0x0000000c181a0824 */ /* 0x000fc600078e020f */
        /* <DEDUP_REMOVED lines=18> */
.L_x_17:
[----:B------:R-:W-:Y:S05]  /*1910*/  BSYNC.RECONVERGENT B0 ;  /* 0x0000000000007941 */ /* 0x000fea0003800200 */
.L_x_16:
[----:B------:R-:W5:Y:S01]  /*1920*/  LDCU.U8 UR4, c[0x0][0x380] ;  /* 0x00007000ff0477ac */ /* 0x000f620008000000 */
[----:B-1--4-:R-:W-:Y:S02]  /*1930*/  SEL R18, R17, R18, P0 ;  /* 0x0000001211127207 */ /* 0x012fe40000000000 */
[----:B------:R-:W1:Y:S01]  /*1940*/  S2R R17, SR_TID.X ;  /* 0x0000000000117919 */ /* 0x000e620000002100 */
[----:B0--3--:R-:W-:Y:S02]  /*1950*/  SEL R21, R22, R21, P0 ;  /* 0x0000001516157207 */ /* 0x009fe40000000000 */
[----:B--2---:R-:W-:Y:S01]  /*1960*/  SEL R19, R20, R19, P0 ;  /* 0x0000001314137207 */ /* 0x004fe20000000000 */
[----:B-----5:R-:W-:-:S04]  /*1970*/  UPRMT UR4, UR4, 0x8880, URZ ;  /* 0x0000888004047896 */ /* 0x020fc800080000ff */
[----:B------:R-:W-:Y:S01]  /*1980*/  UISETP.NE.AND UP0, UPT, UR4, URZ, UPT ;  /* 0x000000ff0400728c */ /* 0x000fe2000bf05270 */
[----:B------:R-:W-:Y:S08]  /*1990*/  BAR.SYNC.DEFER_BLOCKING 0x0 ;  /* 0x0000000000007b1d */ /* 0x000ff00000010000 */
[----:B------:R-:W-:Y:S05]  /*19a0*/  BRA.U !UP0, `(.L_x_18) ;  /* 0x0000000108fc7547 */ /* 0x000fea000b800000 */
[----:B------:R-:W0:Y:S01]  /*19b0*/  S2R R3, SR_LANEID ;  /* 0x0000000000037919 */ /* 0x000e220000000000 */
[----:B-1----:R-:W-:Y:S02]  /*19c0*/  SHF.R.U32.HI R2, RZ, 0x5, R17 ;  /* 0x00000005ff027819 */ /* 0x002fe40000011611 */
[C---:B------:R-:W-:Y:S02]  /*19d0*/  LOP3.LUT R20, R17.reuse, 0x1f, RZ, 0xc0, !PT ;  /* 0x0000001f11147812 */ /* 0x040fe400078ec0ff */
[----:B------:R-:W-:Y:S01]  /*19e0*/  LOP3.LUT R22, R17, 0x3e0, RZ, 0xc0, !PT ;  /* 0x000003e011167812 */ /* 0x000fe200078ec0ff */
[----:B0-----:R-:W-:-:S04]  /*19f0*/  IMAD R2, R2, 0x20, R3 ;  /* 0x0000002002027824 */ /* 0x001fc800078e0203 */
[----:B------:R-:W-:-:S04]  /*1a00*/  IMAD R2, R2, 0x5, RZ ;  /* 0x0000000502027824 */ /* 0x000fc800078e02ff */
[----:B------:R-:W-:Y:S02]  /*1a10*/  IMAD R23, R2, 0xc, R15 ;  /* 0x0000000c02177824 */ /* 0x000fe400078e020f */
[----:B------:R-:W-:-:S03]  /*1a20*/  IMAD R2, R3, -0x4, R2 ;  /* 0xfffffffc03027824 */ /* 0x000fc600078e0202 */
[----:B------:R0:W-:Y:S04]  /*1a30*/  STS [R23+0x8], R10 ;  /* 0x0000080a17007388 */ /* 0x0001e80000000800 */
[----:B------:R-:W-:Y:S04]  /*1a40*/  STS [R23], R11 ;  /* 0x0000000b17007388 */ /* 0x000fe80000000800 */
[----:B------:R-:W-:Y:S01]  /*1a50*/  STS [R23+0x4], R12 ;  /* 0x0000040c17007388 */ /* 0x000fe20000000800 */
[----:B0-----:R-:W-:-:S03]  /*1a60*/  IMAD R10, R2, 0xc, R15 ;  /* 0x0000000c020a7824 */ /* 0x001fc600078e020f */
[----:B------:R-:W-:Y:S01]  /*1a70*/  STS [R23+0xc], R9 ;  /* 0x00000c0917007388 */ /* 0x000fe20000000800 */
[----:B------:R-:W0:Y:S03]  /*1a80*/  LDC.64 R2, c[0x0][0x3a0] ;  /* 0x0000e800ff027b82 */ /* 0x000e260000000a00 */
[----:B------:R-:W-:Y:S04]  /*1a90*/  STS [R23+0x10], R8 ;  /* 0x0000100817007388 */ /* 0x000fe80000000800 */
[----:B------:R-:W-:Y:S04]  /*1aa0*/  STS [R23+0x14], R7 ;  /* 0x0000140717007388 */ /* 0x000fe80000000800 */
[----:B------:R-:W-:Y:S04]  /*1ab0*/  STS [R23+0x18], R6 ;  /* 0x0000180617007388 */ /* 0x000fe80000000800 */
[----:B------:R1:W-:Y:S04]  /*1ac0*/  STS [R23+0x1c], R5 ;  /* 0x00001c0517007388 */ /* 0x0003e80000000800 */
[----:B------:R-:W-:Y:S04]  /*1ad0*/  STS [R23+0x20], R16 ;  /* 0x0000201017007388 */ /* 0x000fe80000000800 */
[----:B------:R-:W-:Y:S01]  /*1ae0*/  STS [R23+0x24], R14 ;  /* 0x0000240e17007388 */ /* 0x000fe20000000800 */
[----:B-1----:R-:W-:-:S03]  /*1af0*/  IMAD.MOV.U32 R5, RZ, RZ, RZ ;  /* 0x000000ffff057224 */ /* 0x002fc600078e00ff */
[----:B------:R-:W-:Y:S04]  /*1b00*/  STS [R23+0x28], R13 ;  /* 0x0000280d17007388 */ /* 0x000fe80000000800 */
[----:B------:R1:W-:Y:S04]  /*1b10*/  STS [R23+0x2c], R4 ;  /* 0x00002c0417007388 */ /* 0x0003e80000000800 */
[----:B------:R-:W-:Y:S04]  /*1b20*/  STS [R23+0x30], R18 ;  /* 0x0000301217007388 */ /* 0x000fe80000000800 */
[----:B------:R-:W-:Y:S01]  /*1b30*/  STS [R23+0x34], R19 ;  /* 0x0000341317007388 */ /* 0x000fe20000000800 */
[----:B-1----:R-:W-:-:S03]  /*1b40*/  IMAD R4, R22, 0x5, R20 ;  /* 0x0000000516047824 */ /* 0x002fc600078e0214 */
[----:B------:R-:W-:Y:S01]  /*1b50*/  STS [R23+0x38], R21 ;  /* 0x0000381517007388 */ /* 0x000fe20000000800 */
[----:B------:R-:W-:-:S03]  /*1b60*/  NOP ;  /* 0x0000000000007918 */ /* 0x000fc60000000000 */
[----:B------:R-:W1:Y:S01]  /*1b70*/  LDS R7, [R10] ;  /* 0x000000000a077984 */ /* 0x000e620000000800 */
[----:B------:R-:W-:-:S03]  /*1b80*/  IMAD.WIDE.U32 R4, R0, 0x500, R4 ;  /* 0x0000050000047825 */ /* 0x000fc600078e0004 */
[----:B------:R-:W2:Y:S01]  /*1b90*/  LDS R8, [R10+0x4] ;  /* 0x000004000a087984 */ /* 0x000ea20000000800 */
[----:B------:R-:W-:Y:S02]  /*1ba0*/  IMAD R5, R5, 0xc, RZ ;  /* 0x0000000c05057824 */ /* 0x000fe400078e02ff */
[----:B0-----:R-:W-:Y:S01]  /*1bb0*/  IMAD.WIDE.U32 R2, R4, 0xc, R2 ;  /* 0x0000000c04027825 */ /* 0x001fe200078e0002 */
[----:B------:R-:W0:Y:S03]  /*1bc0*/  LDS R6, [R10+0x8] ;  /* 0x000008000a067984 */ /* 0x000e260000000800 */
[----:B------:R-:W-:Y:S01]  /*1bd0*/  IMAD.IADD R3, R3, 0x1, R5 ;  /* 0x0000000103037824 */ /* 0x000fe200078e0205 */
[----:B------:R-:W3:Y:S04]  /*1be0*/  LDS R29, [R10+0x180] ;  /* 0x000180000a1d7984 */ /* 0x000ee80000000800 */
[----:B------:R-:W4:Y:S04]  /*1bf0*/  LDS R27, [R10+0x184] ;  /* 0x000184000a1b7984 */ /* 0x000f280000000800 */
[----:B------:R-:W5:Y:S04]  /*1c00*/  LDS R25, [R10+0x188] ;  /* 0x000188000a197984 */ /* 0x000f680000000800 */
        /* <DEDUP_REMOVED lines=9> */
[----:B-1----:R-:W-:Y:S04]  /*1ca0*/  STG.E desc[UR6][R2.64], R7 ;  /* 0x0000000702007986 */ /* 0x002fe8000c101906 */
[----:B--2---:R-:W-:Y:S04]  /*1cb0*/  STG.E desc[UR6][R2.64+0x4], R8 ;  /* 0x0000040802007986 */ /* 0x004fe8000c101906 */
[----:B0-----:R-:W-:Y:S04]  /*1cc0*/  STG.E desc[UR6][R2.64+0x8], R6 ;  /* 0x0000080602007986 */ /* 0x001fe8000c101906 */
[----:B---3--:R-:W-:Y:S04]  /*1cd0*/  STG.E desc[UR6][R2.64+0x180], R29 ;  /* 0x0001801d02007986 */ /* 0x008fe8000c101906 */
[----:B----4-:R-:W-:Y:S04]  /*1ce0*/  STG.E desc[UR6][R2.64+0x184], R27 ;  /* 0x0001841b02007986 */ /* 0x010fe8000c101906 */
[----:B-----5:R-:W-:Y:S04]  /*1cf0*/  STG.E desc[UR6][R2.64+0x188], R25 ;  /* 0x0001881902007986 */ /* 0x020fe8000c101906 */
[----:B------:R-:W-:Y:S04]  /*1d00*/  STG.E desc[UR6][R2.64+0x300], R23 ;  /* 0x0003001702007986 */ /* 0x000fe8000c101906 */
[----:B------:R-:W-:Y:S04]  /*1d10*/  STG.E desc[UR6][R2.64+0x304], R21 ;  /* 0x0003041502007986 */ /* 0x000fe8000c101906 */
[----:B------:R-:W-:Y:S04]  /*1d20*/  STG.E desc[UR6][R2.64+0x308], R19 ;  /* 0x0003081302007986 */ /* 0x000fe8000c101906 */
[----:B------:R-:W-:Y:S04]  /*1d30*/  STG.E desc[UR6][R2.64+0x480], R17 ;  /* 0x0004801102007986 */ /* 0x000fe8000c101906 */
[----:B------:R-:W-:Y:S04]  /*1d40*/  STG.E desc[UR6][R2.64+0x484], R15 ;  /* 0x0004840f02007986 */ /* 0x000fe8000c101906 */
[----:B------:R-:W-:Y:S04]  /*1d50*/  STG.E desc[UR6][R2.64+0x488], R13 ;  /* 0x0004880d02007986 */ /* 0x000fe8000c101906 */
[----:B------:R-:W-:Y:S04]  /*1d60*/  STG.E desc[UR6][R2.64+0x600], R11 ;  /* 0x0006000b02007986 */ /* 0x000fe8000c101906 */
[----:B------:R-:W-:Y:S04]  /*1d70*/  STG.E desc[UR6][R2.64+0x604], R9 ;  /* 0x0006040902007986 */ /* 0x000fe8000c101906 */
[----:B------:R-:W-:Y:S01]  /*1d80*/  STG.E desc[UR6][R2.64+0x608], R12 ;  /* 0x0006080c02007986 */ /* 0x000fe2000c101906 */
[----:B------:R-:W-:Y:S05]  /*1d90*/  EXIT ;  /* 0x000000000000794d */ /* 0x000fea0003800000 */
.L_x_18:
[----:B------:R-:W0:Y:S01]  /*1da0*/  S2R R20, SR_LANEID ;  /* 0x0000000000147919 */ /* 0x000e220000000000 */
[----:B-1----:R-:W-:Y:S02]  /*1db0*/  SHF.R.U32.HI R3, RZ, 0x5, R17 ;  /* 0x00000005ff037819 */ /* 0x002fe40000011611 */
[----:B------:R-:W-:-:S03]  /*1dc0*/  LOP3.LUT R2, R17, 0x1f, RZ, 0xc0, !PT ;  /* 0x0000001f11027812 */ /* 0x000fc600078ec0ff */
[----:B0-----:R-:W-:-:S04]  /*1dd0*/  IMAD R3, R3, 0x20, R20 ;  /* 0x0000002003037824 */ /* 0x001fc800078e0214 */
[----:B------:R-:W-:Y:S02]  /*1de0*/  IMAD R22, R3, 0x5, RZ ;  /* 0x0000000503167824 */ /* 0x000fe400078e02ff */
[----:B------:R-:W-:Y:S02]  /*1df0*/  IMAD.MOV.U32 R3, RZ, RZ, RZ ;  /* 0x000000ffff037224 */ /* 0x000fe400078e00ff */
[----:B------:R-:W-:Y:S02]  /*1e00*/  IMAD R20, R20, -0x4, R22 ;  /* 0xfffffffc14147824 */ /* 0x000fe400078e0216 */
[--C-:B------:R-:W-:Y:S02]  /*1e10*/  IMAD R23, R22, 0xc, R15.reuse ;  /* 0x0000000c16177824 */ /* 0x100fe400078e020f */
[----:B------:R-:W-:Y:S02]  /*1e20*/  IMAD R20, R20, 0xc, R15 ;  /* 0x0000000c14147824 */ /* 0x000fe400078e020f */
[----:B------:R-:W-:Y:S01]  /*1e30*/  IMAD.WIDE.U32 R2, R0, 0x500, R2 ;  /* 0x0000050000027825 */ /* 0x000fe200078e0002 */
[----:B------:R-:W-:Y:S04]  /*1e40*/  STS [R23], R11 ;  /* 0x0000000b17007388 */ /* 0x000fe80000000800 */
[----:B------:R-:W-:Y:S04]  /*1e50*/  STS [R23+0x4], R12 ;  /* 0x0000040c17007388 */ /* 0x000fe80000000800 */
[----:B------:R0:W-:Y:S04]  /*1e60*/  STS [R23+0x8], R10 ;  /* 0x0000080a17007388 */ /* 0x0001e80000000800 */
[----:B------:R-:W-:Y:S04]  /*1e70*/  STS [R23+0xc], R9 ;  /* 0x00000c0917007388 */ /* 0x000fe80000000800 */
[----:B------:R-:W-:Y:S01]  /*1e80*/  STS [R23+0x10], R8 ;  /* 0x0000100817007388 */ /* 0x000fe20000000800 */
[----:B0-----:R-:W-:-:S03]  /*1e90*/  LOP3.LUT R10, R17, 0x3e0, RZ, 0xc0, !PT ;  /* 0x000003e0110a7812 */ /* 0x001fc600078ec0ff */
[----:B------:R-:W-:Y:S02]  /*1ea0*/  STS [R23+0x14], R7 ;  /* 0x0000140717007388 */ /* 0x000fe40000000800 */
[----:B------:R-:W-:Y:S02]  /*1eb0*/  IMAD R10, R10, 0x5, RZ ;  /* 0x000000050a0a7824 */ /* 0x000fe400078e02ff */
[----:B------:R0:W-:Y:S04]  /*1ec0*/  STS [R23+0x18], R6 ;  /* 0x0000180617007388 */ /* 0x0001e80000000800 */
[----:B------:R-:W-:Y:S01]  /*1ed0*/  STS [R23+0x1c], R5 ;  /* 0x00001c0517007388 */ /* 0x000fe20000000800 */
[----:B------:R-:W-:-:S03]  /*1ee0*/  IADD3 R2, P0, PT, R10, R2, RZ ;  /* 0x000000020a027210 */ /* 0x000fc60007f1e0ff */
[----:B------:R-:W-:Y:S01]  /*1ef0*/  STS [R23+0x20], R16 ;  /* 0x0000201017007388 */ /* 0x000fe20000000800 */
[----:B0-----:R-:W0:Y:S01]  /*1f00*/  LDC.64 R6, c[0x0][0x388] ;  /* 0x0000e200ff067b82 */ /* 0x001e220000000a00 */
[----:B------:R-:W-:Y:S02]  /*1f10*/  IMAD.X R3, RZ, RZ, R3, P0 ;  /* 0x000000ffff037224 */ /* 0x000fe400000e0603 */
[----:B------:R-:W-:Y:S02]  /*1f20*/  STS [R23+0x24], R14 ;  /* 0x0000240e17007388 */ /* 0x000fe40000000800 */
[----:B------:R-:W-:Y:S02]  /*1f30*/  IMAD R3, R3, 0xc, RZ ;  /* 0x0000000c03037824 */ /* 0x000fe400078e02ff */
[----:B------:R-:W-:Y:S04]  /*1f40*/  STS [R23+0x28], R13 ;  /* 0x0000280d17007388 */ /* 0x000fe80000000800 */
[----:B------:R-:W-:Y:S04]  /*1f50*/  STS [R23+0x2c], R4 ;  /* 0x00002c0417007388 */ /* 0x000fe80000000800 */
[----:B------:R-:W-:Y:S04]  /*1f60*/  STS [R23+0x30], R18 ;  /* 0x0000301217007388 */ /* 0x000fe80000000800 */
[----:B------:R-:W-:Y:S04]  /*1f70*/  STS [R23+0x34], R19 ;  /* 0x0000341317007388 */ /* 0x000fe80000000800 */
[----:B------:R-:W-:Y:S01]  /*1f80*/  STS [R23+0x38], R21 ;  /* 0x0000381517007388 */ /* 0x000fe20000000800 */
[----:B------:R-:W-:-:S03]  /*1f90*/  NOP ;  /* 0x0000000000007918 */ /* 0x000fc60000000000 */
[----:B------:R-:W1:Y:S01]  /*1fa0*/  LDS R5, [R20] ;  /* 0x0000000014057984 */ /* 0x000e620000000800 */
[----:B0-----:R-:W-:-:S03]  /*1fb0*/  IMAD.WIDE.U32 R6, R2, 0xc, R6 ;  /* 0x0000000c02067825 */ /* 0x001fc600078e0006 */
[----:B------:R-:W0:Y:S01]  /*1fc0*/  LDS R9, [R20+0x4] ;  /* 0x0000040014097984 */ /* 0x000e220000000800 */
[----:B------:R-:W-:-:S03]  /*1fd0*/  IMAD.IADD R7, R7, 0x1, R3 ;  /* 0x0000000107077824 */ /* 0x000fc600078e0203 */
[----:B------:R-:W2:Y:S04]  /*1fe0*/  LDS R11, [R20+0x8] ;  /* 0x00000800140b7984 */ /* 0x000ea80000000800 */
        /* <DEDUP_REMOVED lines=13> */
[----:B0-----:R-:W-:Y:S04]  /*20c0*/  STG.E desc[UR6][R6.64+0x4], R9 ;  /* 0x0000040906007986 */ /* 0x001fe8000c101906 */
[----:B--2---:R-:W-:Y:S04]  /*20d0*/  STG.E desc[UR6][R6.64+0x8], R11 ;  /* 0x0000080b06007986 */ /* 0x004fe8000c101906 */
        /* <DEDUP_REMOVED lines=13> */
.L_x_0:
        /* <DEDUP_REMOVED lines=10> */
[----:B------:R-:W-:Y:S01]  /*2250*/  BSSY.RECONVERGENT B0, `(.L_x_19) ;  /* 0x00000d0000007945 */ /* 0x000fe20003800200 */
[----:B------:R-:W-:Y:S01]  /*2260*/  ACQBULK ;  /* 0x000000000000782e */ /* 0x000fe20000000000 */
[CC--:B------:R-:W-:Y:S01]  /*2270*/  LOP3.LUT R13, R9.reuse, R0.reuse, RZ, 0xc0, !PT ;  /* 0x00000000090d7212 */ /* 0x0c0fe200078ec0ff */
[----:B------:R-:W-:Y:S01]  /*2280*/  UISETP.NE.AND UP0, UPT, UR4, URZ, UPT ;  /* 0x000000ff0400728c */ /* 0x000fe2000bf05270 */
[----:B------:R-:W-:-:S02]  /*2290*/  LOP3.LUT R9, R9, R0, RZ, 0xfc, !PT ;  /* 0x0000000009097212 */ /* 0x000fc400078efcff */
[----:B------:R-:W-:Y:S01]  /*22a0*/  IADD3 R8, P1, PT, R0, -R13, RZ ;  /* 0x8000000d00087210 */ /* 0x000fe20007f3e0ff */
[----:B---3--:R-:W-:Y:S01]  /*22b0*/  IMAD.WIDE.U32 R2, R13, -0x500, R2 ;  /* 0xfffffb000d027825 */ /* 0x008fe200078e0002 */
[--C-:B0-----:R-:W-:Y:S02]  /*22c0*/  SHF.R.U32.HI R5, RZ, 0x1, R11.reuse ;  /* 0x00000001ff057819 */ /* 0x101fe4000001160b */
[----:B------:R-:W-:Y:S01]  /*22d0*/  SHF.R.U64 R4, R10, 0x1, R11 ;  /* 0x000000010a047819 */ /* 0x000fe2000000120b */
[----:B------:R-:W-:Y:S01]  /*22e0*/  IMAD.X R12, RZ, RZ, -0x1, P1 ;  /* 0xffffffffff0c7424 */ /* 0x000fe200008e06ff */
[----:B------:R-:W-:Y:S01]  /*22f0*/  ISETP.NE.U32.AND P1, PT, R9, -0x1, PT ;  /* 0xffffffff0900780c */ /* 0x000fe20003f25070 */
[----:B------:R-:W-:-:S04]  /*2300*/  IMAD.WIDE.U32 R8, R8, 0x500, RZ ;  /* 0x0000050008087825 */ /* 0x000fc800078e00ff */
[----:B------:R-:W-:Y:S02]  /*2310*/  IMAD R17, R12, 0x500, RZ ;  /* 0x000005000c117824 */ /* 0x000fe400078e02ff */
[----:B------:R-:W-:Y:S01]  /*2320*/  IMAD.X R11, RZ, RZ, ~R11, P0 ;  /* 0x000000ffff0b7224 */ /* 0x000fe200000e0e0b */
[----:B------:R-:W-:Y:S01]  /*2330*/  ISETP.GT.U32.AND P0, PT, R8, -0x501, PT ;  /* 0xfffffaff0800780c */ /* 0x000fe20003f04070 */
[----:B------:R-:W-:Y:S02]  /*2340*/  IMAD.IADD R12, R9, 0x1, R17 ;  /* 0x00000001090c7824 */ /* 0x000fe400078e0211 */
[----:B------:R-:W-:Y:S01]  /*2350*/  IMAD R9, R5, 0x500, RZ ;  /* 0x0000050005097824 */ /* 0x000fe200078e02ff */
[----:B------:R-:W-:Y:S01]  /*2360*/  ISETP.NE.AND.EX P1, PT, R11, -0x1, PT, P1 ;  /* 0xffffffff0b00780c */ /* 0x000fe20003f25310 */
[----:B------:R-:W-:Y:S01]  /*2370*/  IMAD.WIDE.U32 R4, R4, 0x500, RZ ;  /* 0x0000050004047825 */ /* 0x000fe200078e00ff */
[----:B------:R-:W-:-:S03]  /*2380*/  ISETP.GT.U32.AND.EX P0, PT, R12, -0x1, PT, P0 ;  /* 0xffffffff0c00780c */ /* 0x000fc60003f04100 */
[----:B------:R-:W-:Y:S01]  /*2390*/  IMAD.IADD R9, R5, 0x1, R9 ;  /* 0x0000000105097824 */ /* 0x000fe200078e0209 */
[----:B------:R-:W-:Y:S01]  /*23a0*/  ISETP.GT.U32.AND P2, PT, R2, R4, PT ;  /* 0x000000040200720c */ /* 0x000fe20003f44070 */
[----:B------:R-:W-:Y:S01]  /*23b0*/  IMAD.IADD R23, R3, 0x1, -R13 ;  /* 0x0000000103177824 */ /* 0x000fe200078e0a0d */
[----:B------:R-:W-:Y:S01]  /*23c0*/  SEL R16, R8, 0xfffffaff, P0 ;  /* 0xfffffaff08107807 */ /* 0x000fe20000000000 */
[----:B------:R-:W0:Y:S01]  /*23d0*/  S2R R3, SR_TID.X ;  /* 0x0000000000037919 */ /* 0x000e220000002100 */
[----:B------:R-:W-:Y:S02]  /*23e0*/  SEL R18, R12, 0xffffffff, P0 ;  /* 0xffffffff0c127807 */ /* 0x000fe40000000000 */
[----:B------:R-:W-:Y:S02]  /*23f0*/  ISETP.GT.U32.AND.EX P2, PT, R23, R9, PT, P2 ;  /* 0x000000091700720c */ /* 0x000fe40003f44120 */
[----:B------:R-:W-:Y:S02]  /*2400*/  LOP3.LUT R17, RZ, R16, RZ, 0x33, !PT ;  /* 0x00000010ff117212 */ /* 0x000fe400078e33ff */
[----:B------:R-:W-:-:S02]  /*2410*/  ISETP.LT.U32.AND P3, PT, R4, R2, PT ;  /* 0x000000020400720c */ /* 0x000fc40003f61070 */
[----:B------:R-:W-:Y:S02]  /*2420*/  SEL R25, R2, R4, P2 ;  /* 0x0000000402197207 */ /* 0x000fe40001000000 */
[----:B------:R-:W-:Y:S02]  /*2430*/  LOP3.LUT R18, RZ, R18, RZ, 0x33, !PT ;  /* 0x00000012ff127212 */ /* 0x000fe400078e33ff */
[----:B------:R-:W-:Y:S02]  /*2440*/  ISETP.LT.U32.AND.EX P3, PT, R9, R23, PT, P3 ;  /* 0x000000170900720c */ /* 0x000fe40003f61130 */
[----:B------:R-:W-:Y:S01]  /*2450*/  SEL R23, R23, R9, P2 ;  /* 0x0000000917177207 */ /* 0x000fe20001000000 */
[----:B----4-:R-:W-:-:S04]  /*2460*/  IMAD.WIDE.U32 R10, R13, -0x500, R6 ;  /* 0xfffffb000d0a7825 */ /* 0x010fc800078e0006 */
[----:B-----5:R-:W-:Y:S01]  /*2470*/  IMAD.WIDE.U32 R14, R13, -0x500, R14 ;  /* 0xfffffb000d0e7825 */ /* 0x020fe200078e000e */
[----:B------:R-:W-:-:S03]  /*2480*/  IADD3 R16, P4, PT, R8, -R10, RZ ;  /* 0x8000000a08107210 */ /* 0x000fc60007f9e0ff */
[----:B------:R-:W-:Y:S01]  /*2490*/  IMAD.IADD R19, R15, 0x1, -R13 ;  /* 0x000000010f137824 */ /* 0x000fe200078e0a0d */
[----:B------:R-:W-:Y:S01]  /*24a0*/  IADD3 R17, P5, P6, -R14, R8, R17 ;  /* 0x000000080e117210 */ /* 0x000fe20007ebe111 */
[----:B------:R-:W-:Y:S01]  /*24b0*/  IMAD.IADD R21, R11, 0x1, -R13 ;  /* 0x000000010b157824 */ /* 0x000fe200078e0a0d */
[----:B------:R-:W-:Y:S02]  /*24c0*/  IADD3 R11, P0, PT, R25, -R4, RZ ;  /* 0x80000004190b7210 */ /* 0x000fe40007f1e0ff */
[----:B------:R-:W-:Y:S01]  /*24d0*/  IADD3.X R19, PT, PT, ~R19, R12, R18, P5, P6 ;  /* 0x0000000c13137210 */ /* 0x000fe20002fec512 */
[----:B------:R-:W-:Y:S01]  /*24e0*/  IMAD.X R15, R12, 0x1, ~R21, P4 ;  /* 0x000000010c0f7824 */ /* 0x000fe200020e0e15 */
[----:B------:R-:W-:Y:S01]  /*24f0*/  SEL R12, R4, R17, !P1 ;  /* 0x00000011040c7207 */ /* 0x000fe20004800000 */
[----:B------:R-:W-:Y:S01]  /*2500*/  IMAD.X R18, R23, 0x1, ~R9, P0 ;  /* 0x0000000117127824 */ /* 0x000fe200000e0e09 */
[----:B------:R-:W-:Y:S02]  /*2510*/  ISETP.LT.U32.AND P0, PT, R16, R11, PT ;  /* 0x0000000b1000720c */ /* 0x000fe40003f01070 */
[----:B------:R-:W-:-:S02]  /*2520*/  SEL R17, R9, R19, !P1 ;  /* 0x0000001309117207 */ /* 0x000fc40004800000 */
[-C--:B------:R-:W-:Y:S02]  /*2530*/  ISETP.LT.U32.AND P2, PT, R12, R11.reuse, PT ;  /* 0x0000000b0c00720c */ /* 0x080fe40003f41070 */
[----:B------:R-:W-:Y:S02]  /*2540*/  ISETP.LT.U32.AND.EX P0, PT, R15, R18, PT, P0 ;  /* 0x000000120f00720c */ /* 0x000fe40003f01100 */
[----:B------:R-:W-:Y:S02]  /*2550*/  SEL R19, R4, R2, P3 ;  /* 0x0000000204137207 */ /* 0x000fe40001800000 */
[----:B------:R-:W-:Y:S02]  /*2560*/  ISETP.LT.U32.AND.EX P2, PT, R17, R18, PT, P2 ;  /* 0x000000121100720c */ /* 0x000fe40003f41120 */
[----:B------:R-:W-:Y:S02]  /*2570*/  SEL R16, R16, R11, P0 ;  /* 0x0000000b10107207 */ /* 0x000fe40000000000 */
[----:B------:R-:W-:-:S02]  /*2580*/  SEL R17, R19, R14, !P1 ;  /* 0x0000000e13117207 */ /* 0x000fc40004800000 */
[----:B------:R-:W-:Y:S02]  /*2590*/  SEL R11, R12, R11, P2 ;  /* 0x0000000b0c0b7207 */ /* 0x000fe40001000000 */
[----:B------:R-:W-:Y:S01]  /*25a0*/  SEL R12, R15, R18, P0 ;  /* 0x000000120f0c7207 */ /* 0x000fe20000000000 */
[----:B------:R-:W-:Y:S02]  /*25b0*/  IMAD.IADD R2, R17, 0x1, -R10 ;  /* 0x0000000111027824 */ /* 0x000fe400078e0a0a */
[----:B------:R-:W-:Y:S01]  /*25c0*/  IMAD.IADD R11, R11, 0x1, -R16 ;  /* 0x000000010b0b7824 */ /* 0x000fe200078e0a10 */
[----:B0-----:R-:W-:Y:S06]  /*25d0*/  BRA.U !UP0, `(.L_x_20) ;  /* 0x0000000508307547 */ /* 0x001fec000b800000 */
[----:B------:R-:W0:Y:S01]  /*25e0*/  LDC.64 R14, c[0x0][0x388] ;  /* 0x0000e200ff0e7b82 */ /* 0x000e220000000a00 */
[----:B------:R-:W-:Y:S01]  /*25f0*/  IMAD.MOV.U32 R8, RZ, RZ, R4 ;  /* 0x000000ffff087224 */ /* 0x000fe200078e0004 */
[----:B------:R-:W-:Y:S01]  /*2600*/  UMOV UR4, URZ ;  /* 0x000000ff00047c82 */ /* 0x000fe20008000000 */
[----:B------:R-:W-:Y:S01]  /*2610*/  IMAD.IADD R5, R3, 0x1, -R2 ;  /* 0x0000000103057824 */ /* 0x000fe200078e0a02 */
[----:B------:R-:W-:Y:S01]  /*2620*/  BSSY.RECONVERGENT B1, `(.L_x_21) ;  /* 0x0000018000017945 */ /* 0x000fe20003800200 */
[----:B------:R-:W-:-:S04]  /*2630*/  IMAD.WIDE.U32 R8, R13, 0x500, R8 ;  /* 0x000005000d087825 */ /* 0x000fc800078e0008 */
[----:B------:R-:W-:Y:S01]  /*2640*/  VIADD R4, R9, UR4 ;  /* 0x0000000409047c36 */ /* 0x000fe20008000000 */
[----:B------:R-:W-:Y:S02]  /*2650*/  IADD3 R9, P0, PT, R6, R3, RZ ;  /* 0x0000000306097210 */ /* 0x000fe40007f1e0ff */
[----:B------:R-:W-:Y:S02]  /*2660*/  IADD3 R13, P1, P2, R5, R8, R16 ;  /* 0x00000008050d7210 */ /* 0x000fe40007a3e010 */
[----:B------:R-:W-:Y:S01]  /*2670*/  SHF.R.S32.HI R5, RZ, 0x1f, R5 ;  /* 0x0000001fff057819 */ /* 0x000fe20000011405 */
[----:B------:R-:W-:-:S03]  /*2680*/  IMAD.X R8, RZ, RZ, R7, P0 ;  /* 0x000000ffff087224 */ /* 0x000fc600000e0607 */
[----:B------:R-:W-:Y:S01]  /*2690*/  IADD3.X R12, PT, PT, R5, R4, R12, P1, P2 ;  /* 0x00000004050c7210 */ /* 0x000fe20000fe440c */
[----:B0-----:R-:W-:-:S04]  /*26a0*/  IMAD.WIDE.U32 R6, R9, 0xc, R14 ;  /* 0x0000000c09067825 */ /* 0x001fc800078e000e */
[----:B------:R-:W-:Y:S02]  /*26b0*/  IMAD.IADD R9, R2, 0x1, R11 ;  /* 0x0000000102097824 */ /* 0x000fe400078e020b */
[----:B------:R-:W-:-:S03]  /*26c0*/  IMAD.WIDE.U32 R4, R13, 0xc, R14 ;  /* 0x0000000c0d047825 */ /* 0x000fc600078e000e */
[----:B------:R-:W-:Y:S01]  /*26d0*/  ISETP.GE.AND P0, PT, R3, R9, PT ;  /* 0x000000090300720c */ /* 0x000fe20003f06270 */
[----:B------:R-:W-:Y:S02]  /*26e0*/  IMAD R13, R8, 0xc, RZ ;  /* 0x0000000c080d7824 */ /* 0x000fe400078e02ff */
[----:B------:R-:W-:Y:S02]  /*26f0*/  IMAD R15, R12, 0xc, RZ ;  /* 0x0000000c0c0f7824 */ /* 0x000fe400078e02ff */
[----:B------:R-:W-:Y:S02]  /*2700*/  IMAD.IADD R7, R7, 0x1, R13 ;  /* 0x0000000107077824 */ /* 0x000fe400078e020d */
[----:B------:R-:W-:-:S06]  /*2710*/  IMAD.IADD R5, R5, 0x1, R15 ;  /* 0x0000000105057824 */ /* 0x000fcc00078e020f */
[----:B------:R-:W-:Y:S05]  /*2720*/  @P0 BRA `(.L_x_22) ;  /* 0x00000000001c0947 */ /* 0x000fea0003800000 */
[----:B------:R-:W-:-:S13]  /*2730*/  ISETP.GE.AND P0, PT, R3, R2, PT ;  /* 0x000000020300720c */ /* 0x000fda0003f06270 */
[----:B------:R0:W5:Y:S04]  /*2740*/  @!P0 LDG.E R12, desc[UR6][R6.64] ;  /* 0x00000006060c8981 */ /* 0x000168000c1e1900 */
[----:B------:R0:W5:Y:S04]  /*2750*/  @!P0 LDG.E R10, desc[UR6][R6.64+0x4] ;  /* 0x00000406060a8981 */ /* 0x000168000c1e1900 */
[----:B------:R0:W5:Y:S04]  /*2760*/  @!P0 LDG.E R8, desc[UR6][R6.64+0x8] ;  /* 0x0000080606088981 */ /* 0x000168000c1e1900 */
[----:B------:R0:W5:Y:S04]  /*2770*/  @P0 LDG.E R12, desc[UR6][R4.64] ;  /* 0x00000006040c0981 */ /* 0x000168000c1e1900 */
[----:B------:R0:W5:Y:S04]  /*2780*/  @P0 LDG.E R10, desc[UR6][R4.64+0x4] ;  /* 0x00000406040a0981 */ /* 0x000168000c1e1900 */
[----:B------:R0:W5:Y:S02]  /*2790*/  @P0 LDG.E R8, desc[UR6][R4.64+0x8] ;  /* 0x0000080604080981 */ /* 0x000164000c1e1900 */
.L_x_22:
[----:B------:R-:W-:Y:S05]  /*27a0*/  BSYNC.RECONVERGENT B1 ;  /* 0x0000000000017941 */ /* 0x000fea0003800200 */
.L_x_21:
[----:B------:R-:W-:Y:S01]  /*27b0*/  VIADD R13, R3, 0x100 ;  /* 0x00000100030d7836 */ /* 0x000fe20000000000 */
[----:B------:R-:W-:Y:S04]  /*27c0*/  BSSY.RECONVERGENT B1, `(.L_x_23) ;  /* 0x000000a000017945 */ /* 0x000fe80003800200 */
[----:B------:R-:W-:-:S13]  /*27d0*/  ISETP.GE.AND P0, PT, R13, R9, PT ;  /* 0x000000090d00720c */ /* 0x000fda0003f06270 */
[----:B------:R-:W-:Y:S05]  /*27e0*/  @P0 BRA `(.L_x_24) ;  /* 0x00000000001c0947 */ /* 0x000fea0003800000 */
[----:B------:R-:W-:-:S13]  /*27f0*/  ISETP.GE.AND P0, PT, R13, R2, PT ;  /* 0x000000020d00720c */ /* 0x000fda0003f06270 */
[----:B------:R1:W5:Y:S04]  /*2800*/  @P0 LDG.E R15, desc[UR6][R4.64+0xc00] ;  /* 0x000c0006040f0981 */ /* 0x000368000c1e1900 */
[----:B------:R1:W5:Y:S04]  /*2810*/  @P0 LDG.E R14, desc[UR6][R4.64+0xc04] ;  /* 0x000c0406040e0981 */ /* 0x000368000c1e1900 */
[----:B------:R1:W5:Y:S04]  /*2820*/  @P0 LDG.E R13, desc[UR6][R4.64+0xc08] ;  /* 0x000c0806040d0981 */ /* 0x000368000c1e1900 */
[----:B------:R1:W5:Y:S04]  /*2830*/  @!P0 LDG.E R15, desc[UR6][R6.64+0xc00] ;  /* 0x000c0006060f8981 */ /* 0x000368000c1e1900 */
[----:B------:R1:W5:Y:S04]  /*2840*/  @!P0 LDG.E R14, desc[UR6][R6.64+0xc04] ;  /* 0x000c0406060e8981 */ /* 0x000368000c1e1900 */
[----:B------:R1:W5:Y:S02]  /*2850*/  @!P0 LDG.E R13, desc[UR6][R6.64+0xc08] ;  /* 0x000c0806060d8981 */ /* 0x000364000c1e1900 */
.L_x_24:
[----:B------:R-:W-:Y:S05]  /*2860*/  BSYNC.RECONVERGENT B1 ;  /* 0x0000000000017941 */ /* 0x000fea0003800200 */
.L_x_23:
        /* <DEDUP_REMOVED lines=11> */
.L_x_26:
[----:B------:R-:W-:Y:S05]  /*2920*/  BSYNC.RECONVERGENT B1 ;  /* 0x0000000000017941 */ /* 0x000fea0003800200 */
.L_x_25:
        /* <DEDUP_REMOVED lines=11> */
.L_x_28:
[----:B------:R-:W-:Y:S05]  /*29e0*/  BSYNC.RECONVERGENT B1 ;  /* 0x0000000000017941 */ /* 0x000fea0003800200 */
.L_x_27:
[----:B------:R-:W-:-:S04]  /*29f0*/  LOP3.LUT R22, R3, 0x400, RZ, 0xfc, !PT ;  /* 0x0000040003167812 */ /* 0x000fc800078efcff */
        /* <DEDUP_REMOVED lines=8> */
[----:B------:R4:W5:Y:S01]  /*2a80*/  @!P0 LDG.E R24, desc[UR6][R6.64+0x3008] ;  /* 0x0030080606188981 */ /* 0x000962000c1e1900 */
[----:B------:R-:W-:Y:S05]  /*2a90*/  BRA `(.L_x_29) ;  /* 0x00000004002c7947 */ /* 0x000fea0003800000 */
.L_x_20:
[----:B------:R-:W0:Y:S01]  /*2aa0*/  LDC.64 R14, c[0x0][0x3a0] ;  /* 0x0000e800ff0e7b82 */ /* 0x000e220000000a00 */
[----:B------:R-:W-:Y:S01]  /*2ab0*/  IMAD.MOV.U32 R5, RZ, RZ, R9 ;  /* 0x000000ffff057224 */ /* 0x000fe200078e0009 */
[----:B------:R-:W-:Y:S01]  /*2ac0*/  UMOV UR4, URZ ;  /* 0x000000ff00047c82 */ /* 0x000fe20008000000 */
[----:B------:R-:W-:Y:S01]  /*2ad0*/  IADD3 R9, P0, PT, R6, R3, RZ ;  /* 0x0000000306097210 */ /* 0x000fe20007f1e0ff */
[----:B------:R-:W-:Y:S01]  /*2ae0*/  BSSY.RECONVERGENT B1, `(.L_x_30) ;  /* 0x0000018000017945 */ /* 0x000fe20003800200 */
[----:B------:R-:W-:-:S04]  /*2af0*/  IMAD.WIDE.U32 R4, R13, 0x500, R4 ;  /* 0x000005000d047825 */ /* 0x000fc800078e0004 */
[----:B------:R-:W-:Y:S02]  /*2b00*/  IMAD.IADD R13, R3, 0x1, -R2 ;  /* 0x00000001030d7824 */ /* 0x000fe400078e0a02 */
[----:B------:R-:W-:Y:S02]  /*2b10*/  VIADD R5, R5, UR4 ;  /* 0x0000000405057c36 */ /* 0x000fe40008000000 */
[----:B------:R-:W-:Y:S01]  /*2b20*/  IMAD.X R8, RZ, RZ, R7, P0 ;  /* 0x000000ffff087224 */ /* 0x000fe200000e0607 */
[----:B------:R-:W-:Y:S02]  /*2b30*/  IADD3 R17, P1, P2, R13, R4, R16 ;  /* 0x000000040d117210 */ /* 0x000fe40007a3e010 */
[----:B------:R-:W-:-:S04]  /*2b40*/  SHF.R.S32.HI R13, RZ, 0x1f, R13 ;  /* 0x0000001fff0d7819 */ /* 0x000fc8000001140d */
[----:B------:R-:W-:Y:S01]  /*2b50*/  IADD3.X R12, PT, PT, R13, R5, R12, P1, P2 ;  /* 0x000000050d0c7210 */ /* 0x000fe20000fe440c */
[----:B------:R-:W-:Y:S02]  /*2b60*/  IMAD R13, R8, 0xc, RZ ;  /* 0x0000000c080d7824 */ /* 0x000fe400078e02ff */
[----:B0-----:R-:W-:-:S04]  /*2b70*/  IMAD.WIDE.U32 R4, R9, 0xc, R14 ;  /* 0x0000000c09047825 */ /* 0x001fc800078e000e */
[----:B------:R-:W-:Y:S02]  /*2b80*/  IMAD.IADD R9, R2, 0x1, R11 ;  /* 0x0000000102097824 */ /* 0x000fe400078e020b */
[----:B------:R-:W-:-:S03]  /*2b90*/  IMAD.WIDE.U32 R6, R17, 0xc, R14 ;  /* 0x0000000c11067825 */ /* 0x000fc600078e000e */
[----:B------:R-:W-:Y:S01]  /*2ba0*/  ISETP.GE.AND P0, PT, R3, R9, PT ;  /* 0x000000090300720c */ /* 0x000fe20003f06270 */
[----:B------:R-:W-:Y:S02]  /*2bb0*/  IMAD R15, R12, 0xc, RZ ;  /* 0x0000000c0c0f7824 */ /* 0x000fe400078e02ff */
[----:B------:R-:W-:Y:S02]  /*2bc0*/  IMAD.IADD R5, R13, 0x1, R5 ;  /* 0x000000010d057824 */ /* 0x000fe400078e0205 */
[----:B------:R-:W-:-:S08]  /*2bd0*/  IMAD.IADD R7, R15, 0x1, R7 ;  /* 0x000000010f077824 */ /* 0x000fd000078e0207 */
        /* <DEDUP_REMOVED lines=8> */
.L_x_31:
[----:B------:R-:W-:Y:S05]  /*2c60*/  BSYNC.RECONVERGENT B1 ;  /* 0x0000000000017941 */ /* 0x000fea0003800200 */
.L_x_30:
        /* <DEDUP_REMOVED lines=11> */
.L_x_33:
[----:B------:R-:W-:Y:S05]  /*2d20*/  BSYNC.RECONVERGENT B1 ;  /* 0x0000000000017941 */ /* 0x000fea0003800200 */
.L_x_32:
        /* <DEDUP_REMOVED lines=11> */
.L_x_35:
[----:B------:R-:W-:Y:S05]  /*2de0*/  BSYNC.RECONVERGENT B1 ;  /* 0x0000000000017941 */ /* 0x000fea0003800200 */
.L_x_34:
        /* <DEDUP_REMOVED lines=11> */
.L_x_37:
[----:B------:R-:W-:Y:S05]  /*2ea0*/  BSYNC.RECONVERGENT B1 ;  /* 0x0000000000017941 */ /* 0x000fea0003800200 */
.L_x_36:
        /* <DEDUP_REMOVED lines=10> */
.L_x_29:
[----:B------:R-:W-:Y:S05]  /*2f50*/  BSYNC.RECONVERGENT B0 ;  /* 0x0000000000007941 */ /* 0x000fea0003800200 */
.L_x_19:
[----:B01234-:R-:W0:Y:S01]  /*2f60*/  S2R R5, SR_CgaCtaId ;  /* 0x0000000000057919 */ /* 0x01fe220000008800 */
        /* <DEDUP_REMOVED lines=21> */
[----:B------:R-:W-:Y:S01]  /*30c0*/  BSSY.RECONVERGENT B0, `(.L_x_38) ;  /* 0x0000026000007945 */ /* 0x000fe20003800200 */
[----:B------:R-:W-:-:S04]  /*30d0*/  VIMNMX R3, PT, PT, R6, R9, PT ;  /* 0x0000000906037248 */ /* 0x000fc80003fe0100 */
[C---:B------:R-:W-:Y:S01]  /*30e0*/  ISETP.GE.AND P0, PT, R3.reuse, R11, PT ;  /* 0x0000000b0300720c */ /* 0x040fe20003f06270 */
[----:B------:R-:W-:Y:S01]  /*30f0*/  IMAD.IADD R11, R3, 0x1, -R11 ;  /* 0x00000001030b7824 */ /* 0x000fe200078e0a0b */
[----:B0-----:R-:W-:-:S04]  /*3100*/  VIMNMX R5, PT, PT, R2, R3, PT ;  /* 0x0000000302057248 */ /* 0x001fc80003fe0100 */
[----:B------:R-:W-:-:S04]  /*3110*/  SEL R13, R11, RZ, P0 ;  /* 0x000000ff0b0d7207 */ /* 0x000fc80000000000 */
[----:B------:R-:W-:-:S13]  /*3120*/  ISETP.GE.AND P0, PT, R13, R5, PT ;  /* 0x000000050d00720c */ /* 0x000fda0003f06270 */
[----:B------:R-:W-:Y:S05]  /*3130*/  @P0 BRA `(.L_x_39) ;  /* 0x0000000000780947 */ /* 0x000fea0003800000 */
[----:B------:R-:W-:-:S07]  /*3140*/  IMAD.IADD R6, R2, 0x1, R3 ;  /* 0x0000000102067824 */ /* 0x000fce00078e0203 */
.L_x_42:
[----:B------:R-:W-:Y:S01]  /*3150*/  IMAD.IADD R7, R5, 0x1, -R13 ;  /* 0x0000000105077824 */ /* 0x000fe200078e0a0d */
[----:B------:R-:W-:Y:S01]  /*3160*/  BSSY.RECONVERGENT B1, `(.L_x_40) ;  /* 0x0000017000017945 */ /* 0x000fe20003800200 */
[----:B------:R-:W-:-:S03]  /*3170*/  PLOP3.LUT P0, PT, PT, PT, PT, 0x8, 0x80 ;  /* 0x000000000080781c */ /* 0x000fc60003f0e170 */
        /* <DEDUP_REMOVED lines=21> */
.L_x_41:
[----:B------:R-:W-:Y:S05]  /*32d0*/  BSYNC.RECONVERGENT B1 ;  /* 0x0000000000017941 */ /* 0x000fea0003800200 */
.L_x_40:
[----:B------:R-:W-:Y:S01]  /*32e0*/  @P0 VIADD R13, R10, 0x1 ;  /* 0x000000010a0d0836 */ /* 0x000fe20000000000 */
[----:B------:R-:W-:-:S04]  /*32f0*/  SEL R5, R5, R10, P0 ;  /* 0x0000000a05057207 */ /* 0x000fc80000000000 */
[----:B------:R-:W-:-:S13]  /*3300*/  ISETP.GE.AND P0, PT, R13, R5, PT ;  /* 0x000000050d00720c */ /* 0x000fda0003f06270 */
[----:B------:R-:W-:Y:S05]  /*3310*/  @!P0 BRA `(.L_x_42) ;  /* 0xfffffffc008c8947 */ /* 0x000fea000383ffff */
.L_x_39:
[----:B------:R-:W-:Y:S05]  /*3320*/  BSYNC.RECONVERGENT B0 ;  /* 0x0000000000007941 */ /* 0x000fea0003800200 */
.L_x_38:
        /* <DEDUP_REMOVED lines=24> */
.L_x_44:
[----:B------:R-:W-:Y:S05]  /*34b0*/  BSYNC.RECONVERGENT B0 ;  /* 0x0000000000007941 */ /* 0x000fea0003800200 */
.L_x_43:
        /* <DEDUP_REMOVED lines=28> */
.L_x_46:
[----:B------:R-:W-:Y:S05]  /*3680*/  BSYNC.RECONVERGENT B0 ;  /* 0x0000000000007941 */ /* 0x000fea0003800200 */
.L_x_45:
        /* <DEDUP_REMOVED lines=30> */
.L_x_48:
[----:B------:R-:W-:Y:S05]  /*3870*/  BSYNC.RECONVERGENT B0 ;  /* 0x0000000000007941 */ /* 0x000fea0003800200 */
.L_x_47:
[----:B------:R-:W-:Y:S01]  /*3880*/  VIADD R20, R19, 0x1 ;  /* 0x0000000113147836 */ /* 0x000fe20000000000 */
[----:B------:R-:W-:Y:S01]  /*3890*/  BSSY.RECONVERGENT B0, `(.L_x_49) ;  /* 0x000001d000007945 */ /* 0x000fe20003800200 */
[----:B------:R-:W-:Y:S01]  /*38a0*/  @!P0 IMAD.MOV R20, RZ, RZ, R19 ;  /* 0x000000ffff148224 */ /* 0x000fe200078e0213 */
[----:B-1--4-:R-:W-:Y:S01]  /*38b0*/  SEL R19, R7, R10, P0 ;  /* 0x0000000a07137207 */ /* 0x012fe20000000000 */
[----:B------:R-:W-:Y:S01]  /*38c0*/  VIADD R23, R21, 0x1 ;  /* 0x0000000115177836 */ /* 0x000fe20000000000 */
[----:B0-2---:R-:W-:Y:S01]  /*38d0*/  SEL R17, R16, R11, P0 ;  /* 0x0000000b10117207 */ /* 0x005fe20000000000 */
[----:B------:R-:W-:Y:S01]  /*38e0*/  @P0 IMAD.MOV R23, RZ, RZ, R21 ;  /* 0x000000ffff170224 */ /* 0x000fe200078e0215 */
[C---:B------:R-:W-:Y:S01]  /*38f0*/  ISETP.GE.AND P1, PT, R20.reuse, R9, PT ;  /* 0x000000091400720c */ /* 0x040fe20003f26270 */
[--C-:B------:R-:W-:Y:S02]  /*3900*/  @P0 IMAD R21, R20, 0xc, R4.reuse ;  /* 0x0000000c14150824 */ /* 0x100fe400078e0204 */
[----:B------:R-:W-:Y:S01]  /*3910*/  @!P0 IMAD R8, R23, 0xc, R4 ;  /* 0x0000000c17088824 */ /* 0x000fe200078e0204 */
[----:B---3--:R-:W-:-:S02]  /*3920*/  SEL R4, R18, R15, P0 ;  /* 0x0000000f12047207 */ /* 0x008fc40000000000 */
[----:B------:R0:W1:Y:S04]  /*3930*/  @P0 LDS R7, [R21] ;  /* 0x0000000015070984 */ /* 0x0000680000000800 */
[----:B------:R0:W2:Y:S04]  /*3940*/  @!P0 LDS R10, [R8] ;  /* 0x00000000080a8984 */ /* 0x0000a80000000800 */
[----:B------:R0:W3:Y:S04]  /*3950*/  @!P0 LDS R11, [R8+0x4] ;  /* 0x00000400080b8984 */ /* 0x0000e80000000800 */
[----:B------:R0:W4:Y:S04]  /*3960*/  @!P0 LDS R15, [R8+0x8] ;  /* 0x00000800080f8984 */ /* 0x0001280000000800 */
[----:B------:R0:W0:Y:S04]  /*3970*/  @P0 LDS R16, [R21+0x4] ;  /* 0x0000040015100984 */ /* 0x0000280000000800 */
[----:B------:R0:W0:Y:S01]  /*3980*/  @P0 LDS R18, [R21+0x8] ;  /* 0x0000080015120984 */ /* 0x0000220000000800 */
[----:B------:R-:W-:Y:S01]  /*3990*/  PLOP3.LUT P0, PT, PT, PT, PT, 0x8, 0x80 ;  /* 0x000000000080781c */ /* 0x000fe20003f0e170 */
[----:B------:R-:W-:-:S12]  /*39a0*/  @P1 BRA `(.L_x_50) ;  /* 0x00000000002c1947 */ /* 0x000fd80003800000 */
[----:B-12---:R-:W-:Y:S02]  /*39b0*/  ISETP.GE.AND P1, PT, R7, R10, PT ;  /* 0x0000000a0700720c */ /* 0x006fe40003f26270 */
[----:B------:R-:W-:Y:S02]  /*39c0*/  PLOP3.LUT P0, PT, PT, PT, PT, 0x80, 0x8 ;  /* 0x000000000008781c */ /* 0x000fe40003f0f070 */
[----:B------:R-:W-:-:S13]  /*39d0*/  ISETP.GE.OR P1, PT, R23, R2, !P1 ;  /* 0x000000021700720c */ /* 0x000fda0004f26670 */
[----:B------:R-:W-:Y:S05]  /*39e0*/  @P1 BRA `(.L_x_50) ;  /* 0x00000000001c1947 */ /* 0x000fea0003800000 */
[----:B------:R-:W-:Y:S02]  /*39f0*/  ISETP.GT.AND P1, PT, R7, R10, PT ;  /* 0x0000000a0700720c */ /* 0x000fe40003f24270 */
[----:B------:R-:W-:-:S11]  /*3a00*/  PLOP3.LUT P0, PT, PT, PT, PT, 0x8, 0x80 ;  /* 0x000000000080781c */ /* 0x000fd60003f0e170 */
[----:B------:R-:W-:Y:S05]  /*3a10*/  @P1 BRA `(.L_x_50) ;  /* 0x0000000000101947 */ /* 0x000fea0003800000 */
[----:B0--3--:R-:W-:Y:S02]  /*3a20*/  ISETP.GE.AND P1, PT, R16, R11, PT ;  /* 0x0000000b1000720c */ /* 0x009fe40003f26270 */
[----:B------:R-:W-:-:S11]  /*3a30*/  PLOP3.LUT P0, PT, PT, PT, PT, 0x80, 0x8 ;  /* 0x000000000008781c */ /* 0x000fd60003f0f070 */
[----:B----4-:R-:W-:-:S04]  /*3a40*/  @P1 ISETP.GE.AND P2, PT, R18, R15, PT ;  /* 0x0000000f1200120c */ /* 0x010fc80003f46270 */
[----:B------:R-:W-:-:S13]  /*3a50*/  @P1 ISETP.LE.AND P0, PT, R16, R11, !P2 ;  /* 0x0000000b1000120c */ /* 0x000fda0005703270 */
.L_x_50:
[----:B------:R-:W-:Y:S05]  /*3a60*/  BSYNC.RECONVERGENT B0 ;  /* 0x0000000000007941 */ /* 0x000fea0003800200 */
.L_x_49:
[----:B------:R-:W5:Y:S01]  /*3a70*/  S2UR UR5, SR_CgaCtaId ;  /* 0x00000000000579c3 */ /* 0x000f620000008800 */
[----:B------:R-:W-:Y:S01]  /*3a80*/  UMOV UR4, 0x400 ;  /* 0x0000040000047882 */ /* 0x000fe20000000000 */
[----:B------:R-:W-:Y:S01]  /*3a90*/  VIADD R24, R20, 0x1 ;  /* 0x0000000114187836 */ /* 0x000fe20000000000 */
[----:B------:R-:W-:Y:S01]  /*3aa0*/  BSSY.RECONVERGENT B0, `(.L_x_51) ;  /* 0x0000020000007945 */ /* 0x000fe20003800200 */
[----:B------:R-:W-:Y:S01]  /*3ab0*/  @!P0 IMAD.MOV R24, RZ, RZ, R20 ;  /* 0x000000ffff188224 */ /* 0x000fe200078e0214 */
[----:B-12---:R-:W-:Y:S01]  /*3ac0*/  SEL R22, R7, R10, P0 ;  /* 0x0000000a07167207 */ /* 0x006fe20000000000 */
[----:B------:R-:W-:Y:S01]  /*3ad0*/  VIADD R25, R23, 0x1 ;  /* 0x0000000117197836 */ /* 0x000fe20000000000 */
[----:B0--3--:R-:W-:Y:S01]  /*3ae0*/  SEL R21, R16, R11, P0 ;  /* 0x0000000b10157207 */ /* 0x009fe20000000000 */
[----:B------:R-:W-:Y:S01]  /*3af0*/  @P0 IMAD.MOV R25, RZ, RZ, R23 ;  /* 0x000000ffff190224 */ /* 0x000fe200078e0217 */
[----:B------:R-:W-:Y:S02]  /*3b00*/  ISETP.GE.AND P1, PT, R24, R9, PT ;  /* 0x000000091800720c */ /* 0x000fe40003f26270 */
[----:B----4-:R-:W-:Y:S01]  /*3b10*/  SEL R20, R18, R15, P0 ;  /* 0x0000000f12147207 */ /* 0x010fe20000000000 */
        /* <DEDUP_REMOVED lines=24> */
.L_x_52:
[----:B------:R-:W-:Y:S05]  /*3ca0*/  BSYNC.RECONVERGENT B0 ;  /* 0x0000000000007941 */ /* 0x000fea0003800200 */
.L_x_51:
[----:B------:R-:W5:Y:S01]  /*3cb0*/  LDCU.U8 UR4, c[0x0][0x380] ;  /* 0x00007000ff0477ac */ /* 0x000f620008000000 */
[----:B------:R-:W5:Y:S01]  /*3cc0*/  S2R R2, SR_TID.X ;  /* 0x0000000000027919 */ /* 0x000f620000002100 */
[----:B0--3--:R-:W-:Y:S02]  /*3cd0*/  SEL R15, R18, R15, P0 ;  /* 0x0000000f120f7207 */ /* 0x009fe40000000000 */
[----:B--2---:R-:W-:Y:S02]  /*3ce0*/  SEL R11, R16, R11, P0 ;  /* 0x0000000b100b7207 */ /* 0x004fe40000000000 */
[----:B-1--4-:R-:W-:Y:S01]  /*3cf0*/  SEL R7, R7, R10, P0 ;  /* 0x0000000a07077207 */ /* 0x012fe20000000000 */
[----:B-----5:R-:W-:-:S04]  /*3d00*/  UPRMT UR4, UR4, 0x8880, URZ ;  /* 0x0000888004047896 */ /* 0x020fc800080000ff */
[----:B------:R-:W-:Y:S01]  /*3d10*/  UISETP.NE.AND UP0, UPT, UR4, URZ, UPT ;  /* 0x000000ff0400728c */ /* 0x000fe2000bf05270 */
[----:B------:R-:W-:Y:S08]  /*3d20*/  BAR.SYNC.DEFER_BLOCKING 0x0 ;  /* 0x0000000000007b1d */ /* 0x000ff00000010000 */
[----:B------:R-:W-:Y:S05]  /*3d30*/  BRA.U !UP0, `(.L_x_53) ;  /* 0x0000000508347547 */ /* 0x000fea000b800000 */
[----:B------:R-:W0:Y:S01]  /*3d40*/  S2R R10, SR_LANEID ;  /* 0x00000000000a7919 */ /* 0x000e220000000000 */
[----:B------:R-:W-:Y:S02]  /*3d50*/  SHF.R.U32.HI R23, RZ, 0x5, R2 ;  /* 0x00000005ff177819 */ /* 0x000fe40000011602 */
[----:B------:R-:W-:-:S03]  /*3d60*/  ISETP.NE.AND P0, PT, R2, RZ, PT ;  /* 0x000000ff0200720c */ /* 0x000fc60003f05270 */
[----:B0-----:R-:W-:-:S04]  /*3d70*/  IMAD R23, R23, 0x20, R10 ;  /* 0x0000002017177824 */ /* 0x001fc800078e020a */
[----:B------:R-:W-:-:S04]  /*3d80*/  IMAD R23, R23, 0x5, RZ ;  /* 0x0000000517177824 */ /* 0x000fc800078e02ff */
[----:B------:R-:W-:Y:S02]  /*3d90*/  IMAD R24, R23, 0xc, R8 ;  /* 0x0000000c17187824 */ /* 0x000fe400078e0208 */
[----:B------:R-:W-:-:S03]  /*3da0*/  IMAD R23, R10, -0x4, R23 ;  /* 0xfffffffc0a177824 */ /* 0x000fc600078e0217 */
[----:B------:R-:W-:Y:S01]  /*3db0*/  STS [R24], R5 ;  /* 0x0000000518007388 */ /* 0x000fe20000000800 */
[----:B------:R-:W-:-:S03]  /*3dc0*/  IMAD R26, R23, 0xc, R8 ;  /* 0x0000000c171a7824 */ /* 0x000fc600078e0208 */
[----:B------:R-:W-:Y:S04]  /*3dd0*/  STS [R24+0x4], R6 ;  /* 0x0000040618007388 */ /* 0x000fe80000000800 */
[----:B------:R0:W-:Y:S04]  /*3de0*/  STS [R24+0x8], R3 ;  /* 0x0000080318007388 */ /* 0x0001e80000000800 */
[----:B------:R-:W-:Y:S04]  /*3df0*/  STS [R24+0xc], R14 ;  /* 0x00000c0e18007388 */ /* 0x000fe80000000800 */
[----:B------:R-:W-:Y:S01]  /*3e00*/  STS [R24+0x10], R13 ;  /* 0x0000100d18007388 */ /* 0x000fe20000000800 */
[----:B0-----:R-:W-:-:S03]  /*3e10*/  LOP3.LUT R3, R2, 0x1f, RZ, 0xc0, !PT ;  /* 0x0000001f02037812 */ /* 0x001fc600078ec0ff */
[----:B------:R-:W-:Y:S01]  /*3e20*/  STS [R24+0x14], R12 ;  /* 0x0000140c18007388 */ /* 0x000fe20000000800 */
[----:B------:R-:W-:-:S03]  /*3e30*/  LOP3.LUT R2, R2, 0x3e0, RZ, 0xc0, !PT ;  /* 0x000003e002027812 */ /* 0x000fc600078ec0ff */
[----:B------:R-:W-:Y:S02]  /*3e40*/  STS [R24+0x18], R19 ;  /* 0x0000181318007388 */ /* 0x000fe40000000800 */
[----:B------:R-:W-:Y:S02]  /*3e50*/  IMAD R2, R2, 0x5, R3 ;  /* 0x0000000502027824 */ /* 0x000fe400078e0203 */
[----:B------:R-:W-:Y:S01]  /*3e60*/  STS [R24+0x1c], R17 ;  /* 0x00001c1118007388 */ /* 0x000fe20000000800 */
[----:B------:R-:W-:-:S03]  /*3e70*/  IMAD.MOV.U32 R3, RZ, RZ, RZ ;  /* 0x000000ffff037224 */ /* 0x000fc600078e00ff */
[----:B------:R0:W-:Y:S04]  /*3e80*/  STS [R24+0x20], R4 ;  /* 0x0000200418007388 */ /* 0x0001e80000000800 */
[----:B------:R-:W-:Y:S04]  /*3e90*/  STS [R24+0x24], R22 ;  /* 0x0000241618007388 */ /* 0x000fe80000000800 */
[----:B------:R-:W-:Y:S01]  /*3ea0*/  STS [R24+0x28], R21 ;  /* 0x0000281518007388 */ /* 0x000fe20000000800 */
[----:B0-----:R-:W0:Y:S03]  /*3eb0*/  LDC.64 R4, c[0x0][0x3a0] ;  /* 0x0000e800ff047b82 */ /* 0x001e260000000a00 */
[----:B------:R-:W-:Y:S04]  /*3ec0*/  STS [R24+0x2c], R20 ;  /* 0x00002c1418007388 */ /* 0x000fe80000000800 */
[----:B------:R1:W-:Y:S04]  /*3ed0*/  STS [R24+0x30], R7 ;  /* 0x0000300718007388 */ /* 0x0003e80000000800 */
[----:B------:R-:W-:Y:S04]  /*3ee0*/  STS [R24+0x34], R11 ;  /* 0x0000340b18007388 */ /* 0x000fe80000000800 */
[----:B------:R-:W-:Y:S01]  /*3ef0*/  STS [R24+0x38], R15 ;  /* 0x0000380f18007388 */ /* 0x000fe20000000800 */
[----:B------:R-:W-:-:S03]  /*3f00*/  NOP ;  /* 0x0000000000007918 */ /* 0x000fc60000000000 */
[----:B------:R-:W-:Y:S01]  /*3f10*/  LDS R17, [R26] ;  /* 0x000000001a117984 */ /* 0x000fe20000000800 */
[----:B-1----:R-:W-:-:S03]  /*3f20*/  IMAD.WIDE.U32 R6, R0, 0x500, R2 ;  /* 0x0000050000067825 */ /* 0x002fc600078e0002 */
[----:B------:R-:W-:Y:S01]  /*3f30*/  LDS R18, [R26+0x4] ;  /* 0x000004001a127984 */ /* 0x000fe20000000800 */
[----:B------:R-:W-:Y:S02]  /*3f40*/  VIADD R3, R2, 0x20 ;  /* 0x0000002002037836 */ /* 0x000fe40000000000 */
[----:B------:R-:W-:Y:S01]  /*3f50*/  IMAD R0, R7, 0xc, RZ ;  /* 0x0000000c07007824 */ /* 0x000fe200078e02ff */
[----:B------:R-:W-:Y:S01]  /*3f60*/  LDS R16, [R26+0x8] ;  /* 0x000008001a107984 */ /* 0x000fe20000000800 */
[----:B0-----:R-:W-:-:S03]  /*3f70*/  IMAD.WIDE.U32 R4, R6, 0xc, R4 ;  /* 0x0000000c06047825 */ /* 0x001fc600078e0004 */
[----:B------:R-:W-:Y:S01]  /*3f80*/  LDS R14, [R26+0x180] ;  /* 0x000180001a0e7984 */ /* 0x000fe20000000800 */
[C---:B------:R-:W-:Y:S02]  /*3f90*/  VIADD R7, R2.reuse, 0x40 ;  /* 0x0000004002077836 */ /* 0x040fe40000000000 */
[----:B------:R-:W-:Y:S01]  /*3fa0*/  IMAD.IADD R5, R5, 0x1, R0 ;  /* 0x0000000105057824 */ /* 0x000fe200078e0200 */
[----:B------:R-:W-:Y:S04]  /*3fb0*/  LDS R12, [R26+0x184] ;  /* 0x000184001a0c7984 */ /* 0x000fe80000000800 */
        /* <DEDUP_REMOVED lines=10> */
[----:B------:R-:W-:Y:S01]  /*4060*/  @!P0 STS [R8+0x3c00], R9 ;  /* 0x003c000908008388 */ /* 0x000fe20000000800 */
[----:B------:R-:W-:Y:S06]  /*4070*/  BAR.SYNC.DEFER_BLOCKING 0x0 ;  /* 0x0000000000007b1d */ /* 0x000fec0000010000 */
[----:B------:R-:W0:Y:S02]  /*4080*/  LDS R20, [R8+0x3c00] ;  /* 0x003c000008147984 */ /* 0x000e240000000800 */
[----:B0-----:R-:W-:-:S02]  /*4090*/  ISETP.GE.AND P0, PT, R2, R20, PT ;  /* 0x000000140200720c */ /* 0x001fc40003f06270 */
[-C--:B------:R-:W-:Y:S01]  /*40a0*/  ISETP.GE.AND P1, PT, R3, R20.reuse, PT ;  /* 0x000000140300720c */ /* 0x080fe20003f26270 */
[----:B------:R-:W-:Y:S01]  /*40b0*/  VIADD R3, R2, 0x60 ;  /* 0x0000006002037836 */ /* 0x000fe20000000000 */
[----:B------:R-:W-:-:S04]  /*40c0*/  ISETP.GE.AND P2, PT, R7, R20, PT ;  /* 0x000000140700720c */ /* 0x000fc80003f46270 */
[----:B------:R-:W-:Y:S01]  /*40d0*/  ISETP.GE.AND P3, PT, R3, R20, PT ;  /* 0x000000140300720c */ /* 0x000fe20003f66270 */
[----:B------:R-:W-:-:S04]  /*40e0*/  VIADD R3, R2, 0x80 ;  /* 0x0000008002037836 */ /* 0x000fc80000000000 */
[----:B------:R0:W-:Y:S04]  /*40f0*/  @!P0 STG.E desc[UR6][R4.64], R17 ;  /* 0x0000001104008986 */ /* 0x0001e8000c101906 */
[----:B------:R0:W-:Y:S04]  /*4100*/  @!P0 STG.E desc[UR6][R4.64+0x4], R18 ;  /* 0x0000041204008986 */ /* 0x0001e8000c101906 */
[----:B------:R0:W-:Y:S01]  /*4110*/  @!P0 STG.E desc[UR6][R4.64+0x8], R16 ;  /* 0x0000081004008986 */ /* 0x0001e2000c101906 */
[----:B------:R-:W-:-:S03]  /*4120*/  ISETP.GE.AND P0, PT, R3, R20, PT ;  /* 0x000000140300720c */ /* 0x000fc60003f06270 */
[----:B------:R0:W-:Y:S04]  /*4130*/  @!P1 STG.E desc[UR6][R4.64+0x180], R14 ;  /* 0x0001800e04009986 */ /* 0x0001e8000c101906 */
[----:B------:R0:W-:Y:S04]  /*4140*/  @!P1 STG.E desc[UR6][R4.64+0x184], R12 ;  /* 0x0001840c04009986 */ /* 0x0001e8000c101906 */
[----:B------:R0:W-:Y:S04]  /*4150*/  @!P1 STG.E desc[UR6][R4.64+0x188], R10 ;  /* 0x0001880a04009986 */ /* 0x0001e8000c101906 */
[----:B------:R0:W-:Y:S04]  /*4160*/  @!P2 STG.E desc[UR6][R4.64+0x300], R29 ;  /* 0x0003001d0400a986 */ /* 0x0001e8000c101906 */
[----:B------:R0:W-:Y:S04]  /*4170*/  @!P2 STG.E desc[UR6][R4.64+0x304], R27 ;  /* 0x0003041b0400a986 */ /* 0x0001e8000c101906 */
[----:B------:R0:W-:Y:S04]  /*4180*/  @!P2 STG.E desc[UR6][R4.64+0x308], R25 ;  /* 0x000308190400a986 */ /* 0x0001e8000c101906 */
[----:B------:R0:W-:Y:S04]  /*4190*/  @!P3 STG.E desc[UR6][R4.64+0x480], R23 ;  /* 0x000480170400b986 */ /* 0x0001e8000c101906 */
[----:B------:R0:W-:Y:S04]  /*41a0*/  @!P3 STG.E desc[UR6][R4.64+0x484], R21 ;  /* 0x000484150400b986 */ /* 0x0001e8000c101906 */
[----:B------:R0:W-:Y:S01]  /*41b0*/  @!P3 STG.E desc[UR6][R4.64+0x488], R19 ;  /* 0x000488130400b986 */ /* 0x0001e2000c101906 */
[----:B------:R-:W-:Y:S05]  /*41c0*/  @P0 EXIT ;  /* 0x000000000000094d */ /* 0x000fea0003800000 */
[----:B------:R-:W-:Y:S04]  /*41d0*/  STG.E desc[UR6][R4.64+0x600], R11 ;  /* 0x0006000b04007986 */ /* 0x000fe8000c101906 */
[----:B------:R-:W-:Y:S04]  /*41e0*/  STG.E desc[UR6][R4.64+0x604], R13 ;  /* 0x0006040d04007986 */ /* 0x000fe8000c101906 */
[----:B------:R-:W-:Y:S01]  /*41f0*/  STG.E desc[UR6][R4.64+0x608], R15 ;  /* 0x0006080f04007986 */ /* 0x000fe2000c101906 */
[----:B------:R-:W-:Y:S05]  /*4200*/  EXIT ;  /* 0x000000000000794d */ /* 0x000fea0003800000 */
.L_x_53:
[----:B------:R-:W0:Y:S01]  /*4210*/  S2R R10, SR_LANEID ;  /* 0x00000000000a7919 */ /* 0x000e220000000000 */
[----:B------:R-:W-:Y:S02]  /*4220*/  SHF.R.U32.HI R23, RZ, 0x5, R2 ;  /* 0x00000005ff177819 */ /* 0x000fe40000011602 */
[----:B------:R-:W-:-:S03]  /*4230*/  ISETP.NE.AND P0, PT, R2, RZ, PT ;  /* 0x000000ff0200720c */ /* 0x000fc60003f05270 */
[----:B0-----:R-:W-:-:S04]  /*4240*/  IMAD R23, R23, 0x20, R10 ;  /* 0x0000002017177824 */ /* 0x001fc800078e020a */
[----:B------:R-:W-:-:S04]  /*4250*/  IMAD R23, R23, 0x5, RZ ;  /* 0x0000000517177824 */ /* 0x000fc800078e02ff */
[----:B------:R-:W-:Y:S02]  /*4260*/  IMAD R24, R23, 0xc, R8 ;  /* 0x0000000c17187824 */ /* 0x000fe400078e0208 */
[----:B------:R-:W-:-:S03]  /*4270*/  IMAD R23, R10, -0x4, R23 ;  /* 0xfffffffc0a177824 */ /* 0x000fc600078e0217 */
[----:B------:R0:W-:Y:S04]  /*4280*/  STS [R24+0x8], R3 ;  /* 0x0000080318007388 */ /* 0x0001e80000000800 */
[----:B------:R-:W-:Y:S04]  /*4290*/  STS [R24], R5 ;  /* 0x0000000518007388 */ /* 0x000fe80000000800 */
[----:B------:R1:W-:Y:S01]  /*42a0*/  STS [R24+0x4], R6 ;  /* 0x0000040618007388 */ /* 0x0003e20000000800 */
[----:B0-----:R-:W-:-:S03]  /*42b0*/  IMAD R3, R23, 0xc, R8 ;  /* 0x0000000c17037824 */ /* 0x001fc600078e0208 */
[----:B------:R-:W-:Y:S04]  /*42c0*/  STS [R24+0xc], R14 ;  /* 0x00000c0e18007388 */ /* 0x000fe80000000800 */
[----:B------:R-:W-:Y:S01]  /*42d0*/  STS [R24+0x10], R13 ;  /* 0x0000100d18007388 */ /* 0x000fe20000000800 */
[----:B-1----:R-:W-:-:S03]  /*42e0*/  LOP3.LUT R6, R2, 0x1f, RZ, 0xc0, !PT ;  /* 0x0000001f02067812 */ /* 0x002fc600078ec0ff */
[----:B------:R-:W-:Y:S04]  /*42f0*/  STS [R24+0x14], R12 ;  /* 0x0000140c18007388 */ /* 0x000fe80000000800 */
[----:B------:R-:W-:Y:S04]  /*4300*/  STS [R24+0x18], R19 ;  /* 0x0000181318007388 */ /* 0x000fe80000000800 */
[----:B------:R-:W-:Y:S04]  /*4310*/  STS [R24+0x1c], R17 ;  /* 0x00001c1118007388 */ /* 0x000fe80000000800 */
[----:B------:R0:W-:Y:S04]  /*4320*/  STS [R24+0x20], R4 ;  /* 0x0000200418007388 */ /* 0x0001e80000000800 */
[----:B------:R1:W-:Y:S04]  /*4330*/  STS [R24+0x24], R22 ;  /* 0x0000241618007388 */ /* 0x0003e80000000800 */
[----:B------:R-:W-:Y:S01]  /*4340*/  STS [R24+0x28], R21 ;  /* 0x0000281518007388 */ /* 0x000fe20000000800 */
[----:B0-----:R-:W0:Y:S03]  /*4350*/  LDC.64 R4, c[0x0][0x388] ;  /* 0x0000e200ff047b82 */ /* 0x001e260000000a00 */
[----:B------:R-:W-:Y:S01]  /*4360*/  STS [R24+0x2c], R20 ;  /* 0x00002c1418007388 */ /* 0x000fe20000000800 */
[----:B-1----:R-:W-:-:S03]  /*4370*/  LOP3.LUT R22, R2, 0x3e0, RZ, 0xc0, !PT ;  /* 0x000003e002167812 */ /* 0x002fc600078ec0ff */
[----:B------:R1:W-:Y:S02]  /*4380*/  STS [R24+0x30], R7 ;  /* 0x0000300718007388 */ /* 0x0003e40000000800 */
[----:B------:R-:W-:Y:S02]  /*4390*/  IMAD R22, R22, 0x5, RZ ;  /* 0x0000000516167824 */ /* 0x000fe400078e02ff */
[----:B------:R-:W-:Y:S04]  /*43a0*/  STS [R24+0x34], R11 ;  /* 0x0000340b18007388 */ /* 0x000fe80000000800 */
[----:B------:R-:W-:Y:S01]  /*43b0*/  STS [R24+0x38], R15 ;  /* 0x0000380f18007388 */ /* 0x000fe20000000800 */
[----:B------:R-:W-:-:S03]  /*43c0*/  NOP ;  /* 0x0000000000007918 */ /* 0x000fc60000000000 */
[----:B------:R-:W-:Y:S01]  /*43d0*/  LDS R18, [R3] ;  /* 0x0000000003127984 */ /* 0x000fe20000000800 */
[----:B-1----:R-:W-:-:S03]  /*43e0*/  IMAD.MOV.U32 R7, RZ, RZ, RZ ;  /* 0x000000ffff077224 */ /* 0x002fc600078e00ff */
[----:B------:R-:W-:Y:S01]  /*43f0*/  LDS R16, [R3+0x4] ;  /* 0x0000040003107984 */ /* 0x000fe20000000800 */
[----:B------:R-:W-:Y:S01]  /*4400*/  IMAD.WIDE.U32 R6, R0, 0x500, R6 ;  /* 0x0000050000067825 */ /* 0x000fe200078e0006 */
[C---:B------:R-:W-:Y:S02]  /*4410*/  LOP3.LUT R0, R22.reuse, 0x1f, R2, 0xf8, !PT ;  /* 0x0000001f16007812 */ /* 0x040fe400078ef802 */
        /* <DEDUP_REMOVED lines=12> */
[----:B------:R0:W-:Y:S04]  /*44e0*/  LDS R15, [R3+0x608] ;  /* 0x00060800030f7984 */ /* 0x0001e80000000800 */
[----:B------:R1:W-:Y:S01]  /*44f0*/  @!P0 STS [R8+0x3c00], R9 ;  /* 0x003c000908008388 */ /* 0x0003e20000000800 */
[----:B------:R-:W-:Y:S01]  /*4500*/  BAR.SYNC.DEFER_BLOCKING 0x0 ;  /* 0x0000000000007b1d */ /* 0x000fe20000010000 */
[----:B------:R-:W-:-:S05]  /*4510*/  IADD3 R6, P0, PT, R22, R6, RZ ;  /* 0x0000000616067210 */ /* 0x000fca0007f1e0ff */
[----:B0-----:R-:W-:-:S04]  /*4520*/  IMAD.WIDE.U32 R2, R6, 0xc, R4 ;  /* 0x0000000c06027825 */ /* 0x001fc800078e0004 */
[----:B-1----:R-:W-:Y:S02]  /*4530*/  IMAD.X R9, RZ, RZ, R7, P0 ;  /* 0x000000ffff097224 */ /* 0x002fe400000e0607 */
[C---:B------:R-:W-:Y:S02]  /*4540*/  VIADD R5, R0.reuse, 0x20 ;  /* 0x0000002000057836 */ /* 0x040fe40000000000 */
[----:B------:R-:W-:Y:S02]  /*4550*/  VIADD R7, R0, 0x40 ;  /* 0x0000004000077836 */ /* 0x000fe40000000000 */
[----:B------:R-:W-:-:S04]  /*4560*/  IMAD R9, R9, 0xc, RZ ;  /* 0x0000000c09097824 */ /* 0x000fc800078e02ff */
[----:B------:R-:W-:Y:S01]  /*4570*/  IMAD.IADD R3, R3, 0x1, R9 ;  /* 0x0000000103037824 */ /* 0x000fe200078e0209 */
[----:B------:R-:W0:Y:S02]  /*4580*/  LDS R20, [R8+0x3c00] ;  /* 0x003c000008147984 */ /* 0x000e240000000800 */
[-C--:B0-----:R-:W-:Y:S01]  /*4590*/  ISETP.GE.AND P1, PT, R5, R20.reuse, PT ;  /* 0x000000140500720c */ /* 0x081fe20003f26270 */
[C---:B------:R-:W-:Y:S01]  /*45a0*/  VIADD R5, R0.reuse, 0x60 ;  /* 0x0000006000057836 */ /* 0x040fe20000000000 */
[-C--:B------:R-:W-:Y:S01]  /*45b0*/  ISETP.GE.AND P2, PT, R7, R20.reuse, PT ;  /* 0x000000140700720c */ /* 0x080fe20003f46270 */
[C---:B------:R-:W-:Y:S01]  /*45c0*/  VIADD R7, R0.reuse, 0x80 ;  /* 0x0000008000077836 */ /* 0x040fe20000000000 */
[-C--:B------:R-:W-:Y:S02]  /*45d0*/  ISETP.GE.AND P0, PT, R0, R20.reuse, PT ;  /* 0x000000140000720c */ /* 0x080fe40003f06270 */
[-C--:B------:R-:W-:Y:S02]  /*45e0*/  ISETP.GE.AND P3, PT, R5, R20.reuse, PT ;  /* 0x000000140500720c */ /* 0x080fe40003f66270 */
[----:B------:R-:W-:-:S05]  /*45f0*/  ISETP.GE.AND P4, PT, R7, R20, PT ;  /* 0x000000140700720c */ /* 0x000fca0003f86270 */
        /* <DEDUP_REMOVED lines=17> */
.L_x_54:
[----:B------:R-:W-:-:S00]  /*4710*/  BRA `(.L_x_54) ;  /* 0xfffffffc00fc7947 */ /* 0x000fc0000383ffff */
[----:B------:R-:W-:-:S00]  /*4720*/  NOP ;  /* 0x0000000000007918 */ /* 0x000fc00000000000 */
        /* <DEDUP_REMOVED lines=13> */
.L_x_1341:


//--------------------- .text._ZN3cub18CUB_300001_SM_10006detail10merge_sort30DeviceMergeSortPartitionKernelIN6thrust24THRUST_300001_SM_1000_NS6detail15normal_iteratorINS5_10device_ptrI4int3EEEEm8Int3LessS9_EEvbT_PT2_T0_SG_PSG_T1_SG_i --------------------------
	.section	.text._ZN3cub18CUB_300001_SM_10006detail10merge_sort30DeviceMergeSortPartitionKernelIN6thrust24THRUST_300001_SM_1000_NS6detail15normal_iteratorINS5_10device_ptrI4int3EEEEm8Int3LessS9_EEvbT_PT2_T0_SG_PSG_T1_SG_i,"ax",@progbits
	.align	128
        .global         _ZN3cub18CUB_300001_SM_10006detail10merge_sort30DeviceMergeSortPartitionKernelIN6thrust24THRUST_300001_SM_1000_NS6detail15normal_iteratorINS5_10device_ptrI4int3EEEEm8Int3LessS9_EEvbT_PT2_T0_SG_PSG_T1_SG_i
        .type           _ZN3cub18CUB_300001_SM_10006detail10merge_sort30DeviceMergeSortPartitionKernelIN6thrust24THRUST_300001_SM_1000_NS6detail15normal_iteratorINS5_10device_ptrI4int3EEEEm8Int3LessS9_EEvbT_PT2_T0_SG_PSG_T1_SG_i,@function
        .size           _ZN3cub18CUB_300001_SM_10006detail10merge_sort30DeviceMergeSortPartitionKernelIN6thrust24THRUST_300001_SM_1000_NS6detail15normal_iteratorINS5_10device_ptrI4int3EEEEm8Int3LessS9_EEvbT_PT2_T0_SG_PSG_T1_SG_i,(.L_x_1342 - _ZN3cub18CUB_300001_SM_10006detail10merge_sort30DeviceMergeSortPartitionKernelIN6thrust24THRUST_300001_SM_1000_NS6detail15normal_iteratorINS5_10device_ptrI4int3EEEEm8Int3LessS9_EEvbT_PT2_T0_SG_PSG_T1_SG_i)
        .other          _ZN3cub18CUB_300001_SM_10006detail10merge_sort30DeviceMergeSortPartitionKernelIN6thrust24THRUST_300001_SM_1000_NS6detail15normal_iteratorINS5_10device_ptrI4int3EEEEm8Int3LessS9_EEvbT_PT2_T0_SG_PSG_T1_SG_i,@"STO_CUDA_ENTRY STV_DEFAULT"
_ZN3cub18CUB_300001_SM_10006detail10merge_sort30DeviceMergeSortPartitionKernelIN6thrust24THRUST_300001_SM_1000_NS6detail15normal_iteratorINS5_10device_ptrI4int3EEEEm8Int3LessS9_EEvbT_PT2_T0_SG_PSG_T1_SG_i:
.text._ZN3cub18CUB_300001_SM_10006detail10merge_sort30DeviceMergeSortPartitionKernelIN6thrust24THRUST_300001_SM_1000_NS6detail15normal_iteratorINS5_10device_ptrI4int3EEEEm8Int3LessS9_EEvbT_PT2_T0_SG_PSG_T1_SG_i:
[----:B------:R-:W-:Y:S01]  /*0000*/  LDC R1, c[0x0][0x37c] ;  /* 0x0000df00ff017b82 */ /* 0x000fe20000000800 */
[----:B------:R-:W0:Y:S01]  /*0010*/  S2R R6, SR_CTAID.X ;  /* 0x0000000000067919 */ /* 0x000e220000002500 */
[----:B------:R-:W0:Y:S01]  /*0020*/  LDCU UR4, c[0x0][0x360] ;  /* 0x00006c00ff0477ac */ /* 0x000e220008000800 */
[----:B------:R-:W0:Y:S01]  /*0030*/  S2R R3, SR_TID.X ;  /* 0x0000000000037919 */ /* 0x000e220000002100 */
[----:B------:R-:W1:Y:S01]  /*0040*/  LDCU.64 UR10, c[0x0][0x3a0] ;  /* 0x00007400ff0a77ac */ /* 0x000e620008000a00 */
[----:B0-----:R-:W-:-:S05]  /*0050*/  IMAD R6, R6, UR4, R3 ;  /* 0x0000000406067c24 */ /* 0x001fca000f8e0203 */
[----:B-1----:R-:W-:-:S04]  /*0060*/  ISETP.GE.U32.AND P0, PT, R6, UR10, PT ;  /* 0x0000000a06007c0c */ /* 0x002fc8000bf06070 */
[----:B------:R-:W-:-:S13]  /*0070*/  ISETP.GE.U32.AND.EX P0, PT, RZ, UR11, PT, P0 ;  /* 0x0000000bff007c0c */ /* 0x000fda000bf06100 */
[----:B------:R-:W-:Y:S05]  /*0080*/  @P0 EXIT ;  /* 0x000000000000094d */ /* 0x000fea0003800000 */
[----:B------:R-:W0:Y:S01]  /*0090*/  LDCU.64 UR6, c[0x0][0x3b8] ;  /* 0x00007700ff0677ac */ /* 0x000e220008000a00 */
[----:B------:R-:W1:Y:S01]  /*00a0*/  LDC R0, c[0x0][0x3c0] ;  /* 0x0000f000ff007b82 */ /* 0x000e620000000800 */
[----:B------:R-:W-:Y:S01]  /*00b0*/  IADD3 R8, P2, PT, R6, 0x1, RZ ;  /* 0x0000000106087810 */ /* 0x000fe20007f5e0ff */
[----:B------:R-:W-:Y:S01]  /*00c0*/  ACQBULK ;  /* 0x000000000000782e */ /* 0x000fe20000000000 */
[----:B------:R-:W2:Y:S02]  /*00d0*/  LDCU.64 UR8, c[0x0][0x358] ;  /* 0x00006b00ff0877ac */ /* 0x000ea40008000a00 */
[----:B------:R-:W-:Y:S01]  /*00e0*/  ISETP.NE.U32.AND P0, PT, R8, UR10, PT ;  /* 0x0000000a08007c0c */ /* 0x000fe2000bf05070 */
[----:B0-----:R-:W-:Y:S02]  /*00f0*/  UIADD3 UR4, UPT, UPT, -UR6, URZ, URZ ;  /* 0x000000ff06047290 */ /* 0x001fe4000fffe1ff */
[----:B------:R-:W-:-:S04]  /*0100*/  USHF.R.U32.HI UR5, URZ, 0x1, UR7 ;  /* 0x00000001ff057899 */ /* 0x000fc80008011607 */
[----:B------:R-:W-:Y:S01]  /*0110*/  LOP3.LUT R5, R6, UR4, RZ, 0xc0, !PT ;  /* 0x0000000406057c12 */ /* 0x000fe2000f8ec0ff */
[----:B------:R-:W-:Y:S01]  /*0120*/  USHF.R.U64 UR4, UR6, 0x1, UR7 ;  /* 0x0000000106047899 */ /* 0x000fe20008001207 */
[----:B-1----:R-:W-:Y:S01]  /*0130*/  SHF.R.S32.HI R11, RZ, 0x1f, R0 ;  /* 0x0000001fff0b7819 */ /* 0x002fe20000011400 */
[----:B------:R-:W-:Y:S02]  /*0140*/  IMAD R4, R0, UR5, RZ ;  /* 0x0000000500047c24 */ /* 0x000fe4000f8e02ff */
[----:B------:R-:W-:-:S04]  /*0150*/  IMAD.WIDE.U32 R2, R5, R0, RZ ;  /* 0x0000000005027225 */ /* 0x000fc800078e00ff */
[----:B------:R-:W-:-:S04]  /*0160*/  IMAD.WIDE.U32 R12, R0, UR4, RZ ;  /* 0x00000004000c7c25 */ /* 0x000fc8000f8e00ff */
[C---:B------:R-:W-:Y:S01]  /*0170*/  IMAD R7, R11.reuse, UR4, R4 ;  /* 0x000000040b077c24 */ /* 0x040fe2000f8e0204 */
[----:B------:R-:W0:Y:S01]  /*0180*/  LDCU.64 UR4, c[0x0][0x398] ;  /* 0x00007300ff0477ac */ /* 0x000e220008000a00 */
[----:B------:R-:W-:Y:S01]  /*0190*/  IMAD R3, R11, R5, R3 ;  /* 0x000000050b037224 */ /* 0x000fe200078e0203 */
[----:B------:R-:W-:Y:S01]  /*01a0*/  LOP3.LUT R5, RZ, R2, RZ, 0x33, !PT ;  /* 0x00000002ff057212 */ /* 0x000fe200078e33ff */
[----:B------:R-:W-:Y:S02]  /*01b0*/  IMAD.IADD R10, R13, 0x1, R7 ;  /* 0x000000010d0a7824 */ /* 0x000fe400078e0207 */
[----:B------:R-:W-:Y:S01]  /*01c0*/  IMAD.X R7, RZ, RZ, RZ, P2 ;  /* 0x000000ffff077224 */ /* 0x000fe200010e06ff */
[----:B------:R-:W-:Y:S02]  /*01d0*/  ISETP.LT.U32.AND P1, PT, R12, R5, PT ;  /* 0x000000050c00720c */ /* 0x000fe40003f21070 */
[----:B------:R-:W-:Y:S02]  /*01e0*/  LOP3.LUT R4, RZ, R3, RZ, 0x33, !PT ;  /* 0x00000003ff047212 */ /* 0x000fe400078e33ff */
[----:B------:R-:W-:-:S02]  /*01f0*/  ISETP.NE.AND.EX P0, PT, R7, UR11, PT, P0 ;  /* 0x0000000b07007c0c */ /* 0x000fc4000bf05300 */
[----:B------:R-:W-:-:S04]  /*0200*/  ISETP.LT.U32.AND.EX P1, PT, R10, R4, PT, P1 ;  /* 0x000000040a00720c */ /* 0x000fc80003f21110 */
[----:B------:R-:W-:Y:S02]  /*0210*/  SEL R5, R12, R5, P1 ;  /* 0x000000050c057207 */ /* 0x000fe40000800000 */
[----:B------:R-:W-:Y:S02]  /*0220*/  SEL R4, R10, R4, P1 ;  /* 0x000000040a047207 */ /* 0x000fe40000800000 */
[----:B------:R-:W-:-:S05]  /*0230*/  IADD3 R8, P1, PT, R5, R2, RZ ;  /* 0x0000000205087210 */ /* 0x000fca0007f3e0ff */
[----:B------:R-:W-:Y:S01]  /*0240*/  IMAD.X R7, R4, 0x1, R3, P1 ;  /* 0x0000000104077824 */ /* 0x000fe200008e0603 */
[----:B0-----:R-:W-:Y:S01]  /*0250*/  ISETP.LT.U32.AND P1, PT, R8, UR4, PT ;  /* 0x0000000408007c0c */ /* 0x001fe2000bf21070 */
[----:B------:R-:W0:Y:S03]  /*0260*/  @!P0 LDC.64 R4, c[0x0][0x3a8] ;  /* 0x0000ea00ff048b82 */ /* 0x000e260000000a00 */
[----:B------:R-:W-:-:S04]  /*0270*/  ISETP.LT.U32.AND.EX P1, PT, R7, UR5, PT, P1 ;  /* 0x0000000507007c0c */ /* 0x000fc8000bf21110 */
[----:B------:R-:W-:Y:S02]  /*0280*/  SEL R8, R8, UR4, P1 ;  /* 0x0000000408087c07 */ /* 0x000fe40008800000 */
[----:B------:R-:W-:Y:S02]  /*0290*/  SEL R9, R7, UR5, P1 ;  /* 0x0000000507097c07 */ /* 0x000fe40008800000 */
[----:B------:R-:W-:Y:S02]  /*02a0*/  LOP3.LUT R17, RZ, R8, RZ, 0x33, !PT ;  /* 0x00000008ff117212 */ /* 0x000fe400078e33ff */
[----:B------:R-:W-:Y:S02]  /*02b0*/  LOP3.LUT R19, RZ, R9, RZ, 0x33, !PT ;  /* 0x00000009ff137212 */ /* 0x000fe400078e33ff */
[----:B------:R-:W-:-:S04]  /*02c0*/  ISETP.LT.U32.AND P1, PT, R12, R17, PT ;  /* 0x000000110c00720c */ /* 0x000fc80003f21070 */
[----:B------:R-:W-:-:S04]  /*02d0*/  ISETP.LT.U32.AND.EX P1, PT, R10, R19, PT, P1 ;  /* 0x000000130a00720c */ /* 0x000fc80003f21110 */
[----:B------:R-:W-:Y:S02]  /*02e0*/  SEL R17, R12, R17, P1 ;  /* 0x000000110c117207 */ /* 0x000fe40000800000 */
[----:B------:R-:W-:Y:S02]  /*02f0*/  SEL R19, R10, R19, P1 ;  /* 0x000000130a137207 */ /* 0x000fe40000800000 */
[----:B------:R-:W-:Y:S02]  /*0300*/  IADD3 R17, P3, PT, R17, R8, RZ ;  /* 0x0000000811117210 */ /* 0x000fe40007f7e0ff */
[----:B0-----:R-:W-:Y:S02]  /*0310*/  @!P0 LEA R12, P2, R6, R4, 0x3 ;  /* 0x00000004060c8211 */ /* 0x001fe400078418ff */
[----:B------:R-:W-:Y:S01]  /*0320*/  ISETP.LT.U32.AND P1, PT, R2, UR4, PT ;  /* 0x0000000402007c0c */ /* 0x000fe2000bf21070 */
[----:B------:R-:W-:Y:S01]  /*0330*/  IMAD.X R19, R19, 0x1, R9, P3 ;  /* 0x0000000113137824 */ /* 0x000fe200018e0609 */
[----:B------:R-:W-:-:S02]  /*0340*/  @!P0 LEA.HI.X R13, R6, R5, RZ, 0x3, P2 ;  /* 0x00000005060d8211 */ /* 0x000fc400010f1cff */
[----:B------:R-:W-:Y:S02]  /*0350*/  ISETP.LT.U32.AND P2, PT, R17, UR4, PT ;  /* 0x0000000411007c0c */ /* 0x000fe4000bf41070 */
[----:B------:R-:W-:Y:S01]  /*0360*/  ISETP.LT.U32.AND.EX P1, PT, R3, UR5, PT, P1 ;  /* 0x0000000503007c0c */ /* 0x000fe2000bf21110 */
[----:B--2---:R0:W-:Y:S01]  /*0370*/  @!P0 STG.E.64 desc[UR8][R12.64], R8 ;  /* 0x000000080c008986 */ /* 0x0041e2000c101b08 */
[----:B------:R-:W-:Y:S02]  /*0380*/  ISETP.LT.U32.AND.EX P2, PT, R19, UR5, PT, P2 ;  /* 0x0000000513007c0c */ /* 0x000fe4000bf41120 */
[----:B------:R-:W-:Y:S02]  /*0390*/  SEL R7, R2, UR4, P1 ;  /* 0x0000000402077c07 */ /* 0x000fe40008800000 */
[----:B------:R-:W-:Y:S02]  /*03a0*/  SEL R5, R3, UR5, P1 ;  /* 0x0000000503057c07 */ /* 0x000fe40008800000 */
[----:B------:R-:W-:-:S02]  /*03b0*/  SEL R17, R17, UR4, P2 ;  /* 0x0000000411117c07 */ /* 0x000fc40009000000 */
[----:B------:R-:W-:Y:S01]  /*03c0*/  SEL R19, R19, UR5, P2 ;  /* 0x0000000513137c07 */ /* 0x000fe20009000000 */
[----:B------:R-:W-:Y:S06]  /*03d0*/  @!P0 EXIT ;  /* 0x000000000000894d */ /* 0x000fec0003800000 */
[----:B------:R-:W1:Y:S01]  /*03e0*/  LDCU.U8 UR5, c[0x0][0x380] ;  /* 0x00007000ff0577ac */ /* 0x000e620008000000 */
[----:B------:R-:W-:Y:S01]  /*03f0*/  IADD3 R15, P0, PT, R17, -R7, RZ ;  /* 0x80000007110f7210 */ /* 0x000fe20007f1e0ff */
[----:B------:R-:W-:Y:S01]  /*0400*/  BSSY.RECONVERGENT B0, `(.L_x_55) ;  /* 0x0000096000007945 */ /* 0x000fe20003800200 */
[----:B------:R-:W-:-:S06]  /*0410*/  UIADD3 UR4, UPT, UPT, UR6, -0x1, URZ ;  /* 0xffffffff06047890 */ /* 0x000fcc000fffe0ff */
[----:B0-----:R-:W-:-:S05]  /*0420*/  LOP3.LUT R13, R6, UR4, RZ, 0xc0, !PT ;  /* 0x00000004060d7c12 */ /* 0x001fca000f8ec0ff */
[----:B------:R-:W-:Y:S01]  /*0430*/  IMAD.WIDE.U32 R2, R13, R0, RZ ;  /* 0x000000000d027225 */ /* 0x000fe200078e00ff */
[----:B-1----:R-:W-:-:S03]  /*0440*/  UPRMT UR4, UR5, 0x8880, URZ ;  /* 0x0000888005047896 */ /* 0x002fc600080000ff */
[----:B------:R-:W-:Y:S01]  /*0450*/  IMAD.X R0, R19, 0x1, ~R5, P0 ;  /* 0x0000000113007824 */ /* 0x000fe200000e0e05 */
[----:B------:R-:W-:Y:S01]  /*0460*/  ISETP.LT.U32.AND P0, PT, R2, R15, PT ;  /* 0x0000000f0200720c */ /* 0x000fe20003f01070 */
[----:B------:R-:W-:Y:S01]  /*0470*/  IMAD R11, R11, R13, R3 ;  /* 0x0000000d0b0b7224 */ /* 0x000fe200078e0203 */
[----:B------:R-:W-:-:S04]  /*0480*/  UISETP.NE.AND UP0, UPT, UR4, URZ, UPT ;  /* 0x000000ff0400728c */ /* 0x000fc8000bf05270 */
[----:B------:R-:W-:-:S04]  /*0490*/  ISETP.LT.U32.AND.EX P0, PT, R11, R0, PT, P0 ;  /* 0x000000000b00720c */ /* 0x000fc80003f01100 */
[----:B------:R-:W-:Y:S02]  /*04a0*/  SEL R13, R2, R15, P0 ;  /* 0x0000000f020d7207 */ /* 0x000fe40000000000 */
[----:B------:R-:W-:Y:S01]  /*04b0*/  SEL R11, R11, R0, P0 ;  /* 0x000000000b0b7207 */ /* 0x000fe20000000000 */
[----:B------:R-:W-:Y:S06]  /*04c0*/  BRA.U !UP0, `(.L_x_56) ;  /* 0x0000000508187547 */ /* 0x000fec000b800000 */
[----:B------:R-:W-:Y:S01]  /*04d0*/  IADD3 R2, P0, PT, R17, -R8, RZ ;  /* 0x8000000811027210 */ /* 0x000fe20007f1e0ff */
[----:B------:R-:W-:Y:S01]  /*04e0*/  BSSY.RECONVERGENT B1, `(.L_x_57) ;  /* 0x0000043000017945 */ /* 0x000fe20003800200 */
[----:B------:R-:W-:-:S03]  /*04f0*/  IADD3 R12, P2, PT, R8, -R7, RZ ;  /* 0x80000007080c7210 */ /* 0x000fc60007f5e0ff */
[----:B------:R-:W-:Y:S01]  /*0500*/  IMAD.X R10, R19, 0x1, ~R9, P0 ;  /* 0x00000001130a7824 */ /* 0x000fe200000e0e09 */
[----:B------:R-:W-:Y:S01]  /*0510*/  ISETP.GT.U32.AND P0, PT, R13, R2, PT ;  /* 0x000000020d00720c */ /* 0x000fe20003f04070 */
[----:B------:R-:W-:Y:S01]  /*0520*/  IMAD.X R14, R9, 0x1, ~R5, P2 ;  /* 0x00000001090e7824 */ /* 0x000fe200010e0e05 */
[----:B------:R-:W-:Y:S02]  /*0530*/  ISETP.LT.U32.AND P1, PT, R12, R13, PT ;  /* 0x0000000d0c00720c */ /* 0x000fe40003f21070 */
[----:B------:R-:W-:Y:S02]  /*0540*/  ISETP.GT.U32.AND.EX P0, PT, R11, R10, PT, P0 ;  /* 0x0000000a0b00720c */ /* 0x000fe40003f04100 */
[----:B------:R-:W-:Y:S02]  /*0550*/  ISETP.LT.U32.AND.EX P1, PT, R14, R11, PT, P1 ;  /* 0x0000000b0e00720c */ /* 0x000fe40003f21110 */
[----:B------:R-:W-:Y:S02]  /*0560*/  SEL R4, R13, R2, P0 ;  /* 0x000000020d047207 */ /* 0x000fe40000000000 */
[----:B------:R-:W-:-:S02]  /*0570*/  SEL R0, R11, R10, P0 ;  /* 0x0000000a0b007207 */ /* 0x000fc40000000000 */
[----:B------:R-:W-:Y:S02]  /*0580*/  IADD3 R4, P0, PT, R4, -R2, RZ ;  /* 0x8000000204047210 */ /* 0x000fe40007f1e0ff */
[----:B------:R-:W-:Y:S02]  /*0590*/  SEL R15, R12, R13, P1 ;  /* 0x0000000d0c0f7207 */ /* 0x000fe40000800000 */
[----:B------:R-:W-:Y:S01]  /*05a0*/  SEL R17, R14, R11, P1 ;  /* 0x0000000b0e117207 */ /* 0x000fe20000800000 */
[----:B------:R-:W-:Y:S01]  /*05b0*/  IMAD.X R0, R0, 0x1, ~R10, P0 ;  /* 0x0000000100007824 */ /* 0x000fe200000e0e0a */
[----:B------:R-:W-:-:S04]  /*05c0*/  ISETP.GE.U32.AND P0, PT, R4, R15, PT ;  /* 0x0000000f0400720c */ /* 0x000fc80003f06070 */
[----:B------:R-:W-:-:S13]  /*05d0*/  ISETP.GE.U32.AND.EX P0, PT, R0, R17, PT, P0 ;  /* 0x000000110000720c */ /* 0x000fda0003f06100 */
[----:B------:R-:W-:Y:S05]  /*05e0*/  @P0 BRA `(.L_x_58) ;  /* 0x0000000000c80947 */ /* 0x000fea0003800000 */
[----:B------:R-:W0:Y:S01]  /*05f0*/  LDC.64 R2, c[0x0][0x388] ;  /* 0x0000e200ff027b82 */ /* 0x000e220000000a00 */
[----:B------:R-:W-:Y:S01]  /*0600*/  IADD3 R12, P0, PT, R13, R8, RZ ;  /* 0x000000080d0c7210 */ /* 0x000fe20007f1e0ff */
[----:B------:R-:W-:Y:S02]  /*0610*/  IMAD.MOV.U32 R13, RZ, RZ, R15 ;  /* 0x000000ffff0d7224 */ /* 0x000fe400078e000f */
[----:B------:R-:W-:Y:S02]  /*0620*/  IMAD.MOV.U32 R15, RZ, RZ, R17 ;  /* 0x000000ffff0f7224 */ /* 0x000fe400078e0011 */
[----:B------:R-:W-:-:S08]  /*0630*/  IMAD.X R14, R11, 0x1, R9, P0 ;  /* 0x000000010b0e7824 */ /* 0x000fd000000e0609 */
.L_x_61:
[----:B------:R-:W-:-:S05]  /*0640*/  IADD3 R9, P0, PT, -R4, R13, RZ ;  /* 0x0000000d04097210 */ /* 0x000fca0007f1e1ff */
[----:B------:R-:W-:-:S05]  /*0650*/  IMAD.X R8, R15, 0x1, ~R0, P0 ;  /* 0x000000010f087824 */ /* 0x000fca00000e0e00 */
[----:B------:R-:W-:-:S04]  /*0660*/  SHF.R.U64 R9, R9, 0x1, R8 ;  /* 0x0000000109097819 */ /* 0x000fc80000001208 */
[----:B------:R-:W-:Y:S02]  /*0670*/  IADD3 R16, P0, PT, R4, R9, RZ ;  /* 0x0000000904107210 */ /* 0x000fe40007f1e0ff */
[----:B------:R-:W-:Y:S02]  /*0680*/  SHF.R.U32.HI R9, RZ, 0x1, R8 ;  /* 0x00000001ff097819 */ /* 0x000fe40000011608 */
[----:B------:R-:W-:-:S03]  /*0690*/  LOP3.LUT R11, RZ, R16, RZ, 0x33, !PT ;  /* 0x00000010ff0b7212 */ /* 0x000fc600078e33ff */
[----:B------:R-:W-:Y:S01]  /*06a0*/  IMAD.X R18, R0, 0x1, R9, P0 ;  /* 0x0000000100127824 */ /* 0x000fe200000e0609 */
[----:B------:R-:W-:Y:S02]  /*06b0*/  IADD3 R9, P0, PT, R16, R7, RZ ;  /* 0x0000000710097210 */ /* 0x000fe40007f1e0ff */
[----:B------:R-:W-:Y:S02]  /*06c0*/  IADD3 R11, P1, PT, R11, R12, RZ ;  /* 0x0000000c0b0b7210 */ /* 0x000fe40007f3e0ff */
[----:B------:R-:W-:Y:S01]  /*06d0*/  LOP3.LUT R17, RZ, R18, RZ, 0x33, !PT ;  /* 0x00000012ff117212 */ /* 0x000fe200078e33ff */
[----:B------:R-:W-:Y:S02]  /*06e0*/  IMAD.X R10, R18, 0x1, R5, P0 ;  /* 0x00000001120a7824 */ /* 0x000fe400000e0605 */
[----:B0-----:R-:W-:-:S04]  /*06f0*/  IMAD.WIDE.U32 R8, R9, 0xc, R2 ;  /* 0x0000000c09087825 */ /* 0x001fc800078e0002 */
[----:B------:R-:W-:Y:S02]  /*0700*/  IMAD.X R17, R17, 0x1, R14, P1 ;  /* 0x0000000111117824 */ /* 0x000fe400008e060e */
[----:B------:R-:W-:Y:S02]  /*0710*/  IMAD R19, R10, 0xc, RZ ;  /* 0x0000000c0a137824 */ /* 0x000fe400078e02ff */
[----:B------:R-:W-:-:S04]  /*0720*/  IMAD.WIDE.U32 R10, R11, 0xc, R2 ;  /* 0x0000000c0b0a7825 */ /* 0x000fc800078e0002 */
[----:B------:R-:W-:Y:S02]  /*0730*/  IMAD R17, R17, 0xc, RZ ;  /* 0x0000000c11117824 */ /* 0x000fe400078e02ff */
[----:B------:R-:W-:Y:S02]  /*0740*/  IMAD.IADD R9, R9, 0x1, R19 ;  /* 0x0000000109097824 */ /* 0x000fe400078e0213 */
[----:B------:R-:W-:-:S03]  /*0750*/  IMAD.IADD R11, R11, 0x1, R17 ;  /* 0x000000010b0b7824 */ /* 0x000fc600078e0211 */
[----:B------:R-:W2:Y:S04]  /*0760*/  LDG.E R20, desc[UR8][R8.64] ;  /* 0x0000000808147981 */ /* 0x000ea8000c1e1900 */
[----:B------:R-:W2:Y:S01]  /*0770*/  LDG.E R21, desc[UR8][R10.64] ;  /* 0x000000080a157981 */ /* 0x000ea2000c1e1900 */
[----:B------:R-:W-:Y:S01]  /*0780*/  IADD3 R17, P0, PT, R16, 0x1, RZ ;  /* 0x0000000110117810 */ /* 0x000fe20007f1e0ff */
[----:B------:R-:W-:Y:S04]  /*0790*/  BSSY.RECONVERGENT B2, `(.L_x_59) ;  /* 0x0000010000027945 */ /* 0x000fe80003800200 */
[----:B------:R-:W-:Y:S01]  /*07a0*/  IMAD.X R19, RZ, RZ, R18, P0 ;  /* 0x000000ffff137224 */ /* 0x000fe200000e0612 */
[----:B------:R-:W-:-:S02]  /*07b0*/  PLOP3.LUT P0, PT, PT, PT, PT, 0x8, 0x80 ;  /* 0x000000000080781c */ /* 0x000fc40003f0e170 */
[----:B--2---:R-:W-:-:S13]  /*07c0*/  ISETP.GE.AND P1, PT, R21, R20, PT ;  /* 0x000000141500720c */ /* 0x004fda0003f26270 */
[----:B------:R-:W-:Y:S05]  /*07d0*/  @!P1 BRA `(.L_x_60) ;  /* 0x00000000002c9947 */ /* 0x000fea0003800000 */
[----:B------:R-:W-:Y:S02]  /*07e0*/  ISETP.GT.AND P1, PT, R21, R20, PT ;  /* 0x000000141500720c */ /* 0x000fe40003f24270 */
[----:B------:R-:W-:-:S11]  /*07f0*/  PLOP3.LUT P0, PT, PT, PT, PT, 0x80, 0x8 ;  /* 0x000000000008781c */ /* 0x000fd60003f0f070 */
[----:B------:R-:W-:Y:S05]  /*0800*/  @P1 BRA `(.L_x_60) ;  /* 0x0000000000201947 */ /* 0x000fea0003800000 */
[----:B------:R-:W2:Y:S04]  /*0810*/  LDG.E R20, desc[UR8][R8.64+0x4] ;  /* 0x0000040808147981 */ /* 0x000ea8000c1e1900 */
[----:B------:R-:W2:Y:S04]  /*0820*/  LDG.E R23, desc[UR8][R10.64+0x4] ;  /* 0x000004080a177981 */ /* 0x000ea8000c1e1900 */
[----:B------:R-:W3:Y:S04]  /*0830*/  LDG.E R21, desc[UR8][R8.64+0x8] ;  /* 0x0000080808157981 */ /* 0x000ee8000c1e1900 */
[----:B------:R-:W3:Y:S01]  /*0840*/  LDG.E R22, desc[UR8][R10.64+0x8] ;  /* 0x000008080a167981 */ /* 0x000ee2000c1e1900 */
[----:B------:R-:W-:-:S02]  /*0850*/  PLOP3.LUT P0, PT, PT, PT, PT, 0x8, 0x80 ;  /* 0x000000000080781c */ /* 0x000fc40003f0e170 */
[----:B--2---:R-:W-:-:S13]  /*0860*/  ISETP.GE.AND P2, PT, R23, R20, PT ;  /* 0x000000141700720c */ /* 0x004fda0003f46270 */
[----:B---3--:R-:W-:-:S04]  /*0870*/  @P2 ISETP.GE.AND P1, PT, R22, R21, PT ;  /* 0x000000151600220c */ /* 0x008fc80003f26270 */
[----:B------:R-:W-:-:S13]  /*0880*/  @P2 ISETP.GT.OR P0, PT, R23, R20, P1 ;  /* 0x000000141700220c */ /* 0x000fda0000f04670 */
.L_x_60:
[----:B------:R-:W-:Y:S05]  /*0890*/  BSYNC.RECONVERGENT B2 ;  /* 0x0000000000027941 */ /* 0x000fea0003800200 */
.L_x_59:
[----:B------:R-:W-:Y:S02]  /*08a0*/  SEL R4, R17, R4, P0 ;  /* 0x0000000411047207 */ /* 0x000fe40000000000 */
[----:B------:R-:W-:Y:S02]  /*08b0*/  SEL R13, R13, R16, P0 ;  /* 0x000000100d0d7207 */ /* 0x000fe40000000000 */
[----:B------:R-:W-:Y:S02]  /*08c0*/  SEL R0, R19, R0, P0 ;  /* 0x0000000013007207 */ /* 0x000fe40000000000 */
[----:B------:R-:W-:Y:S02]  /*08d0*/  SEL R15, R15, R18, P0 ;  /* 0x000000120f0f7207 */ /* 0x000fe40000000000 */
[----:B------:R-:W-:-:S04]  /*08e0*/  ISETP.GE.U32.AND P0, PT, R4, R13, PT ;  /* 0x0000000d0400720c */ /* 0x000fc80003f06070 */
[----:B------:R-:W-:-:S13]  /*08f0*/  ISETP.GE.U32.AND.EX P0, PT, R0, R15, PT, P0 ;  /* 0x0000000f0000720c */ /* 0x000fda0003f06100 */
[----:B------:R-:W-:Y:S05]  /*0900*/  @!P0 BRA `(.L_x_61) ;  /* 0xfffffffc004c8947 */ /* 0x000fea000383ffff */
.L_x_58:
[----:B------:R-:W-:Y:S05]  /*0910*/  BSYNC.RECONVERGENT B1 ;  /* 0x0000000000017941 */ /* 0x000fea0003800200 */
.L_x_57:
[----:B------:R-:W-:Y:S05]  /*0920*/  BRA `(.L_x_62) ;  /* 0x00000004000c7947 */ /* 0x000fea0003800000 */
.L_x_56:
[----:B------:R-:W-:Y:S02]  /*0930*/  IADD3 R4, P0, PT, R17, -R8, RZ ;  /* 0x8000000811047210 */ /* 0x000fe40007f1e0ff */
        /* <DEDUP_REMOVED lines=21> */
.L_x_65:
        /* <DEDUP_REMOVED lines=37> */
.L_x_64:
[----:B------:R-:W-:Y:S05]  /*0ce0*/  BSYNC.RECONVERGENT B1 ;  /* 0x0000000000017941 */ /* 0x000fea0003800200 */
.L_x_63:
[----:B------:R-:W-:Y:S02]  /*0cf0*/  SEL R4, R17, R4, P0 ;  /* 0x0000000411047207 */ /* 0x000fe40000000000 */
[----:B------:R-:W-:Y:S02]  /*0d00*/  SEL R13, R13, R16, P0 ;  /* 0x000000100d0d7207 */ /* 0x000fe40000000000 */
[----:B------:R-:W-:Y:S02]  /*0d10*/  SEL R0, R19, R0, P0 ;  /* 0x0000000013007207 */ /* 0x000fe40000000000 */
[----:B------:R-:W-:Y:S02]  /*0d20*/  SEL R15, R15, R18, P0 ;  /* 0x000000120f0f7207 */ /* 0x000fe40000000000 */
[----:B------:R-:W-:-:S04]  /*0d30*/  ISETP.GE.U32.AND P0, PT, R4, R13, PT ;  /* 0x0000000d0400720c */ /* 0x000fc80003f06070 */
[----:B------:R-:W-:-:S13]  /*0d40*/  ISETP.GE.U32.AND.EX P0, PT, R0, R15, PT, P0 ;  /* 0x0000000f0000720c */ /* 0x000fda0003f06100 */
[----:B------:R-:W-:Y:S05]  /*0d50*/  @!P0 BRA `(.L_x_65) ;  /* 0xfffffffc004c8947 */ /* 0x000fea000383ffff */
.L_x_62:
[----:B------:R-:W-:Y:S05]  /*0d60*/  BSYNC.RECONVERGENT B0 ;  /* 0x0000000000007941 */ /* 0x000fea0003800200 */
.L_x_55:
[----:B------:R-:W0:Y:S01]  /*0d70*/  LDCU.64 UR4, c[0x0][0x3a8] ;  /* 0x00007500ff0477ac */ /* 0x000e220008000a00 */
[----:B------:R-:W-:-:S05]  /*0d80*/  IADD3 R4, P0, PT, R7, R4, RZ ;  /* 0x0000000407047210 */ /* 0x000fca0007f1e0ff */
[----:B------:R-:W-:Y:S01]  /*0d90*/  IMAD.X R5, R5, 0x1, R0, P0 ;  /* 0x0000000105057824 */ /* 0x000fe200000e0600 */
[----:B0-----:R-:W-:-:S04]  /*0da0*/  LEA R2, P1, R6, UR4, 0x3 ;  /* 0x0000000406027c11 */ /* 0x001fc8000f8218ff */
[----:B------:R-:W-:-:S05]  /*0db0*/  LEA.HI.X R3, R6, UR5, RZ, 0x3, P1 ;  /* 0x0000000506037c11 */ /* 0x000fca00088f1cff */
[----:B------:R-:W-:Y:S01]  /*0dc0*/  STG.E.64 desc[UR8][R2.64], R4 ;  /* 0x0000000402007986 */ /* 0x000fe2000c101b08 */
[----:B------:R-:W-:Y:S05]  /*0dd0*/  EXIT ;  /* 0x000000000000794d */ /* 0x000fea0003800000 */
.L_x_66:
        /* <DEDUP_REMOVED lines=10> */
.L_x_1342:


//--------------------- .text._ZN3cub18CUB_300001_SM_10006detail10merge_sort30DeviceMergeSortBlockSortKernelINS2_10policy_hubIN6thrust24THRUST_300001_SM_1000_NS6detail15normal_iteratorINS6_10device_ptrI4int3EEEEE9Policy600ESC_PNS0_8NullTypeESC_SG_m8Int3LessSA_SF_EEvbT0_T1_T2_T3_T4_PT6_PT7_T5_NS1_7vsmem_tE --------------------------
	.section	.text._ZN3cub18CUB_300001_SM_10006detail10merge_sort30DeviceMergeSortBlockSortKernelINS2_10policy_hubIN6thrust24THRUST_300001_SM_1000_NS6detail15normal_iteratorINS6_10device_ptrI4int3EEEEE9Policy600ESC_PNS0_8NullTypeESC_SG_m8Int3LessSA_SF_EEvbT0_T1_T2_T3_T4_PT6_PT7_T5_NS1_7vsmem_tE,"ax",@progbits
	.align	128
        .global         _ZN3cub18CUB_300001_SM_10006detail10merge_sort30DeviceMergeSortBlockSortKernelINS2_10policy_hubIN6thrust24THRUST_300001_SM_1000_NS6detail15normal_iteratorINS6_10device_ptrI4int3EEEEE9Policy600ESC_PNS0_8NullTypeESC_SG_m8Int3LessSA_SF_EEvbT0_T1_T2_T3_T4_PT6_PT7_T5_NS1_7vsmem_tE
        .type           _ZN3cub18CUB_300001_SM_10006detail10merge_sort30DeviceMergeSortBlockSortKernelINS2_10policy_hubIN6thrust24THRUST_300001_SM_1000_NS6detail15normal_iteratorINS6_10device_ptrI4int3EEEEE9Policy600ESC_PNS0_8NullTypeESC_SG_m8Int3LessSA_SF_EEvbT0_T1_T2_T3_T4_PT6_PT7_T5_NS1_7vsmem_tE,@function
        .size           _ZN3cub18CUB_300001_SM_10006detail10merge_sort30DeviceMergeSortBlockSortKernelINS2_10policy_hubIN6thrust24THRUST_300001_SM_1000_NS6detail15normal_iteratorINS6_10device_ptrI4int3EEEEE9Policy600ESC_PNS0_8NullTypeESC_SG_m8Int3LessSA_SF_EEvbT0_T1_T2_T3_T4_PT6_PT7_T5_NS1_7vsmem_tE,(.L_x_1343 - _ZN3cub18CUB_300001_SM_10006detail10merge_sort30DeviceMergeSortBlockSortKernelINS2_10policy_hubIN6thrust24THRUST_300001_SM_1000_NS6detail15normal_iteratorINS6_10device_ptrI4int3EEEEE9Policy600ESC_PNS0_8NullTypeESC_SG_m8Int3LessSA_SF_EEvbT0_T1_T2_T3_T4_PT6_PT7_T5_NS1_7vsmem_tE)
        .other          _ZN3cub18CUB_300001_SM_10006detail10merge_sort30DeviceMergeSortBlockSortKernelINS2_10policy_hubIN6thrust24THRUST_300001_SM_1000_NS6detail15normal_iteratorINS6_10device_ptrI4int3EEEEE9Policy600ESC_PNS0_8NullTypeESC_SG_m8Int3LessSA_SF_EEvbT0_T1_T2_T3_T4_PT6_PT7_T5_NS1_7vsmem_tE,@"STO_CUDA_ENTRY STV_DEFAULT"
_ZN3cub18CUB_300001_SM_10006detail10merge_sort30DeviceMergeSortBlockSortKernelINS2_10policy_hubIN6thrust24THRUST_300001_SM_1000_NS6detail15normal_iteratorINS6_10device_ptrI4int3EEEEE9Policy600ESC_PNS0_8NullTypeESC_SG_m8Int3LessSA_SF_EEvbT0_T1_T2_T3_T4_PT6_PT7_T5_NS1_7vsmem_tE:
.text._ZN3cub18CUB_300001_SM_10006detail10merge_sort30DeviceMergeSortBlockSortKernelINS2_10policy_hubIN6thrust24THRUST_300001_SM_1000_NS6detail15normal_iteratorINS6_10device_ptrI4int3EEEEE9Policy600ESC_PNS0_8NullTypeESC_SG_m8Int3LessSA_SF_EEvbT0_T1_T2_T3_T4_PT6_PT7_T5_NS1_7vsmem_tE:
[----:B------:R-:W-:Y:S01]  /*0000*/  LDC R1, c[0x0][0x37c] ;  /* 0x0000df00ff017b82 */ /* 0x000fe20000000800 */
[----:B------:R-:W0:Y:S01]  /*0010*/  S2R R0, SR_CTAID.X ;  /* 0x0000000000007919 */ /* 0x000e220000002500 */
[----:B------:R-:W1:Y:S01]  /*0020*/  LDCU UR4, c[0x0][0x370] ;  /* 0x00006e00ff0477ac */ /* 0x000e620008000800 */
[----:B------:R-:W2:Y:S01]  /*0030*/  LDCU.64 UR6, c[0x0][0x358] ;  /* 0x00006b00ff0677ac */ /* 0x000ea20008000a00 */
[----:B-1----:R-:W-:-:S04]  /*0040*/  UIADD3 UR4, UP0, UPT, UR4, -0x1, URZ ;  /* 0xffffffff04047890 */ /* 0x002fc8000ff1e0ff */
[----:B------:R-:W-:-:S06]  /*0050*/  UIADD3.X UR5, UPT, UPT, URZ, -0x1, URZ, UP0, !UPT ;  /* 0xffffffffff057890 */ /* 0x000fcc00087fe4ff */
[----:B------:R-:W-:Y:S01]  /*0060*/  IMAD.U32 R2, RZ, RZ, UR5 ;  /* 0x00000005ff027e24 */ /* 0x000fe2000f8e00ff */
[C---:B0-----:R-:W-:Y:S01]  /*0070*/  ISETP.LT.U32.AND P0, PT, R0.reuse, UR4, PT ;  /* 0x0000000400007c0c */ /* 0x041fe2000bf01070 */
[----:B------:R-:W-:-:S03]  /*0080*/  IMAD.WIDE.U32 R6, R0, 0x500, RZ ;  /* 0x0000050000067825 */ /* 0x000fc600078e00ff */
[----:B------:R-:W-:-:S13]  /*0090*/  ISETP.GT.U32.AND.EX P0, PT, R2, RZ, PT, P0 ;  /* 0x000000ff0200720c */ /* 0x000fda0003f04100 */
[----:B--2---:R-:W-:Y:S05]  /*00a0*/  @!P0 BRA `(.L_x_67) ;  /* 0x0000002800388947 */ /* 0x004fea0003800000 */
[----:B------:R-:W0:Y:S01]  /*00b0*/  S2R R4, SR_TID.X ;  /* 0x0000000000047919 */ /* 0x000e220000002100 */
[----:B------:R-:W1:Y:S01]  /*00c0*/  LDC.64 R8, c[0x0][0x388] ;  /* 0x0000e200ff087b82 */ /* 0x000e620000000a00 */
[----:B------:R-:W-:Y:S01]  /*00d0*/  ACQBULK ;  /* 0x000000000000782e */ /* 0x000fe20000000000 */
[----:B0-----:R-:W-:-:S05]  /*00e0*/  LOP3.LUT R2, R4, 0x3e0, RZ, 0xc0, !PT ;  /* 0x000003e004027812 */ /* 0x001fca00078ec0ff */
[----:B------:R-:W-:-:S05]  /*00f0*/  IMAD R3, R2, 0x5, RZ ;  /* 0x0000000502037824 */ /* 0x000fca00078e02ff */
[----:B------:R-:W-:-:S04]  /*0100*/  LOP3.LUT R3, R3, 0x1f, R4, 0xf8, !PT ;  /* 0x0000001f03037812 */ /* 0x000fc800078ef804 */
[----:B------:R-:W-:-:S05]  /*0110*/  IADD3 R3, P0, PT, R6, R3, RZ ;  /* 0x0000000306037210 */ /* 0x000fca0007f1e0ff */
[----:B------:R-:W-:Y:S02]  /*0120*/  IMAD.X R2, RZ, RZ, R7, P0 ;  /* 0x000000ffff027224 */ /* 0x000fe400000e0607 */
[----:B-1----:R-:W-:-:S04]  /*0130*/  IMAD.WIDE.U32 R6, R3, 0xc, R8 ;  /* 0x0000000c03067825 */ /* 0x002fc800078e0008 */
[----:B------:R-:W-:-:S04]  /*0140*/  IMAD R5, R2, 0xc, RZ ;  /* 0x0000000c02057824 */ /* 0x000fc800078e02ff */
[----:B------:R-:W-:-:S05]  /*0150*/  IMAD.IADD R7, R7, 0x1, R5 ;  /* 0x0000000107077824 */ /* 0x000fca00078e0205 */
[----:B------:R-:W2:Y:S04]  /*0160*/  LDG.E R9, desc[UR6][R6.64+0x4] ;  /* 0x0000040606097981 */ /* 0x000ea8000c1e1900 */
[----:B------:R-:W3:Y:S04]  /*0170*/  LDG.E R8, desc[UR6][R6.64] ;  /* 0x0000000606087981 */ /* 0x000ee8000c1e1900 */
[----:B------:R-:W4:Y:S04]  /*0180*/  LDG.E R10, desc[UR6][R6.64+0x8] ;  /* 0x00000806060a7981 */ /* 0x000f28000c1e1900 */
[----:B------:R-:W5:Y:S04]  /*0190*/  LDG.E R11, desc[UR6][R6.64+0x180] ;  /* 0x00018006060b7981 */ /* 0x000f68000c1e1900 */
        /* <DEDUP_REMOVED lines=10> */
[----:B------:R-:W5:Y:S01]  /*0240*/  LDG.E R22, desc[UR6][R6.64+0x608] ;  /* 0x0006080606167981 */ /* 0x000f62000c1e1900 */
[----:B------:R-:W0:Y:S01]  /*0250*/  S2R R24, SR_CgaCtaId ;  /* 0x0000000000187919 */ /* 0x000e220000008800 */
[----:B------:R-:W1:Y:S01]  /*0260*/  S2R R26, SR_LANEID ;  /* 0x00000000001a7919 */ /* 0x000e620000000000 */
[----:B------:R-:W-:-:S02]  /*0270*/  MOV R5, 0x400 ;  /* 0x0000040000057802 */ /* 0x000fc40000000f00 */
[----:B------:R-:W-:Y:S02]  /*0280*/  SHF.R.U32.HI R23, RZ, 0x5, R4 ;  /* 0x00000005ff177819 */ /* 0x000fe40000011604 */
[----:B0-----:R-:W-:-:S03]  /*0290*/  LEA R5, R24, R5, 0x18 ;  /* 0x0000000518057211 */ /* 0x001fc600078ec0ff */
[----:B-1----:R-:W-:-:S04]  /*02a0*/  IMAD R24, R23, 0xa0, R26 ;  /* 0x000000a017187824 */ /* 0x002fc800078e021a */
[----:B------:R-:W-:-:S05]  /*02b0*/  IMAD R23, R24, 0xc, R5 ;  /* 0x0000000c18177824 */ /* 0x000fca00078e0205 */
[----:B--2---:R0:W-:Y:S04]  /*02c0*/  STS [R23+0x4], R9 ;  /* 0x0000040917007388 */ /* 0x0041e80000000800 */
[----:B---3--:R-:W-:Y:S01]  /*02d0*/  STS [R23], R8 ;  /* 0x0000000817007388 */ /* 0x008fe20000000800 */
[----:B0-----:R-:W-:-:S03]  /*02e0*/  IMAD R9, R26, 0x30, R23 ;  /* 0x000000301a097824 */ /* 0x001fc600078e0217 */
[----:B----4-:R-:W-:Y:S04]  /*02f0*/  STS [R23+0x8], R10 ;  /* 0x0000080a17007388 */ /* 0x010fe80000000800 */
[----:B-----5:R-:W-:Y:S04]  /*0300*/  STS [R23+0x180], R11 ;  /* 0x0001800b17007388 */ /* 0x020fe80000000800 */
        /* <DEDUP_REMOVED lines=10> */
[----:B------:R-:W-:Y:S01]  /*03b0*/  STS [R23+0x608], R22 ;  /* 0x0006081617007388 */ /* 0x000fe20000000800 */
[----:B------:R-:W-:-:S03]  /*03c0*/  NOP ;  /* 0x0000000000007918 */ /* 0x000fc60000000000 */
[----:B------:R-:W-:Y:S04]  /*03d0*/  LDS R8, [R9] ;  /* 0x0000000009087984 */ /* 0x000fe80000000800 */
[----:B------:R-:W-:Y:S04]  /*03e0*/  LDS R7, [R9+0x4] ;  /* 0x0000040009077984 */ /* 0x000fe80000000800 */
[----:B------:R-:W-:Y:S04]  /*03f0*/  LDS R6, [R9+0x8] ;  /* 0x0000080009067984 */ /* 0x000fe80000000800 */
[----:B------:R-:W0:Y:S04]  /*0400*/  LDS R11, [R9+0xc] ;  /* 0x00000c00090b7984 */ /* 0x000e280000000800 */
[----:B------:R1:W2:Y:S04]  /*0410*/  LDS R10, [R9+0x10] ;  /* 0x00001000090a7984 */ /* 0x0002a80000000800 */
[----:B------:R1:W3:Y:S04]  /*0420*/  LDS R13, [R9+0x14] ;  /* 0x00001400090d7984 */ /* 0x0002e80000000800 */
[----:B------:R1:W4:Y:S04]  /*0430*/  LDS R19, [R9+0x18] ;  /* 0x0000180009137984 */ /* 0x0003280000000800 */
[----:B------:R1:W1:Y:S04]  /*0440*/  LDS R21, [R9+0x1c] ;  /* 0x00001c0009157984 */ /* 0x0002680000000800 */
[----:B------:R0:W1:Y:S04]  /*0450*/  LDS R20, [R9+0x20] ;  /* 0x0000200009147984 */ /* 0x0000680000000800 */
[----:B------:R0:W1:Y:S04]  /*0460*/  LDS R12, [R9+0x24] ;  /* 0x00002400090c7984 */ /* 0x0000680000000800 */
[----:B------:R0:W1:Y:S04]  /*0470*/  LDS R14, [R9+0x28] ;  /* 0x00002800090e7984 */ /* 0x0000680000000800 */
[----:B------:R0:W1:Y:S04]  /*0480*/  LDS R15, [R9+0x2c] ;  /* 0x00002c00090f7984 */ /* 0x0000680000000800 */
[----:B------:R0:W1:Y:S04]  /*0490*/  LDS R16, [R9+0x30] ;  /* 0x0000300009107984 */ /* 0x0000680000000800 */
[----:B------:R1:W1:Y:S04]  /*04a0*/  LDS R17, [R9+0x34] ;  /* 0x0000340009117984 */ /* 0x0002680000000800 */
[----:B------:R1:W1:Y:S01]  /*04b0*/  LDS R18, [R9+0x38] ;  /* 0x0000380009127984 */ /* 0x0002620000000800 */
[----:B------:R-:W-:Y:S01]  /*04c0*/  BAR.SYNC.DEFER_BLOCKING 0x0 ;  /* 0x0000000000007b1d */ /* 0x000fe20000010000 */
[----:B0-----:R-:W-:-:S07]  /*04d0*/  ISETP.GE.AND P0, PT, R11, R8, PT ;  /* 0x000000080b00720c */ /* 0x001fce0003f06270 */
[----:B------:R-:W-:Y:S01]  /*04e0*/  PREEXIT ;  /* 0x000000000000782d */ /* 0x000fe20000000000 */
[----:B------:R-:W-:Y:S05]  /*04f0*/  BSSY.RECONVERGENT B0, `(.L_x_68) ;  /* 0x0000015000007945 */ /* 0x000fea0003800200 */
[----:B--234-:R-:W-:Y:S05]  /*0500*/  @!P0 BRA `(.L_x_69) ;  /* 0x0000000000348947 */ /* 0x01cfea0003800000 */
[----:B------:R-:W-:Y:S01]  /*0510*/  ISETP.GT.AND P0, PT, R11, R8, PT ;  /* 0x000000080b00720c */ /* 0x000fe20003f04270 */
[----:B-1----:R-:W-:Y:S02]  /*0520*/  IMAD.MOV.U32 R9, RZ, RZ, R13 ;  /* 0x000000ffff097224 */ /* 0x002fe400078e000d */
[----:B------:R-:W-:Y:S02]  /*0530*/  IMAD.MOV.U32 R22, RZ, RZ, R10 ;  /* 0x000000ffff167224 */ /* 0x000fe400078e000a */
[----:B------:R-:W-:-:S08]  /*0540*/  IMAD.MOV.U32 R23, RZ, RZ, R11 ;  /* 0x000000ffff177224 */ /* 0x000fd000078e000b */
[----:B------:R-:W-:Y:S05]  /*0550*/  @P0 BRA `(.L_x_70) ;  /* 0x0000000000380947 */ /* 0x000fea0003800000 */
[----:B------:R-:W-:-:S13]  /*0560*/  ISETP.GE.AND P0, PT, R10, R7, PT ;  /* 0x000000070a00720c */ /* 0x000fda0003f06270 */
[----:B------:R-:W-:Y:S05]  /*0570*/  @!P0 BRA `(.L_x_69) ;  /* 0x0000000000188947 */ /* 0x000fea0003800000 */
[----:B------:R-:W-:Y:S01]  /*0580*/  ISETP.GE.AND P0, PT, R13, R6, PT ;  /* 0x000000060d00720c */ /* 0x000fe20003f06270 */
[----:B------:R-:W-:Y:S01]  /*0590*/  IMAD.MOV.U32 R9, RZ, RZ, R13 ;  /* 0x000000ffff097224 */ /* 0x000fe200078e000d */
[----:B------:R-:W-:Y:S01]  /*05a0*/  MOV R23, R11 ;  /* 0x0000000b00177202 */ /* 0x000fe20000000f00 */
[----:B------:R-:W-:Y:S01]  /*05b0*/  IMAD.MOV.U32 R22, RZ, RZ, R10 ;  /* 0x000000ffff167224 */ /* 0x000fe200078e000a */
[----:B------:R-:W-:-:S13]  /*05c0*/  ISETP.GT.OR P0, PT, R10, R7, P0 ;  /* 0x000000070a00720c */ /* 0x000fda0000704670 */
[----:B------:R-:W-:Y:S05]  /*05d0*/  @P0 BRA `(.L_x_70) ;  /* 0x0000000000180947 */ /* 0x000fea0003800000 */
.L_x_69:
[----:B-1----:R-:W-:Y:S02]  /*05e0*/  IMAD.MOV.U32 R9, RZ, RZ, R6 ;  /* 0x000000ffff097224 */ /* 0x002fe400078e0006 */
[----:B------:R-:W-:Y:S02]  /*05f0*/  IMAD.MOV.U32 R22, RZ, RZ, R7 ;  /* 0x000000ffff167224 */ /* 0x000fe400078e0007 */
[----:B------:R-:W-:Y:S02]  /*0600*/  IMAD.MOV.U32 R23, RZ, RZ, R8 ;  /* 0x000000ffff177224 */ /* 0x000fe400078e0008 */
[----:B------:R-:W-:Y:S02]  /*0610*/  IMAD.MOV.U32 R6, RZ, RZ, R13 ;  /* 0x000000ffff067224 */ /* 0x000fe400078e000d */
[----:B------:R-:W-:Y:S02]  /*0620*/  IMAD.MOV.U32 R7, RZ, RZ, R10 ;  /* 0x000000ffff077224 */ /* 0x000fe400078e000a */
[----:B------:R-:W-:-:S07]  /*0630*/  IMAD.MOV.U32 R8, RZ, RZ, R11 ;  /* 0x000000ffff087224 */ /* 0x000fce00078e000b */
.L_x_70:
[----:B------:R-:W-:Y:S05]  /*0640*/  BSYNC.RECONVERGENT B0 ;  /* 0x0000000000007941 */ /* 0x000fea0003800200 */
.L_x_68:
[----:B------:R-:W-:Y:S01]  /*0650*/  ISETP.GE.AND P0, PT, R12, R19, PT ;  /* 0x000000130c00720c */ /* 0x000fe20003f06270 */
[----:B------:R-:W-:-:S12]  /*0660*/  BSSY.RECONVERGENT B0, `(.L_x_71) ;  /* 0x0000015000007945 */ /* 0x000fd80003800200 */
[----:B------:R-:W-:Y:S05]  /*0670*/  @!P0 BRA `(.L_x_72) ;  /* 0x0000000000348947 */ /* 0x000fea0003800000 */
[----:B------:R-:W-:Y:S01]  /*0680*/  ISETP.GT.AND P0, PT, R12, R19, PT ;  /* 0x000000130c00720c */ /* 0x000fe20003f04270 */
[----:B------:R-:W-:Y:S01]  /*0690*/  IMAD.MOV.U32 R11, RZ, RZ, R15 ;  /* 0x000000ffff0b7224 */ /* 0x000fe200078e000f */
[----:B------:R-:W-:Y:S01]  /*06a0*/  MOV R13, R12 ;  /* 0x0000000c000d7202 */ /* 0x000fe20000000f00 */
[----:B------:R-:W-:-:S10]  /*06b0*/  IMAD.MOV.U32 R10, RZ, RZ, R14 ;  /* 0x000000ffff0a7224 */ /* 0x000fd400078e000e */
[----:B------:R-:W-:Y:S05]  /*06c0*/  @P0 BRA `(.L_x_73) ;  /* 0x0000000000380947 */ /* 0x000fea0003800000 */
[----:B------:R-:W-:-:S13]  /*06d0*/  ISETP.GE.AND P0, PT, R14, R21, PT ;  /* 0x000000150e00720c */ /* 0x000fda0003f06270 */
[----:B------:R-:W-:Y:S05]  /*06e0*/  @!P0 BRA `(.L_x_72) ;  /* 0x0000000000188947 */ /* 0x000fea0003800000 */
[----:B------:R-:W-:Y:S01]  /*06f0*/  ISETP.GE.AND P0, PT, R15, R20, PT ;  /* 0x000000140f00720c */ /* 0x000fe20003f06270 */
[----:B------:R-:W-:Y:S02]  /*0700*/  IMAD.MOV.U32 R11, RZ, RZ, R15 ;  /* 0x000000ffff0b7224 */ /* 0x000fe400078e000f */
[----:B------:R-:W-:Y:S01]  /*0710*/  IMAD.MOV.U32 R10, RZ, RZ, R14 ;  /* 0x000000ffff0a7224 */ /* 0x000fe200078e000e */
[----:B------:R-:W-:Y:S01]  /*0720*/  ISETP.GT.OR P0, PT, R14, R21, P0 ;  /* 0x000000150e00720c */ /* 0x000fe20000704670 */
[----:B------:R-:W-:-:S12]  /*0730*/  IMAD.MOV.U32 R13, RZ, RZ, R12 ;  /* 0x000000ffff0d7224 */ /* 0x000fd800078e000c */
[----:B------:R-:W-:Y:S05]  /*0740*/  @P0 BRA `(.L_x_73) ;  /* 0x0000000000180947 */ /* 0x000fea0003800000 */
.L_x_72:
[----:B------:R-:W-:Y:S02]  /*0750*/  IMAD.MOV.U32 R11, RZ, RZ, R20 ;  /* 0x000000ffff0b7224 */ /* 0x000fe400078e0014 */
[----:B------:R-:W-:Y:S02]  /*0760*/  IMAD.MOV.U32 R10, RZ, RZ, R21 ;  /* 0x000000ffff0a7224 */ /* 0x000fe400078e0015 */
[----:B------:R-:W-:Y:S01]  /*0770*/  IMAD.MOV.U32 R13, RZ, RZ, R19 ;  /* 0x000000ffff0d7224 */ /* 0x000fe200078e0013 */
[----:B------:R-:W-:Y:S01]  /*0780*/  MOV R19, R12 ;  /* 0x0000000c00137202 */ /* 0x000fe20000000f00 */
[----:B------:R-:W-:Y:S02]  /*0790*/  IMAD.MOV.U32 R20, RZ, RZ, R15 ;  /* 0x000000ffff147224 */ /* 0x000fe400078e000f */
[----:B------:R-:W-:-:S07]  /*07a0*/  IMAD.MOV.U32 R21, RZ, RZ, R14 ;  /* 0x000000ffff157224 */ /* 0x000fce00078e000e */
.L_x_73:
[----:B------:R-:W-:Y:S05]  /*07b0*/  BSYNC.RECONVERGENT B0 ;  /* 0x0000000000007941 */ /* 0x000fea0003800200 */
.L_x_71:
[----:B------:R-:W-:Y:S01]  /*07c0*/  ISETP.GE.AND P0, PT, R19, R23, PT ;  /* 0x000000171300720c */ /* 0x000fe20003f06270 */
[----:B------:R-:W-:-:S12]  /*07d0*/  BSSY.RECONVERGENT B0, `(.L_x_74) ;  /* 0x0000015000007945 */ /* 0x000fd80003800200 */
[----:B------:R-:W-:Y:S05]  /*07e0*/  @!P0 BRA `(.L_x_75) ;  /* 0x0000000000348947 */ /* 0x000fea0003800000 */
[----:B------:R-:W-:Y:S01]  /*07f0*/  ISETP.GT.AND P0, PT, R19, R23, PT ;  /* 0x000000171300720c */ /* 0x000fe20003f04270 */
[----:B------:R-:W-:Y:S02]  /*0800*/  IMAD.MOV.U32 R12, RZ, RZ, R20 ;  /* 0x000000ffff0c7224 */ /* 0x000fe400078e0014 */
[----:B------:R-:W-:Y:S02]  /*0810*/  IMAD.MOV.U32 R15, RZ, RZ, R21 ;  /* 0x000000ffff0f7224 */ /* 0x000fe400078e0015 */
[----:B------:R-:W-:-:S08]  /*0820*/  IMAD.MOV.U32 R14, RZ, RZ, R19 ;  /* 0x000000ffff0e7224 */ /* 0x000fd000078e0013 */
        /* <DEDUP_REMOVED lines=9> */
.L_x_75:
[----:B------:R-:W-:Y:S01]  /*08c0*/  IMAD.MOV.U32 R12, RZ, RZ, R9 ;  /* 0x000000ffff0c7224 */ /* 0x000fe200078e0009 */
[----:B------:R-:W-:Y:S01]  /*08d0*/  MOV R14, R23 ;  /* 0x00000017000e7202 */ /* 0x000fe20000000f00 */
[----:B------:R-:W-:Y:S02]  /*08e0*/  IMAD.MOV.U32 R15, RZ, RZ, R22 ;  /* 0x000000ffff0f7224 */ /* 0x000fe400078e0016 */
[----:B------:R-:W-:Y:S02]  /*08f0*/  IMAD.MOV.U32 R9, RZ, RZ, R20 ;  /* 0x000000ffff097224 */ /* 0x000fe400078e0014 */
[----:B------:R-:W-:Y:S02]  /*0900*/  IMAD.MOV.U32 R22, RZ, RZ, R21 ;  /* 0x000000ffff167224 */ /* 0x000fe400078e0015 */
[----:B------:R-:W-:-:S07]  /*0910*/  IMAD.MOV.U32 R23, RZ, RZ, R19 ;  /* 0x000000ffff177224 */ /* 0x000fce00078e0013 */
.L_x_76:
[----:B------:R-:W-:Y:S05]  /*0920*/  BSYNC.RECONVERGENT B0 ;  /* 0x0000000000007941 */ /* 0x000fea0003800200 */
.L_x_74:
        /* <DEDUP_REMOVED lines=16> */
.L_x_78:
[----:B------:R-:W-:Y:S02]  /*0a30*/  IMAD.MOV.U32 R20, RZ, RZ, R11 ;  /* 0x000000ffff147224 */ /* 0x000fe400078e000b */
[----:B------:R-:W-:Y:S02]  /*0a40*/  IMAD.MOV.U32 R21, RZ, RZ, R10 ;  /* 0x000000ffff157224 */ /* 0x000fe400078e000a */
[----:B------:R-:W-:Y:S02]  /*0a50*/  IMAD.MOV.U32 R24, RZ, RZ, R13 ;  /* 0x000000ffff187224 */ /* 0x000fe400078e000d */
[----:B------:R-:W-:Y:S02]  /*0a60*/  IMAD.MOV.U32 R11, RZ, RZ, R18 ;  /* 0x000000ffff0b7224 */ /* 0x000fe400078e0012 */
[----:B------:R-:W-:Y:S02]  /*0a70*/  IMAD.MOV.U32 R10, RZ, RZ, R17 ;  /* 0x000000ffff0a7224 */ /* 0x000fe400078e0011 */
[----:B------:R-:W-:-:S07]  /*0a80*/  IMAD.MOV.U32 R13, RZ, RZ, R16 ;  /* 0x000000ffff0d7224 */ /* 0x000fce00078e0010 */
.L_x_79:
[----:B------:R-:W-:Y:S05]  /*0a90*/  BSYNC.RECONVERGENT B0 ;  /* 0x0000000000007941 */ /* 0x000fea0003800200 */
.L_x_77:
        /* <DEDUP_REMOVED lines=16> */
.L_x_81:
[----:B------:R-:W-:Y:S02]  /*0ba0*/  IMAD.MOV.U32 R17, RZ, RZ, R6 ;  /* 0x000000ffff117224 */ /* 0x000fe400078e0006 */
[----:B------:R-:W-:Y:S02]  /*0bb0*/  IMAD.MOV.U32 R18, RZ, RZ, R7 ;  /* 0x000000ffff127224 */ /* 0x000fe400078e0007 */
[----:B------:R-:W-:Y:S01]  /*0bc0*/  IMAD.MOV.U32 R25, RZ, RZ, R8 ;  /* 0x000000ffff197224 */ /* 0x000fe200078e0008 */
[----:B------:R-:W-:Y:S01]  /*0bd0*/  MOV R8, R23 ;  /* 0x0000001700087202 */ /* 0x000fe20000000f00 */
[----:B------:R-:W-:Y:S02]  /*0be0*/  IMAD.MOV.U32 R6, RZ, RZ, R9 ;  /* 0x000000ffff067224 */ /* 0x000fe400078e0009 */
[----:B------:R-:W-:-:S07]  /*0bf0*/  IMAD.MOV.U32 R7, RZ, RZ, R22 ;  /* 0x000000ffff077224 */ /* 0x000fce00078e0016 */
.L_x_82:
[----:B------:R-:W-:Y:S05]  /*0c00*/  BSYNC.RECONVERGENT B0 ;  /* 0x0000000000007941 */ /* 0x000fea0003800200 */
.L_x_80:
        /* <DEDUP_REMOVED lines=16> */
.L_x_84:
[----:B------:R-:W-:Y:S01]  /*0d10*/  IMAD.MOV.U32 R22, RZ, RZ, R12 ;  /* 0x000000ffff167224 */ /* 0x000fe200078e000c */
[----:B------:R-:W-:Y:S01]  /*0d20*/  MOV R26, R14 ;  /* 0x0000000e001a7202 */ /* 0x000fe20000000f00 */
[----:B------:R-:W-:Y:S02]  /*0d30*/  IMAD.MOV.U32 R23, RZ, RZ, R15 ;  /* 0x000000ffff177224 */ /* 0x000fe400078e000f */
[----:B------:R-:W-:Y:S02]  /*0d40*/  IMAD.MOV.U32 R12, RZ, RZ, R11 ;  /* 0x000000ffff0c7224 */ /* 0x000fe400078e000b */
[----:B------:R-:W-:Y:S02]  /*0d50*/  IMAD.MOV.U32 R15, RZ, RZ, R10 ;  /* 0x000000ffff0f7224 */ /* 0x000fe400078e000a */
[----:B------:R-:W-:-:S07]  /*0d60*/  IMAD.MOV.U32 R14, RZ, RZ, R13 ;  /* 0x000000ffff0e7224 */ /* 0x000fce00078e000d */
.L_x_85:
[----:B------:R-:W-:Y:S05]  /*0d70*/  BSYNC.RECONVERGENT B0 ;  /* 0x0000000000007941 */ /* 0x000fea0003800200 */
.L_x_83:
        /* <DEDUP_REMOVED lines=16> */
.L_x_87:
[----:B------:R-:W-:Y:S02]  /*0e80*/  IMAD.MOV.U32 R9, RZ, RZ, R17 ;  /* 0x000000ffff097224 */ /* 0x000fe400078e0011 */
[----:B------:R-:W-:Y:S02]  /*0e90*/  IMAD.MOV.U32 R10, RZ, RZ, R18 ;  /* 0x000000ffff0a7224 */ /* 0x000fe400078e0012 */
[----:B------:R-:W-:Y:S02]  /*0ea0*/  IMAD.MOV.U32 R11, RZ, RZ, R25 ;  /* 0x000000ffff0b7224 */ /* 0x000fe400078e0019 */
[----:B------:R-:W-:Y:S02]  /*0eb0*/  IMAD.MOV.U32 R17, RZ, RZ, R12 ;  /* 0x000000ffff117224 */ /* 0x000fe400078e000c */
[----:B------:R-:W-:Y:S02]  /*0ec0*/  IMAD.MOV.U32 R18, RZ, RZ, R15 ;  /* 0x000000ffff127224 */ /* 0x000fe400078e000f */
[----:B------:R-:W-:-:S07]  /*0ed0*/  IMAD.MOV.U32 R25, RZ, RZ, R14 ;  /* 0x000000ffff197224 */ /* 0x000fce00078e000e */
.L_x_88:
[----:B------:R-:W-:Y:S05]  /*0ee0*/  BSYNC.RECONVERGENT B0 ;  /* 0x0000000000007941 */ /* 0x000fea0003800200 */
.L_x_86:
        /* <DEDUP_REMOVED lines=16> */
.L_x_90:
[----:B------:R-:W-:Y:S02]  /*0ff0*/  IMAD.MOV.U32 R12, RZ, RZ, R22 ;  /* 0x000000ffff0c7224 */ /* 0x000fe400078e0016 */
[----:B------:R-:W-:Y:S02]  /*1000*/  IMAD.MOV.U32 R16, RZ, RZ, R23 ;  /* 0x000000ffff107224 */ /* 0x000fe400078e0017 */
[----:B------:R-:W-:Y:S01]  /*1010*/  IMAD.MOV.U32 R19, RZ, RZ, R26 ;  /* 0x000000ffff137224 */ /* 0x000fe200078e001a */
[----:B------:R-:W-:Y:S01]  /*1020*/  MOV R26, R24 ;  /* 0x00000018001a7202 */ /* 0x000fe20000000f00 */
[----:B------:R-:W-:Y:S02]  /*1030*/  IMAD.MOV.U32 R22, RZ, RZ, R20 ;  /* 0x000000ffff167224 */ /* 0x000fe400078e0014 */
[----:B------:R-:W-:-:S07]  /*1040*/  IMAD.MOV.U32 R23, RZ, RZ, R21 ;  /* 0x000000ffff177224 */ /* 0x000fce00078e0015 */
.L_x_91:
[----:B------:R-:W-:Y:S05]  /*1050*/  BSYNC.RECONVERGENT B0 ;  /* 0x0000000000007941 */ /* 0x000fea0003800200 */
.L_x_89:
        /* <DEDUP_REMOVED lines=16> */
.L_x_93:
[----:B------:R-:W-:Y:S01]  /*1160*/  IMAD.MOV.U32 R13, RZ, RZ, R6 ;  /* 0x000000ffff0d7224 */ /* 0x000fe200078e0006 */
[----:B------:R-:W-:Y:S01]  /*1170*/  MOV R15, R8 ;  /* 0x00000008000f7202 */ /* 0x000fe20000000f00 */
[----:B------:R-:W-:Y:S02]  /*1180*/  IMAD.MOV.U32 R14, RZ, RZ, R7 ;  /* 0x000000ffff0e7224 */ /* 0x000fe400078e0007 */
[----:B------:R-:W-:Y:S02]  /*1190*/  IMAD.MOV.U32 R6, RZ, RZ, R17 ;  /* 0x000000ffff067224 */ /* 0x000fe400078e0011 */
[----:B------:R-:W-:Y:S02]  /*11a0*/  IMAD.MOV.U32 R7, RZ, RZ, R18 ;  /* 0x000000ffff077224 */ /* 0x000fe400078e0012 */
[----:B------:R-:W-:-:S07]  /*11b0*/  IMAD.MOV.U32 R8, RZ, RZ, R25 ;  /* 0x000000ffff087224 */ /* 0x000fce00078e0019 */
.L_x_94:
[----:B------:R-:W-:Y:S05]  /*11c0*/  BSYNC.RECONVERGENT B0 ;  /* 0x0000000000007941 */ /* 0x000fea0003800200 */
.L_x_92:
        /* <DEDUP_REMOVED lines=16> */
.L_x_96:
[----:B------:R-:W-:Y:S02]  /*12d0*/  IMAD.MOV.U32 R20, RZ, RZ, R9 ;  /* 0x000000ffff147224 */ /* 0x000fe400078e0009 */
[----:B------:R-:W-:Y:S02]  /*12e0*/  IMAD.MOV.U32 R18, RZ, RZ, R10 ;  /* 0x000000ffff127224 */ /* 0x000fe400078e000a */
[----:B------:R-:W-:Y:S02]  /*12f0*/  IMAD.MOV.U32 R17, RZ, RZ, R11 ;  /* 0x000000ffff117224 */ /* 0x000fe400078e000b */
[----:B------:R-:W-:Y:S02]  /*1300*/  IMAD.MOV.U32 R9, RZ, RZ, R22 ;  /* 0x000000ffff097224 */ /* 0x000fe400078e0016 */
[----:B------:R-:W-:Y:S02]  /*1310*/  IMAD.MOV.U32 R10, RZ, RZ, R23 ;  /* 0x000000ffff0a7224 */ /* 0x000fe400078e0017 */
[----:B------:R-:W-:-:S07]  /*1320*/  IMAD.MOV.U32 R11, RZ, RZ, R26 ;  /* 0x000000ffff0b7224 */ /* 0x000fce00078e001a */
.L_x_97:
[----:B------:R-:W-:Y:S05]  /*1330*/  BSYNC.RECONVERGENT B0 ;  /* 0x0000000000007941 */ /* 0x000fea0003800200 */
.L_x_95:
[----:B------:R-:W-:Y:S02]  /*1340*/  IMAD R5, R4, 0x3c, R5 ;  /* 0x0000003c04057824 */ /* 0x000fe400078e0205 */
[----:B------:R-:W-:-:S07]  /*1350*/  IMAD.MOV.U32 R21, RZ, RZ, 0x2 ;  /* 0x00000002ff157424 */ /* 0x000fce00078e00ff */
.L_x_113:
[--C-:B------:R-:W-:Y:S01]  /*1360*/  IMAD.MOV R23, RZ, RZ, -R21.reuse ;  /* 0x000000ffff177224 */ /* 0x100fe200078e0a15 */
[----:B------:R-:W-:Y:S01]  /*1370*/  BAR.SYNC.DEFER_BLOCKING 0x0 ;  /* 0x0000000000007b1d */ /* 0x000fe20000010000 */
[----:B------:R-:W-:-:S03]  /*1380*/  SHF.R.U32.HI R24, RZ, 0x1, R21 ;  /* 0x00000001ff187819 */ /* 0x000fc60000011615 */
[----:B------:R-:W-:Y:S02]  /*1390*/  LOP3.LUT R22, R4, R23, RZ, 0xc0, !PT ;  /* 0x0000001704167212 */ /* 0x000fe400078ec0ff */
[----:B------:R-:W-:Y:S01]  /*13a0*/  IADD3 R23, PT, PT, R21, -0x1, RZ ;  /* 0xffffffff15177810 */ /* 0x000fe20007ffe0ff */
[----:B------:R-:W-:Y:S02]  /*13b0*/  BSSY.RECONVERGENT B0, `(.L_x_98) ;  /* 0x0000045000007945 */ /* 0x000fe40003800200 */
[----:B------:R-:W-:Y:S01]  /*13c0*/  IMAD R22, R22, 0x5, RZ ;  /* 0x0000000516167824 */ /* 0x000fe200078e02ff */
[----:B------:R-:W-:-:S04]  /*13d0*/  LOP3.LUT R23, R23, R4, RZ, 0xc0, !PT ;  /* 0x0000000417177212 */ /* 0x000fc800078ec0ff */
[----:B------:R-:W-:-:S05]  /*13e0*/  VIMNMX.U32 R25, PT, PT, R22, 0x500, PT ;  /* 0x0000050016197848 */ /* 0x000fca0003fe0000 */
[----:B------:R-:W-:-:S05]  /*13f0*/  IMAD R22, R24, 0x5, R25 ;  /* 0x0000000518167824 */ /* 0x000fca00078e0219 */
[----:B------:R-:W-:Y:S01]  /*1400*/  VIMNMX.U32 R22, PT, PT, R22, 0x500, PT ;  /* 0x0000050016167848 */ /* 0x000fe20003fe0000 */
[----:B------:R0:W-:Y:S04]  /*1410*/  STS [R5+0x4], R7 ;  /* 0x0000040705007388 */ /* 0x0001e80000000800 */
[----:B------:R-:W-:Y:S01]  /*1420*/  IMAD R24, R24, 0x5, R22 ;  /* 0x0000000518187824 */ /* 0x000fe200078e0216 */
[----:B------:R1:W-:Y:S04]  /*1430*/  STS [R5+0x8], R6 ;  /* 0x0000080605007388 */ /* 0x0003e80000000800 */
[----:B------:R2:W-:Y:S01]  /*1440*/  STS [R5], R8 ;  /* 0x0000000805007388 */ /* 0x0005e20000000800 */
[----:B0-----:R-:W-:Y:S01]  /*1450*/  IMAD R7, R23, 0x5, RZ ;  /* 0x0000000517077824 */ /* 0x001fe200078e02ff */
[----:B------:R-:W-:-:S02]  /*1460*/  VIMNMX.U32 R23, PT, PT, R24, 0x500, PT ;  /* 0x0000050018177848 */ /* 0x000fc40003fe0000 */
[----:B------:R0:W-:Y:S02]  /*1470*/  STS [R5+0xc], R15 ;  /* 0x00000c0f05007388 */ /* 0x0001e40000000800 */
[----:B------:R-:W-:Y:S01]  /*1480*/  VIMNMX.U32 R7, PT, PT, R7, 0x500, PT ;  /* 0x0000050007077848 */ /* 0x000fe20003fe0000 */
[----:B-1----:R-:W-:Y:S01]  /*1490*/  IMAD.IADD R6, R23, 0x1, -R22 ;  /* 0x0000000117067824 */ /* 0x002fe200078e0a16 */
[----:B------:R0:W-:Y:S02]  /*14a0*/  STS [R5+0x10], R14 ;  /* 0x0000100e05007388 */ /* 0x0001e40000000800 */
[----:B--2---:R-:W-:Y:S02]  /*14b0*/  VIADDMNMX R8, R22, -R25, R7, PT ;  /* 0x8000001916087246 */ /* 0x004fe40003800107 */
[C---:B------:R-:W-:Y:S01]  /*14c0*/  ISETP.GE.AND P0, PT, R7.reuse, R6, PT ;  /* 0x000000060700720c */ /* 0x040fe20003f06270 */
[----:B------:R-:W-:Y:S01]  /*14d0*/  IMAD.IADD R6, R7, 0x1, -R6 ;  /* 0x0000000107067824 */ /* 0x000fe200078e0a06 */
[----:B------:R0:W-:Y:S04]  /*14e0*/  STS [R5+0x14], R13 ;  /* 0x0000140d05007388 */ /* 0x0001e80000000800 */
[----:B------:R-:W-:Y:S01]  /*14f0*/  SEL R6, R6, RZ, P0 ;  /* 0x000000ff06067207 */ /* 0x000fe20000000000 */
[----:B------:R0:W-:Y:S03]  /*1500*/  STS [R5+0x18], R11 ;  /* 0x0000180b05007388 */ /* 0x0001e60000000800 */
[----:B------:R-:W-:Y:S01]  /*1510*/  ISETP.GE.AND P0, PT, R6, R8, PT ;  /* 0x000000080600720c */ /* 0x000fe20003f06270 */
[----:B------:R0:W-:Y:S04]  /*1520*/  STS [R5+0x1c], R10 ;  /* 0x00001c0a05007388 */ /* 0x0001e80000000800 */
[----:B------:R0:W-:Y:S04]  /*1530*/  STS [R5+0x20], R9 ;  /* 0x0000200905007388 */ /* 0x0001e80000000800 */
[----:B------:R0:W-:Y:S04]  /*1540*/  STS [R5+0x24], R17 ;  /* 0x0000241105007388 */ /* 0x0001e80000000800 */
[----:B------:R0:W-:Y:S04]  /*1550*/  STS [R5+0x28], R18 ;  /* 0x0000281205007388 */ /* 0x0001e80000000800 */
[----:B------:R0:W-:Y:S04]  /*1560*/  STS [R5+0x2c], R20 ;  /* 0x00002c1405007388 */ /* 0x0001e80000000800 */
[----:B------:R0:W-:Y:S04]  /*1570*/  STS [R5+0x30], R19 ;  /* 0x0000301305007388 */ /* 0x0001e80000000800 */
[----:B------:R0:W-:Y:S04]  /*1580*/  STS [R5+0x34], R16 ;  /* 0x0000341005007388 */ /* 0x0001e80000000800 */
[----:B------:R0:W-:Y:S01]  /*1590*/  STS [R5+0x38], R12 ;  /* 0x0000380c05007388 */ /* 0x0001e20000000800 */
[----:B------:R-:W-:Y:S06]  /*15a0*/  BAR.SYNC.DEFER_BLOCKING 0x0 ;  /* 0x0000000000007b1d */ /* 0x000fec0000010000 */
[----:B------:R-:W-:Y:S05]  /*15b0*/  @P0 BRA `(.L_x_99) ;  /* 0x0000000000900947 */ /* 0x000fea0003800000 */
[----:B0-----:R-:W0:Y:S01]  /*15c0*/  S2R R12, SR_CgaCtaId ;  /* 0x00000000000c7919 */ /* 0x001e220000008800 */
[----:B------:R-:W-:Y:S01]  /*15d0*/  MOV R9, 0x400 ;  /* 0x0000040000097802 */ /* 0x000fe20000000f00 */
[----:B------:R-:W-:-:S03]  /*15e0*/  IMAD.IADD R10, R7, 0x1, R22 ;  /* 0x00000001070a7824 */ /* 0x000fc600078e0216 */
[----:B0-----:R-:W-:-:S07]  /*15f0*/  LEA R16, R12, R9, 0x18 ;  /* 0x000000090c107211 */ /* 0x001fce00078ec0ff */
.L_x_102:
[----:B------:R-:W-:Y:S01]  /*1600*/  IMAD.MOV.U32 R11, RZ, RZ, R6 ;  /* 0x000000ffff0b7224 */ /* 0x000fe200078e0006 */
[----:B------:R-:W-:Y:S01]  /*1610*/  BSSY.RECONVERGENT B1, `(.L_x_100) ;  /* 0x0000019000017945 */ /* 0x000fe20003800200 */
[----:B------:R-:W-:Y:S02]  /*1620*/  PLOP3.LUT P0, PT, PT, PT, PT, 0x8, 0x80 ;  /* 0x000000000080781c */ /* 0x000fe40003f0e170 */
[----:B------:R-:W-:-:S05]  /*1630*/  IMAD.IADD R6, R8, 0x1, -R11 ;  /* 0x0000000108067824 */ /* 0x000fca00078e0a0b */
[----:B------:R-:W-:-:S04]  /*1640*/  LEA.HI R6, R6, R6, RZ, 0x1 ;  /* 0x0000000606067211 */ /* 0x000fc800078f08ff */
[----:B------:R-:W-:-:S04]  /*1650*/  LEA.HI.SX32 R12, R6, R11, 0x1f ;  /* 0x0000000b060c7211 */ /* 0x000fc800078ffaff */
[----:B------:R-:W-:Y:S01]  /*1660*/  LOP3.LUT R9, RZ, R12, RZ, 0x33, !PT ;  /* 0x0000000cff097212 */ /* 0x000fe200078e33ff */
[----:B------:R-:W-:-:S04]  /*1670*/  IMAD.IADD R6, R25, 0x1, R12 ;  /* 0x0000000119067824 */ /* 0x000fc800078e020c */
[----:B------:R-:W-:Y:S02]  /*1680*/  IMAD.IADD R9, R10, 0x1, R9 ;  /* 0x000000010a097824 */ /* 0x000fe400078e0209 */
[--C-:B------:R-:W-:Y:S02]  /*1690*/  IMAD R13, R6, 0xc, R16.reuse ;  /* 0x0000000c060d7824 */ /* 0x100fe400078e0210 */
[----:B------:R-:W-:-:S03]  /*16a0*/  IMAD R15, R9, 0xc, R16 ;  /* 0x0000000c090f7824 */ /* 0x000fc600078e0210 */
        /* <DEDUP_REMOVED lines=15> */
.L_x_101:
[----:B------:R-:W-:Y:S05]  /*17a0*/  BSYNC.RECONVERGENT B1 ;  /* 0x0000000000017941 */ /* 0x000fea0003800200 */
.L_x_100:
[----:B------:R-:W-:Y:S02]  /*17b0*/  @P0 IADD3 R11, PT, PT, R12, 0x1, RZ ;  /* 0x000000010c0b0810 */ /* 0x000fe40007ffe0ff */
[----:B------:R-:W-:-:S03]  /*17c0*/  SEL R8, R8, R12, P0 ;  /* 0x0000000c08087207 */ /* 0x000fc60000000000 */
[----:B------:R-:W-:Y:S01]  /*17d0*/  IMAD.MOV.U32 R6, RZ, RZ, R11 ;  /* 0x000000ffff067224 */ /* 0x000fe200078e000b */
[----:B------:R-:W-:-:S13]  /*17e0*/  ISETP.GE.AND P0, PT, R11, R8, PT ;  /* 0x000000080b00720c */ /* 0x000fda0003f06270 */
[----:B------:R-:W-:Y:S05]  /*17f0*/  @!P0 BRA `(.L_x_102) ;  /* 0xfffffffc00808947 */ /* 0x000fea000383ffff */
.L_x_99:
[----:B------:R-:W-:Y:S05]  /*1800*/  BSYNC.RECONVERGENT B0 ;  /* 0x0000000000007941 */ /* 0x000fea0003800200 */
.L_x_98:
[----:B0-----:R-:W0:Y:S01]  /*1810*/  S2R R9, SR_CgaCtaId ;  /* 0x0000000000097919 */ /* 0x001e220000008800 */
[----:B------:R-:W-:Y:S01]  /*1820*/  MOV R12, 0x400 ;  /* 0x00000400000c7802 */ /* 0x000fe20000000f00 */
[----:B------:R-:W-:Y:S01]  /*1830*/  IMAD.IADD R11, R25, 0x1, R6 ;  /* 0x00000001190b7824 */ /* 0x000fe200078e0206 */
[----:B------:R-:W-:Y:S01]  /*1840*/  BSSY.RECONVERGENT B0, `(.L_x_103) ;  /* 0x0000019000007945 */ /* 0x000fe20003800200 */
[----:B------:R-:W-:Y:S02]  /*1850*/  PLOP3.LUT P0, PT, PT, PT, PT, 0x8, 0x80 ;  /* 0x000000000080781c */ /* 0x000fe40003f0e170 */
[----:B0-----:R-:W-:Y:S02]  /*1860*/  LEA R12, R9, R12, 0x18 ;  /* 0x0000000c090c7211 */ /* 0x001fe400078ec0ff */
[----:B------:R-:W-:-:S03]  /*1870*/  IADD3 R9, PT, PT, -R6, R22, R7 ;  /* 0x0000001606097210 */ /* 0x000fc60007ffe107 */
[--C-:B------:R-:W-:Y:S01]  /*1880*/  IMAD R13, R11, 0xc, R12.reuse ;  /* 0x0000000c0b0d7824 */ /* 0x100fe200078e020c */
[C---:B------:R-:W-:Y:S01]  /*1890*/  ISETP.GE.AND P1, PT, R9.reuse, R23, PT ;  /* 0x000000170900720c */ /* 0x040fe20003f26270 */
[----:B------:R-:W-:-:S03]  /*18a0*/  IMAD R14, R9, 0xc, R12 ;  /* 0x0000000c090e7824 */ /* 0x000fc600078e020c */
[----:B------:R0:W1:Y:S04]  /*18b0*/  LDS R19, [R13] ;  /* 0x000000000d137984 */ /* 0x0000680000000800 */
[----:B------:R0:W2:Y:S04]  /*18c0*/  LDS R25, [R13+0x4] ;  /* 0x000004000d197984 */ /* 0x0000a80000000800 */
[----:B------:R0:W3:Y:S04]  /*18d0*/  LDS R27, [R13+0x8] ;  /* 0x000008000d1b7984 */ /* 0x0000e80000000800 */
[----:B------:R0:W4:Y:S04]  /*18e0*/  LDS R24, [R14] ;  /* 0x000000000e187984 */ /* 0x0001280000000800 */
[----:B------:R0:W0:Y:S04]  /*18f0*/  LDS R16, [R14+0x4] ;  /* 0x000004000e107984 */ /* 0x0000280000000800 */
[----:B------:R0:W0:Y:S01]  /*1900*/  LDS R26, [R14+0x8] ;  /* 0x000008000e1a7984 */ /* 0x0000220000000800 */
        /* <DEDUP_REMOVED lines=12> */
.L_x_104:
[----:B------:R-:W-:Y:S05]  /*19d0*/  BSYNC.RECONVERGENT B0 ;  /* 0x0000000000007941 */ /* 0x000fea0003800200 */
.L_x_103:
[----:B0-2---:R-:W-:Y:S01]  /*19e0*/  SEL R7, R16, R25, P0 ;  /* 0x0000001910077207 */ /* 0x005fe20000000000 */
[----:B------:R-:W-:Y:S01]  /*19f0*/  VIADD R10, R9, 0x1 ;  /* 0x00000001090a7836 */ /* 0x000fe20000000000 */
[----:B-1--4-:R-:W-:Y:S01]  /*1a00*/  SEL R8, R24, R19, P0 ;  /* 0x0000001318087207 */ /* 0x012fe20000000000 */
[----:B------:R0:W1:Y:S01]  /*1a10*/  @P0 LDS R16, [R14+0x10] ;  /* 0x000010000e100984 */ /* 0x0000620000000800 */
[----:B---3--:R-:W-:Y:S01]  /*1a20*/  SEL R6, R26, R27, P0 ;  /* 0x0000001b1a067207 */ /* 0x008fe20000000000 */
[----:B------:R-:W-:Y:S01]  /*1a30*/  @!P0 IMAD.MOV R10, RZ, RZ, R9 ;  /* 0x000000ffff0a8224 */ /* 0x000fe200078e0209 */
[----:B------:R-:W-:Y:S01]  /*1a40*/  BSSY.RECONVERGENT B0, `(.L_x_105) ;  /* 0x0000016000007945 */ /* 0x000fe20003800200 */
[----:B------:R0:W2:Y:S01]  /*1a50*/  @P0 LDS R24, [R14+0xc] ;  /* 0x00000c000e180984 */ /* 0x0000a20000000800 */
        /* <DEDUP_REMOVED lines=9> */
[----:B0-2---:R-:W-:Y:S02]  /*1af0*/  ISETP.GE.AND P0, PT, R24, R19, PT ;  /* 0x000000131800720c */ /* 0x005fe40003f06270 */
[----:B------:R-:W-:Y:S02]  /*1b00*/  PLOP3.LUT P1, PT, PT, PT, PT, 0x80, 0x8 ;  /* 0x000000000008781c */ /* 0x000fe40003f2f070 */
[----:B------:R-:W-:-:S13]  /*1b10*/  ISETP.GE.OR P0, PT, R9, R22, !P0 ;  /* 0x000000160900720c */ /* 0x000fda0004706670 */
[----:B------:R-:W-:Y:S05]  /*1b20*/  @P0 BRA `(.L_x_106) ;  /* 0x00000000001c0947 */ /* 0x000fea0003800000 */
[----:B------:R-:W-:Y:S02]  /*1b30*/  ISETP.GT.AND P0, PT, R24, R19, PT ;  /* 0x000000131800720c */ /* 0x000fe40003f04270 */
[----:B------:R-:W-:-:S11]  /*1b40*/  PLOP3.LUT P1, PT, PT, PT, PT, 0x8, 0x80 ;  /* 0x000000000080781c */ /* 0x000fd60003f2e170 */
[----:B------:R-:W-:Y:S05]  /*1b50*/  @P0 BRA `(.L_x_106) ;  /* 0x0000000000100947 */ /* 0x000fea0003800000 */
[----:B-1--4-:R-:W-:Y:S02]  /*1b60*/  ISETP.GE.AND P0, PT, R16, R25, PT ;  /* 0x000000191000720c */ /* 0x012fe40003f06270 */
[----:B------:R-:W-:-:S11]  /*1b70*/  PLOP3.LUT P1, PT, PT, PT, PT, 0x80, 0x8 ;  /* 0x000000000008781c */ /* 0x000fd60003f2f070 */
[----:B---3--:R-:W-:-:S04]  /*1b80*/  @P0 ISETP.GE.AND P2, PT, R26, R27, PT ;  /* 0x0000001b1a00020c */ /* 0x008fc80003f46270 */
[----:B------:R-:W-:-:S13]  /*1b90*/  @P0 ISETP.LE.AND P1, PT, R16, R25, !P2 ;  /* 0x000000191000020c */ /* 0x000fda0005723270 */
.L_x_106:
[----:B------:R-:W-:Y:S05]  /*1ba0*/  BSYNC.RECONVERGENT B0 ;  /* 0x0000000000007941 */ /* 0x000fea0003800200 */
.L_x_105:
[----:B------:R-:W-:Y:S01]  /*1bb0*/  VIADD R17, R9, 0x1 ;  /* 0x0000000109117836 */ /* 0x000fe20000000000 */
[----:B------:R-:W-:Y:S01]  /*1bc0*/  IADD3 R11, PT, PT, R10, 0x1, RZ ;  /* 0x000000010a0b7810 */ /* 0x000fe20007ffe0ff */
[----:B------:R-:W-:Y:S01]  /*1bd0*/  @P1 IMAD.MOV R17, RZ, RZ, R9 ;  /* 0x000000ffff111224 */ /* 0x000fe200078e0209 */
[----:B0-2---:R-:W-:Y:S01]  /*1be0*/  SEL R15, R24, R19, P1 ;  /* 0x00000013180f7207 */ /* 0x005fe20000800000 */
[----:B------:R-:W-:Y:S01]  /*1bf0*/  @!P1 IMAD.MOV R11, RZ, RZ, R10 ;  /* 0x000000ffff0b9224 */ /* 0x000fe200078e020a */
[----:B-1--4-:R-:W-:Y:S01]  /*1c00*/  SEL R14, R16, R25, P1 ;  /* 0x00000019100e7207 */ /* 0x012fe20000800000 */
[--C-:B------:R-:W-:Y:S01]  /*1c10*/  @!P1 IMAD R9, R17, 0xc, R12.reuse ;  /* 0x0000000c11099824 */ /* 0x100fe200078e020c */
[----:B---3--:R-:W-:Y:S01]  /*1c20*/  SEL R13, R26, R27, P1 ;  /* 0x0000001b1a0d7207 */ /* 0x008fe20000800000 */
[C---:B------:R-:W-:Y:S01]  /*1c30*/  @P1 IMAD R10, R11.reuse, 0xc, R12 ;  /* 0x0000000c0b0a1824 */ /* 0x040fe200078e020c */
[----:B------:R-:W-:Y:S01]  /*1c40*/  BSSY.RECONVERGENT B0, `(.L_x_107) ;  /* 0x0000015000007945 */ /* 0x000fe20003800200 */
[----:B------:R-:W-:Y:S01]  /*1c50*/  PLOP3.LUT P0, PT, PT, PT, PT, 0x8, 0x80 ;  /* 0x000000000080781c */ /* 0x000fe20003f0e170 */
        /* <DEDUP_REMOVED lines=19> */
.L_x_108:
[----:B------:R-:W-:Y:S05]  /*1d90*/  BSYNC.RECONVERGENT B0 ;  /* 0x0000000000007941 */ /* 0x000fea0003800200 */
.L_x_107:
        /* <DEDUP_REMOVED lines=8> */
[--C-:B------:R-:W-:Y:S01]  /*1e20*/  @P0 IMAD R20, R18, 0xc, R12.reuse ;  /* 0x0000000c12140824 */ /* 0x100fe200078e020c */
[----:B---3--:R-:W-:Y:S01]  /*1e30*/  SEL R9, R26, R27, P0 ;  /* 0x0000001b1a097207 */ /* 0x008fe20000000000 */
[----:B------:R-:W-:-:S03]  /*1e40*/  @!P0 IMAD R17, R29, 0xc, R12 ;  /* 0x0000000c1d118824 */ /* 0x000fc600078e020c */
        /* <DEDUP_REMOVED lines=19> */
.L_x_110:
[----:B------:R-:W-:Y:S05]  /*1f80*/  BSYNC.RECONVERGENT B0 ;  /* 0x0000000000007941 */ /* 0x000fea0003800200 */
.L_x_109:
[----:B------:R-:W-:Y:S01]  /*1f90*/  IADD3 R28, PT, PT, R18, 0x1, RZ ;  /* 0x00000001121c7810 */ /* 0x000fe20007ffe0ff */
[----:B------:R-:W-:Y:S01]  /*1fa0*/  @!P0 IMAD.MOV R28, RZ, RZ, R18 ;  /* 0x000000ffff1c8224 */ /* 0x000fe200078e0212 */
[----:B------:R-:W-:Y:S01]  /*1fb0*/  BSSY.RECONVERGENT B0, `(.L_x_111) ;  /* 0x000001c000007945 */ /* 0x000fe20003800200 */
[----:B------:R-:W-:Y:S01]  /*1fc0*/  VIADD R31, R29, 0x1 ;  /* 0x000000011d1f7836 */ /* 0x000fe20000000000 */
[----:B012---:R-:W-:Y:S01]  /*1fd0*/  SEL R17, R24, R19, P0 ;  /* 0x0000001318117207 */ /* 0x007fe20000000000 */
[----:B------:R-:W-:Y:S01]  /*1fe0*/  @P0 IMAD.MOV R31, RZ, RZ, R29 ;  /* 0x000000ffff1f0224 */ /* 0x000fe200078e021d */
[----:B------:R-:W-:Y:S02]  /*1ff0*/  ISETP.GE.AND P1, PT, R28, R23, PT ;  /* 0x000000171c00720c */ /* 0x000fe40003f26270 */
[----:B---3--:R-:W-:Y:S01]  /*2000*/  SEL R18, R16, R25, P0 ;  /* 0x0000001910127207 */ /* 0x008fe20000000000 */
[--C-:B------:R-:W-:Y:S01]  /*2010*/  @!P0 IMAD R29, R31, 0xc, R12.reuse ;  /* 0x0000000c1f1d8824 */ /* 0x100fe200078e020c */
[----:B----4-:R-:W-:Y:S01]  /*2020*/  SEL R20, R26, R27, P0 ;  /* 0x0000001b1a147207 */ /* 0x010fe20000000000 */
        /* <DEDUP_REMOVED lines=20> */
.L_x_112:
[----:B------:R-:W-:Y:S05]  /*2170*/  BSYNC.RECONVERGENT B0 ;  /* 0x0000000000007941 */ /* 0x000fea0003800200 */
.L_x_111:
[C---:B------:R-:W-:Y:S01]  /*2180*/  ISETP.GE.U32.AND P1, PT, R21.reuse, 0x81, PT ;  /* 0x000000811500780c */ /* 0x040fe20003f26070 */
[----:B------:R-:W-:Y:S01]  /*2190*/  IMAD.SHL.U32 R21, R21, 0x2, RZ ;  /* 0x0000000215157824 */ /* 0x000fe200078e00ff */
[----:B0--3--:R-:W-:Y:S02]  /*21a0*/  SEL R12, R26, R27, P0 ;  /* 0x0000001b1a0c7207 */ /* 0x009fe40000000000 */
[----:B--2---:R-:W-:Y:S02]  /*21b0*/  SEL R16, R16, R25, P0 ;  /* 0x0000001910107207 */ /* 0x004fe40000000000 */
[----:B-1--4-:R-:W-:-:S07]  /*21c0*/  SEL R19, R24, R19, P0 ;  /* 0x0000001318137207 */ /* 0x012fce0000000000 */
[----:B------:R-:W-:Y:S05]  /*21d0*/  @!P1 BRA `(.L_x_113) ;  /* 0xfffffff000609947 */ /* 0x000fea000383ffff */
[----:B------:R-:W0:Y:S01]  /*21e0*/  S2R R5, SR_TID.X ;  /* 0x0000000000057919 */ /* 0x000e220000002100 */
[----:B------:R-:W1:Y:S01]  /*21f0*/  LDCU.U8 UR4, c[0x0][0x380] ;  /* 0x00007000ff0477ac */ /* 0x000e620008000000 */
[----:B------:R-:W-:Y:S01]  /*2200*/  MOV R22, 0x400 ;  /* 0x0000040000167802 */ /* 0x000fe20000000f00 */
[----:B------:R-:W2:Y:S01]  /*2210*/  S2R R23, SR_CgaCtaId ;  /* 0x0000000000177919 */ /* 0x000ea20000008800 */
[----:B------:R-:W3:Y:S01]  /*2220*/  S2R R21, SR_LANEID ;  /* 0x0000000000157919 */ /* 0x000ee20000000000 */
[----:B-1----:R-:W-:-:S04]  /*2230*/  UPRMT UR4, UR4, 0x8880, URZ ;  /* 0x0000888004047896 */ /* 0x002fc800080000ff */
[----:B------:R-:W-:Y:S01]  /*2240*/  UISETP.NE.AND UP0, UPT, UR4, URZ, UPT ;  /* 0x000000ff0400728c */ /* 0x000fe2000bf05270 */
[----:B0-----:R-:W-:Y:S02]  /*2250*/  SHF.R.U32.HI R4, RZ, 0x5, R5 ;  /* 0x00000005ff047819 */ /* 0x001fe40000011605 */
[----:B--2---:R-:W-:-:S03]  /*2260*/  LEA R23, R23, R22, 0x18 ;  /* 0x0000001617177211 */ /* 0x004fc600078ec0ff */
[----:B---3--:R-:W-:-:S04]  /*2270*/  IMAD R4, R4, 0xa0, R21 ;  /* 0x000000a004047824 */ /* 0x008fc800078e0215 */
[----:B------:R-:W-:-:S04]  /*2280*/  IMAD R4, R4, 0xc, R23 ;  /* 0x0000000c04047824 */ /* 0x000fc800078e0217 */
[----:B------:R-:W-:Y:S01]  /*2290*/  IMAD R23, R21, 0x30, R4 ;  /* 0x0000003015177824 */ /* 0x000fe200078e0204 */
[----:B------:R-:W-:Y:S06]  /*22a0*/  BAR.SYNC.DEFER_BLOCKING 0x0 ;  /* 0x0000000000007b1d */ /* 0x000fec0000010000 */
[----:B------:R-:W-:Y:S05]  /*22b0*/  BRA.U !UP0, `(.L_x_114) ;  /* 0x0000000108e47547 */ /* 0x000fea000b800000 */
[----:B------:R0:W-:Y:S01]  /*22c0*/  STS [R23], R8 ;  /* 0x0000000817007388 */ /* 0x0001e20000000800 */
[----:B------:R-:W1:Y:S03]  /*22d0*/  LDC.64 R2, c[0x0][0x398] ;  /* 0x0000e600ff027b82 */ /* 0x000e660000000a00 */
[----:B------:R-:W-:Y:S04]  /*22e0*/  STS [R23+0x4], R7 ;  /* 0x0000040717007388 */ /* 0x000fe80000000800 */
[----:B------:R2:W-:Y:S01]  /*22f0*/  STS [R23+0x8], R6 ;  /* 0x0000080617007388 */ /* 0x0005e20000000800 */
[----:B0-----:R-:W-:-:S03]  /*2300*/  LOP3.LUT R8, R5, 0x3e0, RZ, 0xc0, !PT ;  /* 0x000003e005087812 */ /* 0x001fc600078ec0ff */
[----:B------:R-:W-:Y:S01]  /*2310*/  STS [R23+0xc], R15 ;  /* 0x00000c0f17007388 */ /* 0x000fe20000000800 */
[----:B------:R-:W-:Y:S01]  /*2320*/  LOP3.LUT R5, R5, 0x1f, RZ, 0xc0, !PT ;  /* 0x0000001f05057812 */ /* 0x000fe200078ec0ff */
[----:B------:R-:W-:Y:S02]  /*2330*/  IMAD R8, R8, 0x5, RZ ;  /* 0x0000000508087824 */ /* 0x000fe400078e02ff */
[----:B------:R-:W-:Y:S01]  /*2340*/  STS [R23+0x10], R14 ;  /* 0x0000100e17007388 */ /* 0x000fe20000000800 */
[----:B--2---:R-:W-:-:S03]  /*2350*/  IMAD.WIDE.U32 R6, R0, 0x500, RZ ;  /* 0x0000050000067825 */ /* 0x004fc600078e00ff */
[----:B------:R-:W-:Y:S01]  /*2360*/  STS [R23+0x14], R13 ;  /* 0x0000140d17007388 */ /* 0x000fe20000000800 */
[----:B------:R-:W-:-:S03]  /*2370*/  IADD3 R5, P0, P1, R8, R6, R5 ;  /* 0x0000000608057210 */ /* 0x000fc6000791e005 */
[----:B------:R-:W-:Y:S01]  /*2380*/  STS [R23+0x18], R11 ;  /* 0x0000180b17007388 */ /* 0x000fe20000000800 */
[----:B------:R-:W-:-:S03]  /*2390*/  IADD3.X R6, PT, PT, RZ, R7, RZ, P0, P1 ;  /* 0x00000007ff067210 */ /* 0x000fc600007e24ff */
[----:B------:R-:W-:Y:S01]  /*23a0*/  STS [R23+0x1c], R10 ;  /* 0x00001c0a17007388 */ /* 0x000fe20000000800 */
[----:B-1----:R-:W-:-:S03]  /*23b0*/  IMAD.WIDE.U32 R2, R5, 0xc, R2 ;  /* 0x0000000c05027825 */ /* 0x002fc600078e0002 */
[----:B------:R-:W-:Y:S01]  /*23c0*/  STS [R23+0x20], R9 ;  /* 0x0000200917007388 */ /* 0x000fe20000000800 */
[----:B------:R-:W-:-:S03]  /*23d0*/  IMAD R5, R6, 0xc, RZ ;  /* 0x0000000c06057824 */ /* 0x000fc600078e02ff */
[----:B------:R-:W-:Y:S01]  /*23e0*/  STS [R23+0x24], R17 ;  /* 0x0000241117007388 */ /* 0x000fe20000000800 */
[----:B------:R-:W-:-:S03]  /*23f0*/  IMAD.IADD R3, R3, 0x1, R5 ;  /* 0x0000000103037824 */ /* 0x000fc600078e0205 */
[----:B------:R-:W-:Y:S04]  /*2400*/  STS [R23+0x28], R18 ;  /* 0x0000281217007388 */ /* 0x000fe80000000800 */
[----:B------:R-:W-:Y:S04]  /*2410*/  STS [R23+0x2c], R20 ;  /* 0x00002c1417007388 */ /* 0x000fe80000000800 */
[----:B------:R-:W-:Y:S04]  /*2420*/  STS [R23+0x30], R19 ;  /* 0x0000301317007388 */ /* 0x000fe80000000800 */
[----:B------:R-:W-:Y:S04]  /*2430*/  STS [R23+0x34], R16 ;  /* 0x0000341017007388 */ /* 0x000fe80000000800 */
[----:B------:R-:W-:Y:S01]  /*2440*/  STS [R23+0x38], R12 ;  /* 0x0000380c17007388 */ /* 0x000fe20000000800 */
[----:B------:R-:W-:-:S03]  /*2450*/  NOP ;  /* 0x0000000000007918 */ /* 0x000fc60000000000 */
[----:B------:R-:W0:Y:S04]  /*2460*/  LDS R9, [R4] ;  /* 0x0000000004097984 */ /* 0x000e280000000800 */
[----:B------:R-:W1:Y:S04]  /*2470*/  LDS R11, [R4+0x4] ;  /* 0x00000400040b7984 */ /* 0x000e680000000800 */
        /* <DEDUP_REMOVED lines=13> */
[----:B0-----:R-:W-:Y:S04]  /*2550*/  STG.E desc[UR6][R2.64], R9 ;  /* 0x0000000902007986 */ /* 0x001fe8000c101906 */
[----:B-1----:R-:W-:Y:S04]  /*2560*/  STG.E desc[UR6][R2.64+0x4], R11 ;  /* 0x0000040b02007986 */ /* 0x002fe8000c101906 */
        /* <DEDUP_REMOVED lines=14> */
.L_x_114:
[----:B------:R-:W-:Y:S04]  /*2650*/  STS [R23], R8 ;  /* 0x0000000817007388 */ /* 0x000fe80000000800 */
[----:B------:R-:W-:Y:S04]  /*2660*/  STS [R23+0x4], R7 ;  /* 0x0000040717007388 */ /* 0x000fe80000000800 */
[----:B------:R0:W-:Y:S04]  /*2670*/  STS [R23+0x8], R6 ;  /* 0x0000080617007388 */ /* 0x0001e80000000800 */
[----:B------:R-:W-:Y:S04]  /*2680*/  STS [R23+0xc], R15 ;  /* 0x00000c0f17007388 */ /* 0x000fe80000000800 */
[----:B------:R-:W-:Y:S01]  /*2690*/  STS [R23+0x10], R14 ;  /* 0x0000100e17007388 */ /* 0x000fe20000000800 */
[----:B0-----:R-:W0:Y:S03]  /*26a0*/  LDC.64 R6, c[0x0][0x3b0] ;  /* 0x0000ec00ff067b82 */ /* 0x001e260000000a00 */
[----:B------:R-:W-:Y:S04]  /*26b0*/  STS [R23+0x14], R13 ;  /* 0x0000140d17007388 */ /* 0x000fe80000000800 */
[----:B------:R-:W-:Y:S04]  /*26c0*/  STS [R23+0x18], R11 ;  /* 0x0000180b17007388 */ /* 0x000fe80000000800 */
[----:B------:R-:W-:Y:S04]  /*26d0*/  STS [R23+0x1c], R10 ;  /* 0x00001c0a17007388 */ /* 0x000fe80000000800 */
[----:B------:R-:W-:Y:S04]  /*26e0*/  STS [R23+0x20], R9 ;  /* 0x0000200917007388 */ /* 0x000fe80000000800 */
[----:B------:R-:W-:Y:S04]  /*26f0*/  STS [R23+0x24], R17 ;  /* 0x0000241117007388 */ /* 0x000fe80000000800 */
[----:B------:R-:W-:Y:S01]  /*2700*/  STS [R23+0x28], R18 ;  /* 0x0000281217007388 */ /* 0x000fe20000000800 */
[----:B0-----:R-:W-:-:S03]  /*2710*/  IMAD.WIDE.U32 R6, R3, 0xc, R6 ;  /* 0x0000000c03067825 */ /* 0x001fc600078e0006 */
[----:B------:R-:W-:Y:S01]  /*2720*/  STS [R23+0x2c], R20 ;  /* 0x00002c1417007388 */ /* 0x000fe20000000800 */
[----:B------:R-:W-:-:S03]  /*2730*/  IMAD R3, R2, 0xc, RZ ;  /* 0x0000000c02037824 */ /* 0x000fc600078e02ff */
[----:B------:R-:W-:Y:S01]  /*2740*/  STS [R23+0x30], R19 ;  /* 0x0000301317007388 */ /* 0x000fe20000000800 */
[----:B------:R-:W-:Y:S02]  /*2750*/  IMAD.MOV.U32 R2, RZ, RZ, R6 ;  /* 0x000000ffff027224 */ /* 0x000fe400078e0006 */
[----:B------:R-:W-:Y:S01]  /*2760*/  IMAD.IADD R3, R3, 0x1, R7 ;  /* 0x0000000103037824 */ /* 0x000fe200078e0207 */
        /* <DEDUP_REMOVED lines=34> */
.L_x_67:
[----:B------:R-:W0:Y:S01]  /*2990*/  LDC.64 R2, c[0x0][0x388] ;  /* 0x0000e200ff027b82 */ /* 0x000e220000000a00 */
[----:B------:R-:W-:Y:S01]  /*29a0*/  IMAD.WIDE.U32 R4, R0, 0x500, RZ ;  /* 0x0000050000047825 */ /* 0x000fe200078e00ff */
[----:B------:R-:W-:-:S03]  /*29b0*/  ACQBULK ;  /* 0x000000000000782e */ /* 0x000fc60000000000 */
[----:B------:R-:W-:Y:S01]  /*29c0*/  IMAD R5, R5, 0xc, RZ ;  /* 0x0000000c05057824 */ /* 0x000fe200078e02ff */
[----:B------:R-:W1:Y:S02]  /*29d0*/  S2R R6, SR_TID.X ;  /* 0x0000000000067919 */ /* 0x000e640000002100 */
[----:B------:R-:W2:Y:S01]  /*29e0*/  LDC R7, c[0x0][0x3a8] ;  /* 0x0000ea00ff077b82 */ /* 0x000ea20000000800 */
[----:B0-----:R-:W-:-:S04]  /*29f0*/  IMAD.WIDE.U32 R2, R4, 0xc, R2 ;  /* 0x0000000c04027825 */ /* 0x001fc800078e0002 */
[----:B------:R-:W-:-:S05]  /*2a00*/  IMAD.IADD R3, R3, 0x1, R5 ;  /* 0x0000000103037824 */ /* 0x000fca00078e0205 */
[----:B------:R-:W3:Y:S04]  /*2a10*/  LDG.E R8, desc[UR6][R2.64] ;  /* 0x0000000602087981 */ /* 0x000ee8000c1e1900 */
[----:B------:R-:W4:Y:S04]  /*2a20*/  LDG.E R12, desc[UR6][R2.64+0x8] ;  /* 0x00000806020c7981 */ /* 0x000f28000c1e1900 */
[----:B------:R0:W5:Y:S01]  /*2a30*/  LDG.E R10, desc[UR6][R2.64+0x4] ;  /* 0x00000406020a7981 */ /* 0x000162000c1e1900 */
[----:B-1----:R-:W-:-:S05]  /*2a40*/  LOP3.LUT R5, R6, 0x3e0, RZ, 0xc0, !PT ;  /* 0x000003e006057812 */ /* 0x002fca00078ec0ff */
[----:B------:R-:W-:Y:S01]  /*2a50*/  IMAD R5, R5, 0x5, RZ ;  /* 0x0000000505057824 */ /* 0x000fe200078e02ff */
[----:B------:R-:W-:-:S04]  /*2a60*/  IADD3 R4, PT, PT, -R4, RZ, RZ ;  /* 0x000000ff04047210 */ /* 0x000fc80007ffe1ff */
[----:B------:R-:W-:Y:S02]  /*2a70*/  LOP3.LUT R5, R5, 0x1f, R6, 0xf8, !PT ;  /* 0x0000001f05057812 */ /* 0x000fe400078ef806 */
[----:B--2---:R-:W-:-:S03]  /*2a80*/  VIADDMNMX R4, R4, R7, 0x500, PT ;  /* 0x0000050004047446 */ /* 0x004fc60003800107 */
[C---:B------:R-:W-:Y:S02]  /*2a90*/  VIADD R7, R5.reuse, 0x20 ;  /* 0x0000002005077836 */ /* 0x040fe40000000000 */
[C---:B------:R-:W-:Y:S02]  /*2aa0*/  VIADD R9, R5.reuse, 0x40 ;  /* 0x0000004005097836 */ /* 0x040fe40000000000 */
[C---:B------:R-:W-:Y:S02]  /*2ab0*/  VIADD R11, R5.reuse, 0x60 ;  /* 0x00000060050b7836 */ /* 0x040fe40000000000 */
[----:B------:R-:W-:Y:S01]  /*2ac0*/  VIADD R13, R5, 0x80 ;  /* 0x00000080050d7836 */ /* 0x000fe20000000000 */
[-C--:B------:R-:W-:Y:S01]  /*2ad0*/  ISETP.GE.AND P1, PT, R7, R4.reuse, PT ;  /* 0x000000040700720c */ /* 0x080fe20003f26270 */
[----:B------:R-:W-:Y:S01]  /*2ae0*/  IMAD R15, R5, 0xc, RZ ;  /* 0x0000000c050f7824 */ /* 0x000fe200078e02ff */
[-C--:B------:R-:W-:Y:S02]  /*2af0*/  ISETP.GE.AND P2, PT, R9, R4.reuse, PT ;  /* 0x000000040900720c */ /* 0x080fe40003f46270 */
[----:B------:R-:W-:-:S02]  /*2b00*/  ISETP.GE.AND P3, PT, R11, R4, PT ;  /* 0x000000040b00720c */ /* 0x000fc40003f66270 */
[-C--:B------:R-:W-:Y:S02]  /*2b10*/  ISETP.GE.AND P4, PT, R13, R4.reuse, PT ;  /* 0x000000040d00720c */ /* 0x080fe40003f86270 */
[----:B------:R-:W-:Y:S02]  /*2b20*/  ISETP.GE.AND P0, PT, R5, R4, PT ;  /* 0x000000040500720c */ /* 0x000fe40003f06270 */
[----:B0-----:R-:W-:-:S04]  /*2b30*/  IADD3 R2, P5, PT, R15, R2, RZ ;  /* 0x000000020f027210 */ /* 0x001fc80007fbe0ff */
[----:B------:R-:W-:Y:S01]  /*2b40*/  IADD3.X R3, PT, PT, RZ, R3, RZ, P5, !PT ;  /* 0x00000003ff037210 */ /* 0x000fe20002ffe4ff */
[----:B---3--:R-:W-:-:S06]  /*2b50*/  IMAD.MOV.U32 R18, RZ, RZ, R8 ;  /* 0x000000ffff127224 */ /* 0x008fcc00078e0008 */
[----:B------:R-:W2:Y:S01]  /*2b60*/  @!P0 LDG.E R8, desc[UR6][R2.64] ;  /* 0x0000000602088981 */ /* 0x000ea2000c1e1900 */
[----:B----4-:R-:W-:Y:S02]  /*2b70*/  IMAD.MOV.U32 R14, RZ, RZ, R12 ;  /* 0x000000ffff0e7224 */ /* 0x010fe400078e000c */
[----:B-----5:R-:W-:Y:S01]  /*2b80*/  IMAD.MOV.U32 R16, RZ, RZ, R10 ;  /* 0x000000ffff107224 */ /* 0x020fe200078e000a */
[----:B------:R-:W-:Y:S01]  /*2b90*/  MOV R30, R18 ;  /* 0x00000012001e7202 */ /* 0x000fe20000000f00 */
[--C-:B------:R-:W-:Y:S01]  /*2ba0*/  IMAD.MOV.U32 R20, RZ, RZ, R14.reuse ;  /* 0x000000ffff147224 */ /* 0x100fe200078e000e */
[----:B------:R-:W3:Y:S01]  /*2bb0*/  @!P0 LDG.E R10, desc[UR6][R2.64+0x4] ;  /* 0x00000406020a8981 */ /* 0x000ee2000c1e1900 */
[--C-:B------:R-:W-:Y:S02]  /*2bc0*/  IMAD.MOV.U32 R26, RZ, RZ, R14.reuse ;  /* 0x000000ffff1a7224 */ /* 0x100fe400078e000e */
[----:B------:R-:W-:Y:S01]  /*2bd0*/  IMAD.MOV.U32 R32, RZ, RZ, R14 ;  /* 0x000000ffff207224 */ /* 0x000fe200078e000e */
[----:B------:R-:W4:Y:S01]  /*2be0*/  @!P2 LDG.E R30, desc[UR6][R2.64+0x300] ;  /* 0x00030006021ea981 */ /* 0x000f22000c1e1900 */
[----:B------:R-:W-:-:S02]  /*2bf0*/  IMAD.MOV.U32 R22, RZ, RZ, R16 ;  /* 0x000000ffff167224 */ /* 0x000fc400078e0010 */
[--C-:B------:R-:W-:Y:S01]  /*2c00*/  IMAD.MOV.U32 R28, RZ, RZ, R16.reuse ;  /* 0x000000ffff1c7224 */ /* 0x100fe200078e0010 */
[----:B------:R-:W5:Y:S01]  /*2c10*/  @!P0 LDG.E R12, desc[UR6][R2.64+0x8] ;  /* 0x00000806020c8981 */ /* 0x000f62000c1e1900 */
[----:B------:R-:W-:Y:S02]  /*2c20*/  IMAD.MOV.U32 R34, RZ, RZ, R16 ;  /* 0x000000ffff227224 */ /* 0x000fe400078e0010 */
[--C-:B------:R-:W-:Y:S01]  /*2c30*/  IMAD.MOV.U32 R24, RZ, RZ, R18.reuse ;  /* 0x000000ffff187224 */ /* 0x100fe200078e0012 */
[----:B------:R-:W5:Y:S01]  /*2c40*/  @!P1 LDG.E R22, desc[UR6][R2.64+0x184] ;  /* 0x0001840602169981 */ /* 0x000f62000c1e1900 */
[----:B------:R-:W-:-:S03]  /*2c50*/  IMAD.MOV.U32 R36, RZ, RZ, R18 ;  /* 0x000000ffff247224 */ /* 0x000fc600078e0012 */
[----:B------:R-:W5:Y:S04]  /*2c60*/  @!P4 LDG.E R18, desc[UR6][R2.64+0x600] ;  /* 0x000600060212c981 */ /* 0x000f68000c1e1900 */
        /* <DEDUP_REMOVED lines=8> */
[----:B------:R0:W5:Y:S01]  /*2cf0*/  @!P4 LDG.E R14, desc[UR6][R2.64+0x608] ;  /* 0x00060806020ec981 */ /* 0x000162000c1e1900 */
[----:B------:R-:W1:Y:S01]  /*2d00*/  S2R R13, SR_CgaCtaId ;  /* 0x00000000000d7919 */ /* 0x000e620000008800 */
[----:B------:R-:W0:Y:S01]  /*2d10*/  S2R R9, SR_LANEID ;  /* 0x0000000000097919 */ /* 0x000e220000000000 */
[----:B------:R-:W-:-:S02]  /*2d20*/  MOV R11, 0x400 ;  /* 0x00000400000b7802 */ /* 0x000fc40000000f00 */
[----:B------:R-:W-:Y:S02]  /*2d30*/  SHF.R.U32.HI R7, RZ, 0x5, R6 ;  /* 0x00000005ff077819 */ /* 0x000fe40000011606 */
[----:B-1----:R-:W-:-:S03]  /*2d40*/  LEA R11, R13, R11, 0x18 ;  /* 0x0000000b0d0b7211 */ /* 0x002fc600078ec0ff */
[----:B0-----:R-:W-:-:S04]  /*2d50*/  IMAD R7, R7, 0xa0, R9 ;  /* 0x000000a007077824 */ /* 0x001fc800078e0209 */
[----:B------:R-:W-:-:S04]  /*2d60*/  IMAD R7, R7, 0xc, R11 ;  /* 0x0000000c07077824 */ /* 0x000fc800078e020b */
[----:B------:R-:W-:Y:S01]  /*2d70*/  IMAD R3, R9, 0x30, R7 ;  /* 0x0000003009037824 */ /* 0x000fe200078e0207 */
[----:B--2---:R-:W-:Y:S04]  /*2d80*/  STS [R7], R8 ;  /* 0x0000000807007388 */ /* 0x004fe80000000800 */
[----:B---3--:R-:W-:Y:S04]  /*2d90*/  STS [R7+0x4], R10 ;  /* 0x0000040a07007388 */ /* 0x008fe80000000800 */
        /* <DEDUP_REMOVED lines=16> */
[----:B------:R-:W0:Y:S04]  /*2ea0*/  LDS R8, [R3+0x8] ;  /* 0x0000080003087984 */ /* 0x000e280000000800 */
[----:B------:R-:W1:Y:S04]  /*2eb0*/  LDS R16, [R3+0xc] ;  /* 0x00000c0003107984 */ /* 0x000e680000000800 */
[----:B------:R-:W2:Y:S04]  /*2ec0*/  LDS R17, [R3+0x10] ;  /* 0x0000100003117984 */ /* 0x000ea80000000800 */
[----:B------:R-:W3:Y:S04]  /*2ed0*/  LDS R19, [R3+0x14] ;  /* 0x0000140003137984 */ /* 0x000ee80000000800 */
[----:B------:R-:W4:Y:S04]  /*2ee0*/  LDS R18, [R3+0x18] ;  /* 0x0000180003127984 */ /* 0x000f280000000800 */
[----:B------:R-:W1:Y:S04]  /*2ef0*/  LDS R20, [R3+0x1c] ;  /* 0x00001c0003147984 */ /* 0x000e680000000800 */
[----:B------:R-:W1:Y:S04]  /*2f00*/  LDS R21, [R3+0x20] ;  /* 0x0000200003157984 */ /* 0x000e680000000800 */
[----:B------:R-:W1:Y:S04]  /*2f10*/  LDS R22, [R3+0x24] ;  /* 0x0000240003167984 */ /* 0x000e680000000800 */
[----:B------:R-:W1:Y:S04]  /*2f20*/  LDS R23, [R3+0x28] ;  /* 0x0000280003177984 */ /* 0x000e680000000800 */
[----:B------:R-:W1:Y:S04]  /*2f30*/  LDS R24, [R3+0x2c] ;  /* 0x00002c0003187984 */ /* 0x000e680000000800 */
[----:B------:R-:W1:Y:S04]  /*2f40*/  LDS R2, [R3+0x30] ;  /* 0x0000300003027984 */ /* 0x000e680000000800 */
[----:B------:R-:W1:Y:S04]  /*2f50*/  LDS R9, [R3+0x34] ;  /* 0x0000340003097984 */ /* 0x000e680000000800 */
[----:B------:R5:W1:Y:S01]  /*2f60*/  LDS R25, [R3+0x38] ;  /* 0x0000380003197984 */ /* 0x000a620000000800 */
[----:B------:R-:W-:Y:S01]  /*2f70*/  BAR.SYNC.DEFER_BLOCKING 0x0 ;  /* 0x0000000000007b1d */ /* 0x000fe20000010000 */
[----:B------:R-:W-:-:S07]  /*2f80*/  IMAD R27, R6, 0x5, RZ ;  /* 0x00000005061b7824 */ /* 0x000fce00078e02ff */
[----:B------:R-:W-:Y:S01]  /*2f90*/  PREEXIT ;  /* 0x000000000000782d */ /* 0x000fe20000000000 */
[----:B------:R-:W-:Y:S01]  /*2fa0*/  BSSY.RECONVERGENT B0, `(.L_x_115) ;  /* 0x0000025000007945 */ /* 0x000fe20003800200 */
[----:B0-----:R-:W-:Y:S01]  /*2fb0*/  IMAD.MOV.U32 R13, RZ, RZ, R8 ;  /* 0x000000ffff0d7224 */ /* 0x001fe200078e0008 */
[----:B------:R-:W-:Y:S01]  /*2fc0*/  MOV R28, R8 ;  /* 0x00000008001c7202 */ /* 0x000fe20000000f00 */
[----:B-----5:R-:W-:Y:S02]  /*2fd0*/  VIADD R3, R27, 0x1 ;  /* 0x000000011b037836 */ /* 0x020fe40000000000 */
[----:B------:R-:W-:Y:S02]  /*2fe0*/  IMAD.MOV.U32 R15, RZ, RZ, R10 ;  /* 0x000000ffff0f7224 */ /* 0x000fe400078e000a */
[--C-:B------:R-:W-:Y:S01]  /*2ff0*/  IMAD.MOV.U32 R12, RZ, RZ, R11.reuse ;  /* 0x000000ffff0c7224 */ /* 0x100fe200078e000b */
[----:B------:R-:W-:Y:S01]  /*3000*/  ISETP.GE.U32.AND P0, PT, R3, R4, PT ;  /* 0x000000040300720c */ /* 0x000fe20003f06070 */
[----:B------:R-:W-:-:S02]  /*3010*/  IMAD.MOV.U32 R3, RZ, RZ, R11 ;  /* 0x000000ffff037224 */ /* 0x000fc400078e000b */
[----:B------:R-:W-:-:S10]  /*3020*/  IMAD.MOV.U32 R26, RZ, RZ, R10 ;  /* 0x000000ffff1a7224 */ /* 0x000fd400078e000a */
[----:B--234-:R-:W-:Y:S05]  /*3030*/  @P0 BRA `(.L_x_116) ;  /* 0x00000000006c0947 */ /* 0x01cfea0003800000 */
[----:B-1----:R-:W-:-:S13]  /*3040*/  ISETP.GE.AND P0, PT, R11, R16, PT ;  /* 0x000000100b00720c */ /* 0x002fda0003f06270 */
[----:B------:R-:W-:Y:S05]  /*3050*/  @!P0 BRA `(.L_x_117) ;  /* 0x00000000004c8947 */ /* 0x000fea0003800000 */
[----:B------:R-:W-:Y:S01]  /*3060*/  ISETP.GT.AND P0, PT, R11, R16, PT ;  /* 0x000000100b00720c */ /* 0x000fe20003f04270 */
[----:B------:R-:W-:Y:S02]  /*3070*/  IMAD.MOV.U32 R13, RZ, RZ, R19 ;  /* 0x000000ffff0d7224 */ /* 0x000fe400078e0013 */
[----:B------:R-:W-:Y:S02]  /*3080*/  IMAD.MOV.U32 R15, RZ, RZ, R17 ;  /* 0x000000ffff0f7224 */ /* 0x000fe400078e0011 */
[----:B------:R-:W-:Y:S02]  /*3090*/  IMAD.MOV.U32 R12, RZ, RZ, R16 ;  /* 0x000000ffff0c7224 */ /* 0x000fe400078e0010 */
[----:B------:R-:W-:Y:S02]  /*30a0*/  IMAD.MOV.U32 R3, RZ, RZ, R11 ;  /* 0x000000ffff037224 */ /* 0x000fe400078e000b */
[----:B------:R-:W-:Y:S02]  /*30b0*/  IMAD.MOV.U32 R26, RZ, RZ, R10 ;  /* 0x000000ffff1a7224 */ /* 0x000fe400078e000a */
[----:B------:R-:W-:-:S02]  /*30c0*/  IMAD.MOV.U32 R28, RZ, RZ, R8 ;  /* 0x000000ffff1c7224 */ /* 0x000fc400078e0008 */
[----:B------:R-:W-:Y:S05]  /*30d0*/  @P0 BRA `(.L_x_116) ;  /* 0x0000000000440947 */ /* 0x000fea0003800000 */
[----:B------:R-:W-:-:S13]  /*30e0*/  ISETP.GE.AND P0, PT, R10, R17, PT ;  /* 0x000000110a00720c */ /* 0x000fda0003f06270 */
[----:B------:R-:W-:Y:S05]  /*30f0*/  @!P0 BRA `(.L_x_117) ;  /* 0x0000000000248947 */ /* 0x000fea0003800000 */
[----:B------:R-:W-:Y:S01]  /*3100*/  ISETP.GE.AND P0, PT, R8, R19, PT ;  /* 0x000000130800720c */ /* 0x000fe20003f06270 */
[----:B------:R-:W-:Y:S01]  /*3110*/  IMAD.MOV.U32 R13, RZ, RZ, R19 ;  /* 0x000000ffff0d7224 */ /* 0x000fe200078e0013 */
[-C--:B------:R-:W-:Y:S01]  /*3120*/  MOV R15, R17.reuse ;  /* 0x00000011000f7202 */ /* 0x080fe20000000f00 */
[----:B------:R-:W-:Y:S01]  /*3130*/  IMAD.MOV.U32 R12, RZ, RZ, R16 ;  /* 0x000000ffff0c7224 */ /* 0x000fe200078e0010 */
[----:B------:R-:W-:Y:S01]  /*3140*/  ISETP.GT.OR P0, PT, R10, R17, P0 ;  /* 0x000000110a00720c */ /* 0x000fe20000704670 */
[----:B------:R-:W-:Y:S02]  /*3150*/  IMAD.MOV.U32 R3, RZ, RZ, R11 ;  /* 0x000000ffff037224 */ /* 0x000fe400078e000b */
[----:B------:R-:W-:Y:S02]  /*3160*/  IMAD.MOV.U32 R26, RZ, RZ, R10 ;  /* 0x000000ffff1a7224 */ /* 0x000fe400078e000a */
[----:B------:R-:W-:-:S08]  /*3170*/  IMAD.MOV.U32 R28, RZ, RZ, R8 ;  /* 0x000000ffff1c7224 */ /* 0x000fd000078e0008 */
[----:B------:R-:W-:Y:S05]  /*3180*/  @P0 BRA `(.L_x_116) ;  /* 0x0000000000180947 */ /* 0x000fea0003800000 */
.L_x_117:
[--C-:B------:R-:W-:Y:S01]  /*3190*/  IMAD.MOV.U32 R13, RZ, RZ, R19.reuse ;  /* 0x000000ffff0d7224 */ /* 0x100fe200078e0013 */
[----:B------:R-:W-:Y:S01]  /*31a0*/  MOV R26, R17 ;  /* 0x00000011001a7202 */ /* 0x000fe20000000f00 */
[----:B------:R-:W-:Y:S02]  /*31b0*/  IMAD.MOV.U32 R28, RZ, RZ, R19 ;  /* 0x000000ffff1c7224 */ /* 0x000fe400078e0013 */
[----:B------:R-:W-:Y:S02]  /*31c0*/  IMAD.MOV.U32 R15, RZ, RZ, R17 ;  /* 0x000000ffff0f7224 */ /* 0x000fe400078e0011 */
[--C-:B------:R-:W-:Y:S02]  /*31d0*/  IMAD.MOV.U32 R12, RZ, RZ, R16.reuse ;  /* 0x000000ffff0c7224 */ /* 0x100fe400078e0010 */
[----:B------:R-:W-:-:S07]  /*31e0*/  IMAD.MOV.U32 R3, RZ, RZ, R16 ;  /* 0x000000ffff037224 */ /* 0x000fce00078e0010 */
.L_x_116:
[----:B------:R-:W-:Y:S05]  /*31f0*/  BSYNC.RECONVERGENT B0 ;  /* 0x0000000000007941 */ /* 0x000fea0003800200 */
.L_x_115:
[----:B------:R-:W-:Y:S01]  /*3200*/  VIADD R17, R27, 0x2 ;  /* 0x000000021b117836 */ /* 0x000fe20000000000 */
[----:B------:R-:W-:Y:S01]  /*3210*/  BSSY.RECONVERGENT B0, `(.L_x_118) ;  /* 0x000001b000007945 */ /* 0x000fe20003800200 */
[----:B------:R-:W-:Y:S02]  /*3220*/  IMAD.MOV.U32 R14, RZ, RZ, R28 ;  /* 0x000000ffff0e7224 */ /* 0x000fe400078e001c */
[----:B-1----:R-:W-:Y:S01]  /*3230*/  IMAD.MOV.U32 R16, RZ, RZ, R26 ;  /* 0x000000ffff107224 */ /* 0x002fe200078e001a */
[----:B------:R-:W-:Y:S01]  /*3240*/  ISETP.GE.U32.AND P0, PT, R17, R4, PT ;  /* 0x000000041100720c */ /* 0x000fe20003f06070 */
[----:B------:R-:W-:-:S12]  /*3250*/  IMAD.MOV.U32 R17, RZ, RZ, R3 ;  /* 0x000000ffff117224 */ /* 0x000fd800078e0003 */
[----:B------:R-:W-:Y:S05]  /*3260*/  @P0 BRA `(.L_x_119) ;  /* 0x0000000000540947 */ /* 0x000fea0003800000 */
[----:B------:R-:W-:-:S13]  /*3270*/  ISETP.GE.AND P0, PT, R3, R18, PT ;  /* 0x000000120300720c */ /* 0x000fda0003f06270 */
        /* <DEDUP_REMOVED lines=14> */
.L_x_120:
[--C-:B------:R-:W-:Y:S01]  /*3360*/  IMAD.MOV.U32 R14, RZ, RZ, R21.reuse ;  /* 0x000000ffff0e7224 */ /* 0x100fe200078e0015 */
[----:B------:R-:W-:Y:S01]  /*3370*/  MOV R26, R20 ;  /* 0x00000014001a7202 */ /* 0x000fe20000000f00 */
[----:B------:R-:W-:Y:S02]  /*3380*/  IMAD.MOV.U32 R28, RZ, RZ, R21 ;  /* 0x000000ffff1c7224 */ /* 0x000fe400078e0015 */
[----:B------:R-:W-:Y:S02]  /*3390*/  IMAD.MOV.U32 R16, RZ, RZ, R20 ;  /* 0x000000ffff107224 */ /* 0x000fe400078e0014 */
[--C-:B------:R-:W-:Y:S02]  /*33a0*/  IMAD.MOV.U32 R17, RZ, RZ, R18.reuse ;  /* 0x000000ffff117224 */ /* 0x100fe400078e0012 */
[----:B------:R-:W-:-:S07]  /*33b0*/  IMAD.MOV.U32 R3, RZ, RZ, R18 ;  /* 0x000000ffff037224 */ /* 0x000fce00078e0012 */
.L_x_119:
[----:B------:R-:W-:Y:S05]  /*33c0*/  BSYNC.RECONVERGENT B0 ;  /* 0x0000000000007941 */ /* 0x000fea0003800200 */
.L_x_118:
[----:B------:R-:W-:Y:S01]  /*33d0*/  VIADD R19, R27, 0x3 ;  /* 0x000000031b137836 */ /* 0x000fe20000000000 */
[----:B------:R-:W-:Y:S01]  /*33e0*/  BSSY.RECONVERGENT B0, `(.L_x_121) ;  /* 0x000001b000007945 */ /* 0x000fe20003800200 */
[----:B------:R-:W-:Y:S02]  /*33f0*/  IMAD.MOV.U32 R21, RZ, RZ, R26 ;  /* 0x000000ffff157224 */ /* 0x000fe400078e001a */
[----:B------:R-:W-:Y:S01]  /*3400*/  IMAD.MOV.U32 R18, RZ, RZ, R3 ;  /* 0x000000ffff127224 */ /* 0x000fe200078e0003 */
        /* <DEDUP_REMOVED lines=18> */
.L_x_123:
[--C-:B------:R-:W-:Y:S01]  /*3530*/  IMAD.MOV.U32 R19, RZ, RZ, R24.reuse ;  /* 0x000000ffff137224 */ /* 0x100fe200078e0018 */
[----:B------:R-:W-:Y:S01]  /*3540*/  MOV R26, R23 ;  /* 0x00000017001a7202 */ /* 0x000fe20000000f00 */
[----:B------:R-:W-:Y:S02]  /*3550*/  IMAD.MOV.U32 R28, RZ, RZ, R24 ;  /* 0x000000ffff1c7224 */ /* 0x000fe400078e0018 */
[----:B------:R-:W-:Y:S02]  /*3560*/  IMAD.MOV.U32 R21, RZ, RZ, R23 ;  /* 0x000000ffff157224 */ /* 0x000fe400078e0017 */
[--C-:B------:R-:W-:Y:S02]  /*3570*/  IMAD.MOV.U32 R18, RZ, RZ, R22.reuse ;  /* 0x000000ffff127224 */ /* 0x100fe400078e0016 */
[----:B------:R-:W-:-:S07]  /*3580*/  IMAD.MOV.U32 R3, RZ, RZ, R22 ;  /* 0x000000ffff037224 */ /* 0x000fce00078e0016 */
.L_x_122:
[----:B------:R-:W-:Y:S05]  /*3590*/  BSYNC.RECONVERGENT B0 ;  /* 0x0000000000007941 */ /* 0x000fea0003800200 */
.L_x_121:
[CC--:B------:R-:W-:Y:S01]  /*35a0*/  ISETP.GE.U32.AND P1, PT, R27.reuse, R4.reuse, PT ;  /* 0x000000041b00720c */ /* 0x0c0fe20003f26070 */
[----:B------:R-:W-:Y:S01]  /*35b0*/  VIADD R23, R27, 0x4 ;  /* 0x000000041b177836 */ /* 0x000fe20000000000 */
[----:B------:R-:W-:Y:S04]  /*35c0*/  BSSY.RECONVERGENT B0, `(.L_x_124) ;  /* 0x00000ea000007945 */ /* 0x000fe80003800200 */
[----:B------:R-:W-:-:S04]  /*35d0*/  ISETP.GE.U32.AND P0, PT, R23, R4, PT ;  /* 0x000000041700720c */ /* 0x000fc80003f06070 */
[----:B------:R-:W-:Y:S02]  /*35e0*/  SEL R20, R25, R28, !P0 ;  /* 0x0000001c19147207 */ /* 0x000fe40004000000 */
[----:B------:R-:W-:Y:S02]  /*35f0*/  SEL R22, R9, R26, !P0 ;  /* 0x0000001a09167207 */ /* 0x000fe40004000000 */
[----:B------:R-:W-:Y:S01]  /*3600*/  SEL R23, R2, R3, !P0 ;  /* 0x0000000302177207 */ /* 0x000fe20004000000 */
[----:B------:R-:W-:Y:S06]  /*3610*/  @P1 BRA `(.L_x_125) ;  /* 0x0000000c00901947 */ /* 0x000fec0003800000 */
        /* <DEDUP_REMOVED lines=16> */
.L_x_127:
[----:B------:R-:W-:Y:S02]  /*3720*/  IMAD.MOV.U32 R3, RZ, RZ, R8 ;  /* 0x000000ffff037224 */ /* 0x000fe400078e0008 */
[----:B------:R-:W-:Y:S02]  /*3730*/  IMAD.MOV.U32 R9, RZ, RZ, R10 ;  /* 0x000000ffff097224 */ /* 0x000fe400078e000a */
[----:B------:R-:W-:Y:S02]  /*3740*/  IMAD.MOV.U32 R2, RZ, RZ, R11 ;  /* 0x000000ffff027224 */ /* 0x000fe400078e000b */
[----:B------:R-:W-:Y:S02]  /*3750*/  IMAD.MOV.U32 R8, RZ, RZ, R13 ;  /* 0x000000ffff087224 */ /* 0x000fe400078e000d */
[----:B------:R-:W-:Y:S02]  /*3760*/  IMAD.MOV.U32 R10, RZ, RZ, R15 ;  /* 0x000000ffff0a7224 */ /* 0x000fe400078e000f */
[----:B------:R-:W-:-:S07]  /*3770*/  IMAD.MOV.U32 R11, RZ, RZ, R12 ;  /* 0x000000ffff0b7224 */ /* 0x000fce00078e000c */
.L_x_128:
[----:B------:R-:W-:Y:S05]  /*3780*/  BSYNC.RECONVERGENT B1 ;  /* 0x0000000000017941 */ /* 0x000fea0003800200 */
.L_x_126:
        /* <DEDUP_REMOVED lines=16> */
.L_x_130:
[----:B------:R-:W-:Y:S01]  /*3890*/  IMAD.MOV.U32 R13, RZ, RZ, R14 ;  /* 0x000000ffff0d7224 */ /* 0x000fe200078e000e */
[----:B------:R-:W-:Y:S01]  /*38a0*/  MOV R12, R17 ;  /* 0x00000011000c7202 */ /* 0x000fe20000000f00 */
[----:B------:R-:W-:Y:S02]  /*38b0*/  IMAD.MOV.U32 R15, RZ, RZ, R16 ;  /* 0x000000ffff0f7224 */ /* 0x000fe400078e0010 */
[----:B------:R-:W-:Y:S02]  /*38c0*/  IMAD.MOV.U32 R14, RZ, RZ, R19 ;  /* 0x000000ffff0e7224 */ /* 0x000fe400078e0013 */
[----:B------:R-:W-:Y:S02]  /*38d0*/  IMAD.MOV.U32 R16, RZ, RZ, R21 ;  /* 0x000000ffff107224 */ /* 0x000fe400078e0015 */
[----:B------:R-:W-:-:S07]  /*38e0*/  IMAD.MOV.U32 R17, RZ, RZ, R18 ;  /* 0x000000ffff117224 */ /* 0x000fce00078e0012 */
.L_x_131:
[----:B------:R-:W-:Y:S05]  /*38f0*/  BSYNC.RECONVERGENT B1 ;  /* 0x0000000000017941 */ /* 0x000fea0003800200 */
.L_x_129:
        /* <DEDUP_REMOVED lines=16> */
.L_x_133:
[----:B------:R-:W-:Y:S02]  /*3a00*/  IMAD.MOV.U32 R18, RZ, RZ, R3 ;  /* 0x000000ffff127224 */ /* 0x000fe400078e0003 */
[----:B------:R-:W-:Y:S02]  /*3a10*/  IMAD.MOV.U32 R24, RZ, RZ, R9 ;  /* 0x000000ffff187224 */ /* 0x000fe400078e0009 */
[----:B------:R-:W-:Y:S02]  /*3a20*/  IMAD.MOV.U32 R19, RZ, RZ, R2 ;  /* 0x000000ffff137224 */ /* 0x000fe400078e0002 */
[----:B------:R-:W-:Y:S02]  /*3a30*/  IMAD.MOV.U32 R3, RZ, RZ, R14 ;  /* 0x000000ffff037224 */ /* 0x000fe400078e000e */
[----:B------:R-:W-:Y:S02]  /*3a40*/  IMAD.MOV.U32 R9, RZ, RZ, R16 ;  /* 0x000000ffff097224 */ /* 0x000fe400078e0010 */
[----:B------:R-:W-:-:S07]  /*3a50*/  IMAD.MOV.U32 R2, RZ, RZ, R17 ;  /* 0x000000ffff027224 */ /* 0x000fce00078e0011 */
.L_x_134:
[----:B------:R-:W-:Y:S05]  /*3a60*/  BSYNC.RECONVERGENT B1 ;  /* 0x0000000000017941 */ /* 0x000fea0003800200 */
.L_x_132:
        /* <DEDUP_REMOVED lines=16> */
.L_x_136:
[----:B------:R-:W-:Y:S01]  /*3b70*/  IMAD.MOV.U32 R21, RZ, RZ, R13 ;  /* 0x000000ffff157224 */ /* 0x000fe200078e000d */
[----:B------:R-:W-:Y:S01]  /*3b80*/  MOV R26, R12 ;  /* 0x0000000c001a7202 */ /* 0x000fe20000000f00 */
[----:B------:R-:W-:Y:S02]  /*3b90*/  IMAD.MOV.U32 R25, RZ, RZ, R15 ;  /* 0x000000ffff197224 */ /* 0x000fe400078e000f */
[----:B------:R-:W-:Y:S02]  /*3ba0*/  IMAD.MOV.U32 R13, RZ, RZ, R20 ;  /* 0x000000ffff0d7224 */ /* 0x000fe400078e0014 */
[----:B------:R-:W-:Y:S02]  /*3bb0*/  IMAD.MOV.U32 R15, RZ, RZ, R22 ;  /* 0x000000ffff0f7224 */ /* 0x000fe400078e0016 */
[----:B------:R-:W-:-:S07]  /*3bc0*/  IMAD.MOV.U32 R12, RZ, RZ, R23 ;  /* 0x000000ffff0c7224 */ /* 0x000fce00078e0017 */
.L_x_137:
[----:B------:R-:W-:Y:S05]  /*3bd0*/  BSYNC.RECONVERGENT B1 ;  /* 0x0000000000017941 */ /* 0x000fea0003800200 */
.L_x_135:
        /* <DEDUP_REMOVED lines=16> */
.L_x_139:
[----:B------:R-:W-:Y:S02]  /*3ce0*/  IMAD.MOV.U32 R27, RZ, RZ, R8 ;  /* 0x000000ffff1b7224 */ /* 0x000fe400078e0008 */
[----:B------:R-:W-:Y:S02]  /*3cf0*/  IMAD.MOV.U32 R29, RZ, RZ, R10 ;  /* 0x000000ffff1d7224 */ /* 0x000fe400078e000a */
[----:B------:R-:W-:Y:S02]  /*3d00*/  IMAD.MOV.U32 R28, RZ, RZ, R11 ;  /* 0x000000ffff1c7224 */ /* 0x000fe400078e000b */
[----:B------:R-:W-:Y:S02]  /*3d10*/  IMAD.MOV.U32 R8, RZ, RZ, R3 ;  /* 0x000000ffff087224 */ /* 0x000fe400078e0003 */
[----:B------:R-:W-:Y:S02]  /*3d20*/  IMAD.MOV.U32 R10, RZ, RZ, R9 ;  /* 0x000000ffff0a7224 */ /* 0x000fe400078e0009 */
[----:B------:R-:W-:-:S07]  /*3d30*/  IMAD.MOV.U32 R11, RZ, RZ, R2 ;  /* 0x000000ffff0b7224 */ /* 0x000fce00078e0002 */
.L_x_140:
[----:B------:R-:W-:Y:S05]  /*3d40*/  BSYNC.RECONVERGENT B1 ;  /* 0x0000000000017941 */ /* 0x000fea0003800200 */
.L_x_138:
        /* <DEDUP_REMOVED lines=16> */
.L_x_142:
[----:B------:R-:W-:Y:S01]  /*3e50*/  IMAD.MOV.U32 R2, RZ, RZ, R18 ;  /* 0x000000ffff027224 */ /* 0x000fe200078e0012 */
[----:B------:R-:W-:Y:S01]  /*3e60*/  MOV R9, R19 ;  /* 0x0000001300097202 */ /* 0x000fe20000000f00 */
[----:B------:R-:W-:Y:S02]  /*3e70*/  IMAD.MOV.U32 R3, RZ, RZ, R24 ;  /* 0x000000ffff037224 */ /* 0x000fe400078e0018 */
[----:B------:R-:W-:Y:S02]  /*3e80*/  IMAD.MOV.U32 R18, RZ, RZ, R13 ;  /* 0x000000ffff127224 */ /* 0x000fe400078e000d */
[----:B------:R-:W-:Y:S02]  /*3e90*/  IMAD.MOV.U32 R24, RZ, RZ, R15 ;  /* 0x000000ffff187224 */ /* 0x000fe400078e000f */
[----:B------:R-:W-:-:S07]  /*3ea0*/  IMAD.MOV.U32 R19, RZ, RZ, R12 ;  /* 0x000000ffff137224 */ /* 0x000fce00078e000c */
.L_x_143:
[----:B------:R-:W-:Y:S05]  /*3eb0*/  BSYNC.RECONVERGENT B1 ;  /* 0x0000000000017941 */ /* 0x000fea0003800200 */
.L_x_141:
        /* <DEDUP_REMOVED lines=16> */
.L_x_145:
[----:B------:R-:W-:Y:S02]  /*3fc0*/  IMAD.MOV.U32 R14, RZ, RZ, R27 ;  /* 0x000000ffff0e7224 */ /* 0x000fe400078e001b */
[----:B------:R-:W-:Y:S02]  /*3fd0*/  IMAD.MOV.U32 R16, RZ, RZ, R29 ;  /* 0x000000ffff107224 */ /* 0x000fe400078e001d */
[----:B------:R-:W-:Y:S02]  /*3fe0*/  IMAD.MOV.U32 R17, RZ, RZ, R28 ;  /* 0x000000ffff117224 */ /* 0x000fe400078e001c */
[----:B------:R-:W-:Y:S02]  /*3ff0*/  IMAD.MOV.U32 R27, RZ, RZ, R18 ;  /* 0x000000ffff1b7224 */ /* 0x000fe400078e0012 */
[----:B------:R-:W-:Y:S02]  /*4000*/  IMAD.MOV.U32 R29, RZ, RZ, R24 ;  /* 0x000000ffff1d7224 */ /* 0x000fe400078e0018 */
[----:B------:R-:W-:-:S07]  /*4010*/  IMAD.MOV.U32 R28, RZ, RZ, R19 ;  /* 0x000000ffff1c7224 */ /* 0x000fce00078e0013 */
.L_x_146:
[----:B------:R-:W-:Y:S05]  /*4020*/  BSYNC.RECONVERGENT B1 ;  /* 0x0000000000017941 */ /* 0x000fea0003800200 */
.L_x_144:
        /* <DEDUP_REMOVED lines=16> */
.L_x_148:
[----:B------:R-:W-:Y:S01]  /*4130*/  IMAD.MOV.U32 R20, RZ, RZ, R2 ;  /* 0x000000ffff147224 */ /* 0x000fe200078e0002 */
[----:B------:R-:W-:Y:S01]  /*4140*/  MOV R23, R9 ;  /* 0x0000000900177202 */ /* 0x000fe20000000f00 */
[----:B------:R-:W-:Y:S02]  /*4150*/  IMAD.MOV.U32 R22, RZ, RZ, R3 ;  /* 0x000000ffff167224 */ /* 0x000fe400078e0003 */
[----:B------:R-:W-:Y:S02]  /*4160*/  IMAD.MOV.U32 R2, RZ, RZ, R21 ;  /* 0x000000ffff027224 */ /* 0x000fe400078e0015 */
[----:B------:R-:W-:Y:S02]  /*4170*/  IMAD.MOV.U32 R3, RZ, RZ, R25 ;  /* 0x000000ffff037224 */ /* 0x000fe400078e0019 */
[----:B------:R-:W-:-:S07]  /*4180*/  IMAD.MOV.U32 R9, RZ, RZ, R26 ;  /* 0x000000ffff097224 */ /* 0x000fce00078e001a */
.L_x_149:
[----:B------:R-:W-:Y:S05]  /*4190*/  BSYNC.RECONVERGENT B1 ;  /* 0x0000000000017941 */ /* 0x000fea0003800200 */
.L_x_147:
        /* <DEDUP_REMOVED lines=16> */
.L_x_151:
[----:B------:R-:W-:Y:S02]  /*42a0*/  IMAD.MOV.U32 R13, RZ, RZ, R8 ;  /* 0x000000ffff0d7224 */ /* 0x000fe400078e0008 */
[----:B------:R-:W-:Y:S02]  /*42b0*/  IMAD.MOV.U32 R15, RZ, RZ, R10 ;  /* 0x000000ffff0f7224 */ /* 0x000fe400078e000a */
[----:B------:R-:W-:Y:S02]  /*42c0*/  IMAD.MOV.U32 R12, RZ, RZ, R11 ;  /* 0x000000ffff0c7224 */ /* 0x000fe400078e000b */
[----:B------:R-:W-:Y:S02]  /*42d0*/  IMAD.MOV.U32 R8, RZ, RZ, R27 ;  /* 0x000000ffff087224 */ /* 0x000fe400078e001b */
[----:B------:R-:W-:Y:S02]  /*42e0*/  IMAD.MOV.U32 R10, RZ, RZ, R29 ;  /* 0x000000ffff0a7224 */ /* 0x000fe400078e001d */
[----:B------:R-:W-:-:S07]  /*42f0*/  IMAD.MOV.U32 R11, RZ, RZ, R28 ;  /* 0x000000ffff0b7224 */ /* 0x000fce00078e001c */
.L_x_152:
[----:B------:R-:W-:Y:S05]  /*4300*/  BSYNC.RECONVERGENT B1 ;  /* 0x0000000000017941 */ /* 0x000fea0003800200 */
.L_x_150:
        /* <DEDUP_REMOVED lines=15> */
.L_x_153:
[----:B------:R-:W-:Y:S01]  /*4400*/  IMAD.MOV.U32 R19, RZ, RZ, R14 ;  /* 0x000000ffff137224 */ /* 0x000fe200078e000e */
[----:B------:R-:W-:Y:S01]  /*4410*/  MOV R18, R17 ;  /* 0x0000001100127202 */ /* 0x000fe20000000f00 */
[----:B------:R-:W-:Y:S02]  /*4420*/  IMAD.MOV.U32 R21, RZ, RZ, R16 ;  /* 0x000000ffff157224 */ /* 0x000fe400078e0010 */
[----:B------:R-:W-:Y:S02]  /*4430*/  IMAD.MOV.U32 R14, RZ, RZ, R2 ;  /* 0x000000ffff0e7224 */ /* 0x000fe400078e0002 */
[----:B------:R-:W-:Y:S02]  /*4440*/  IMAD.MOV.U32 R16, RZ, RZ, R3 ;  /* 0x000000ffff107224 */ /* 0x000fe400078e0003 */
[----:B------:R-:W-:-:S07]  /*4450*/  IMAD.MOV.U32 R17, RZ, RZ, R9 ;  /* 0x000000ffff117224 */ /* 0x000fce00078e0009 */
.L_x_125:
[----:B------:R-:W-:Y:S05]  /*4460*/  BSYNC.RECONVERGENT B0 ;  /* 0x0000000000007941 */ /* 0x000fea0003800200 */
.L_x_124:
[----:B------:R-:W-:-:S07]  /*4470*/  IMAD.MOV.U32 R2, RZ, RZ, 0x2 ;  /* 0x00000002ff027424 */ /* 0x000fce00078e00ff */
.L_x_169:
[----:B------:R-:W0:Y:S01]  /*4480*/  S2R R24, SR_CgaCtaId ;  /* 0x0000000000187919 */ /* 0x000e220000008800 */
[----:B------:R-:W-:Y:S01]  /*4490*/  IMAD.MOV R3, RZ, RZ, -R2 ;  /* 0x000000ffff037224 */ /* 0x000fe200078e0a02 */
[----:B------:R-:W-:Y:S01]  /*44a0*/  MOV R9, 0x400 ;  /* 0x0000040000097802 */ /* 0x000fe20000000f00 */
[----:B------:R-:W-:Y:S01]  /*44b0*/  VIADD R25, R2, 0xffffffff ;  /* 0xffffffff02197836 */ /* 0x000fe20000000000 */
[----:B------:R-:W-:Y:S02]  /*44c0*/  BAR.SYNC.DEFER_BLOCKING 0x0 ;  /* 0x0000000000007b1d */ /* 0x000fe40000010000 */
[----:B------:R-:W-:Y:S02]  /*44d0*/  LOP3.LUT R3, R6, R3, RZ, 0xc0, !PT ;  /* 0x0000000306037212 */ /* 0x000fe400078ec0ff */
[----:B------:R-:W-:Y:S02]  /*44e0*/  LOP3.LUT R25, R25, R6, RZ, 0xc0, !PT ;  /* 0x0000000619197212 */ /* 0x000fe400078ec0ff */
[----:B------:R-:W-:Y:S01]  /*44f0*/  BSSY.RECONVERGENT B0, `(.L_x_154) ;  /* 0x0000044000007945 */ /* 0x000fe20003800200 */
[----:B------:R-:W-:-:S02]  /*4500*/  IMAD R3, R3, 0x5, RZ ;  /* 0x0000000503037824 */ /* 0x000fc400078e02ff */
[----:B------:R-:W-:-:S03]  /*4510*/  IMAD R25, R25, 0x5, RZ ;  /* 0x0000000519197824 */ /* 0x000fc600078e02ff */
[----:B------:R-:W-:Y:S02]  /*4520*/  VIMNMX R26, PT, PT, R4, R3, PT ;  /* 0x00000003041a7248 */ /* 0x000fe40003fe0100 */
[----:B0-----:R-:W-:Y:S02]  /*4530*/  LEA R9, R24, R9, 0x18 ;  /* 0x0000000918097211 */ /* 0x001fe400078ec0ff */
[----:B------:R-:W-:-:S03]  /*4540*/  SHF.R.U32.HI R24, RZ, 0x1, R2 ;  /* 0x00000001ff187819 */ /* 0x000fc60000011602 */
[----:B------:R-:W-:Y:S02]  /*4550*/  IMAD R27, R6, 0x3c, R9 ;  /* 0x0000003c061b7824 */ /* 0x000fe400078e0209 */
[----:B------:R-:W-:-:S03]  /*4560*/  IMAD R3, R24, 0x5, R26 ;  /* 0x0000000518037824 */ /* 0x000fc600078e021a */
[----:B------:R0:W-:Y:S02]  /*4570*/  STS [R27], R11 ;  /* 0x0000000b1b007388 */ /* 0x0001e40000000800 */
[----:B------:R-:W-:Y:S02]  /*4580*/  VIMNMX R3, PT, PT, R4, R3, PT ;  /* 0x0000000304037248 */ /* 0x000fe40003fe0100 */
[----:B------:R-:W-:Y:S04]  /*4590*/  STS [R27+0x8], R8 ;  /* 0x000008081b007388 */ /* 0x000fe80000000800 */
[----:B------:R1:W-:Y:S01]  /*45a0*/  STS [R27+0x1c], R16 ;  /* 0x00001c101b007388 */ /* 0x0003e20000000800 */
[----:B0-----:R-:W-:-:S03]  /*45b0*/  IMAD R11, R24, 0x5, R3 ;  /* 0x00000005180b7824 */ /* 0x001fc600078e0203 */
[----:B------:R0:W-:Y:S02]  /*45c0*/  STS [R27+0x4], R10 ;  /* 0x0000040a1b007388 */ /* 0x0001e40000000800 */
[C---:B------:R-:W-:Y:S02]  /*45d0*/  VIMNMX R24, PT, PT, R4.reuse, R11, PT ;  /* 0x0000000b04187248 */ /* 0x040fe40003fe0100 */
[----:B------:R2:W-:Y:S01]  /*45e0*/  STS [R27+0xc], R12 ;  /* 0x00000c0c1b007388 */ /* 0x0005e20000000800 */
[----:B-1----:R-:W-:Y:S02]  /*45f0*/  VIMNMX R16, PT, PT, R4, R25, PT ;  /* 0x0000001904107248 */ /* 0x002fe40003fe0100 */
[----:B------:R-:W-:Y:S01]  /*4600*/  IMAD.IADD R8, R24, 0x1, -R3 ;  /* 0x0000000118087824 */ /* 0x000fe200078e0a03 */
[----:B------:R2:W-:Y:S01]  /*4610*/  STS [R27+0x10], R15 ;  /* 0x0000100f1b007388 */ /* 0x0005e20000000800 */
[----:B0-----:R-:W-:-:S03]  /*4620*/  VIADDMNMX R10, R3, -R26, R16, PT ;  /* 0x8000001a030a7246 */ /* 0x001fc60003800110 */
[CC--:B------:R-:W-:Y:S01]  /*4630*/  ISETP.GE.AND P0, PT, R16.reuse, R8.reuse, PT ;  /* 0x000000081000720c */ /* 0x0c0fe20003f06270 */
[----:B------:R2:W-:Y:S01]  /*4640*/  STS [R27+0x14], R13 ;  /* 0x0000140d1b007388 */ /* 0x0005e20000000800 */
[----:B------:R-:W-:-:S03]  /*4650*/  IADD3 R8, PT, PT, R16, -R8, RZ ;  /* 0x8000000810087210 */ /* 0x000fc60007ffe0ff */
[----:B------:R2:W-:Y:S01]  /*4660*/  STS [R27+0x18], R17 ;  /* 0x000018111b007388 */ /* 0x0005e20000000800 */
[----:B------:R-:W-:-:S03]  /*4670*/  SEL R11, R8, RZ, P0 ;  /* 0x000000ff080b7207 */ /* 0x000fc60000000000 */
[----:B------:R2:W-:Y:S01]  /*4680*/  STS [R27+0x20], R14 ;  /* 0x0000200e1b007388 */ /* 0x0005e20000000800 */
[----:B------:R-:W-:-:S03]  /*4690*/  ISETP.GE.AND P0, PT, R11, R10, PT ;  /* 0x0000000a0b00720c */ /* 0x000fc60003f06270 */
        /* <DEDUP_REMOVED lines=8> */
[----:B--2---:R-:W-:-:S07]  /*4720*/  IMAD.IADD R14, R16, 0x1, R3 ;  /* 0x00000001100e7824 */ /* 0x004fce00078e0203 */
.L_x_158:
        /* <DEDUP_REMOVED lines=26> */
.L_x_157:
[----:B------:R-:W-:Y:S05]  /*48d0*/  BSYNC.RECONVERGENT B1 ;  /* 0x0000000000017941 */ /* 0x000fea0003800200 */
.L_x_156:
[----:B------:R-:W-:Y:S01]  /*48e0*/  @P0 VIADD R13, R15, 0x1 ;  /* 0x000000010f0d0836 */ /* 0x000fe20000000000 */
[----:B------:R-:W-:-:S03]  /*48f0*/  SEL R10, R10, R15, P0 ;  /* 0x0000000f0a0a7207 */ /* 0x000fc60000000000 */
[----:B------:R-:W-:Y:S01]  /*4900*/  IMAD.MOV.U32 R11, RZ, RZ, R13 ;  /* 0x000000ffff0b7224 */ /* 0x000fe200078e000d */
[----:B------:R-:W-:-:S13]  /*4910*/  ISETP.GE.AND P0, PT, R13, R10, PT ;  /* 0x0000000a0d00720c */ /* 0x000fda0003f06270 */
[----:B------:R-:W-:Y:S05]  /*4920*/  @!P0 BRA `(.L_x_158) ;  /* 0xfffffffc00808947 */ /* 0x000fea000383ffff */
.L_x_155:
[----:B------:R-:W-:Y:S05]  /*4930*/  BSYNC.RECONVERGENT B0 ;  /* 0x0000000000007941 */ /* 0x000fea0003800200 */
.L_x_154:
[----:B--2---:R-:W-:Y:S01]  /*4940*/  IADD3 R14, PT, PT, R26, R11, RZ ;  /* 0x0000000b1a0e7210 */ /* 0x004fe20007ffe0ff */
[----:B------:R-:W-:Y:S01]  /*4950*/  BSSY.RECONVERGENT B0, `(.L_x_159) ;  /* 0x0000018000007945 */ /* 0x000fe20003800200 */
[----:B------:R-:W-:Y:S02]  /*4960*/  IADD3 R16, PT, PT, -R11, R3, R16 ;  /* 0x000000030b107210 */ /* 0x000fe40007ffe110 */
[----:B------:R-:W-:Y:S01]  /*4970*/  PLOP3.LUT P0, PT, PT, PT, PT, 0x8, 0x80 ;  /* 0x000000000080781c */ /* 0x000fe20003f0e170 */
        /* <DEDUP_REMOVED lines=21> */
.L_x_160:
[----:B------:R-:W-:Y:S05]  /*4ad0*/  BSYNC.RECONVERGENT B0 ;  /* 0x0000000000007941 */ /* 0x000fea0003800200 */
.L_x_159:
        /* <DEDUP_REMOVED lines=28> */
.L_x_162:
[----:B------:R-:W-:Y:S05]  /*4ca0*/  BSYNC.RECONVERGENT B0 ;  /* 0x0000000000007941 */ /* 0x000fea0003800200 */
.L_x_161:
[----:B------:R-:W5:Y:S01]  /*4cb0*/  S2UR UR5, SR_CgaCtaId ;  /* 0x00000000000579c3 */ /* 0x000f620000008800 */
[----:B------:R-:W-:Y:S01]  /*4cc0*/  UMOV UR4, 0x400 ;  /* 0x0000040000047882 */ /* 0x000fe20000000000 */
[----:B------:R-:W-:Y:S01]  /*4cd0*/  VIADD R16, R12, 0x1 ;  /* 0x000000010c107836 */ /* 0x000fe20000000000 */
[----:B01--4-:R-:W-:Y:S01]  /*4ce0*/  SEL R15, R22, R25, P1 ;  /* 0x00000019160f7207 */ /* 0x013fe20000800000 */
[----:B------:R-:W-:Y:S01]  /*4cf0*/  @P1 IMAD.MOV R16, RZ, RZ, R12 ;  /* 0x000000ffff101224 */ /* 0x000fe200078e020c */
[----:B--2---:R-:W-:Y:S01]  /*4d00*/  SEL R12, R26, R23, P1 ;  /* 0x000000171a0c7207 */ /* 0x004fe20000800000 */
[----:B------:R-:W-:Y:S01]  /*4d10*/  VIADD R14, R13, 0x1 ;  /* 0x000000010d0e7836 */ /* 0x000fe20000000000 */
[----:B------:R-:W-:Y:S01]  /*4d20*/  BSSY.RECONVERGENT B0, `(.L_x_163) ;  /* 0x000001c000007945 */ /* 0x000fe20003800200 */
[----:B------:R-:W-:Y:S01]  /*4d30*/  @!P1 IMAD.MOV R14, RZ, RZ, R13 ;  /* 0x000000ffff0e9224 */ /* 0x000fe200078e020d */
[----:B---3--:R-:W-:Y:S02]  /*4d40*/  SEL R13, R20, R27, P1 ;  /* 0x0000001b140d7207 */ /* 0x008fe40000800000 */
[----:B------:R-:W-:Y:S01]  /*4d50*/  PLOP3.LUT P0, PT, PT, PT, PT, 0x8, 0x80 ;  /* 0x000000000080781c */ /* 0x000fe20003f0e170 */
[----:B-----5:R-:W-:-:S06]  /*4d60*/  ULEA UR4, UR5, UR4, 0x18 ;  /* 0x0000000405047291 */ /* 0x020fcc000f8ec0ff */
[----:B------:R-:W-:-:S05]  /*4d70*/  @!P1 MOV R9, UR4 ;  /* 0x0000000400099c02 */ /* 0x000fca0008000f00 */
        /* <DEDUP_REMOVED lines=22> */
.L_x_164:
[----:B------:R-:W-:Y:S05]  /*4ee0*/  BSYNC.RECONVERGENT B0 ;  /* 0x0000000000007941 */ /* 0x000fea0003800200 */
.L_x_163:
[----:B0-----:R-:W-:Y:S01]  /*4ef0*/  VIADD R18, R14, 0x1 ;  /* 0x000000010e127836 */ /* 0x001fe20000000000 */
[----:B------:R-:W-:Y:S01]  /*4f00*/  BSSY.RECONVERGENT B0, `(.L_x_165) ;  /* 0x000001d000007945 */ /* 0x000fe20003800200 */
[----:B------:R-:W-:Y:S01]  /*4f10*/  @!P0 IMAD.MOV R18, RZ, RZ, R14 ;  /* 0x000000ffff128224 */ /* 0x000fe200078e020e */
[----:B-1--4-:R-:W-:Y:S01]  /*4f20*/  SEL R17, R26, R23, P0 ;  /* 0x000000171a117207 */ /* 0x012fe20000000000 */
[----:B------:R-:W-:Y:S01]  /*4f30*/  VIADD R28, R16, 0x1 ;  /* 0x00000001101c7836 */ /* 0x000fe20000000000 */
[----:B---3--:R-:W-:Y:S01]  /*4f40*/  SEL R14, R20, R27, P0 ;  /* 0x0000001b140e7207 */ /* 0x008fe20000000000 */
[----:B------:R-:W-:Y:S01]  /*4f50*/  @P0 IMAD.MOV R28, RZ, RZ, R16 ;  /* 0x000000ffff1c0224 */ /* 0x000fe200078e0210 */
[C---:B------:R-:W-:Y:S01]  /*4f60*/  ISETP.GE.AND P1, PT, R18.reuse, R24, PT ;  /* 0x000000181200720c */ /* 0x040fe20003f26270 */
[--C-:B------:R-:W-:Y:S01]  /*4f70*/  @P0 IMAD R21, R18, 0xc, R9.reuse ;  /* 0x0000000c12150824 */ /* 0x100fe200078e0209 */
[----:B--2---:R-:W-:Y:S01]  /*4f80*/  SEL R16, R22, R25, P0 ;  /* 0x0000001916107207 */ /* 0x004fe20000000000 */
        /* <DEDUP_REMOVED lines=20> */
.L_x_166:
[----:B------:R-:W-:Y:S05]  /*50d0*/  BSYNC.RECONVERGENT B0 ;  /* 0x0000000000007941 */ /* 0x000fea0003800200 */
.L_x_165:
[----:B------:R-:W-:Y:S01]  /*50e0*/  IADD3 R29, PT, PT, R18, 0x1, RZ ;  /* 0x00000001121d7810 */ /* 0x000fe20007ffe0ff */
[----:B------:R-:W-:Y:S01]  /*50f0*/  @!P0 IMAD.MOV R29, RZ, RZ, R18 ;  /* 0x000000ffff1d8224 */ /* 0x000fe200078e0212 */
[----:B------:R-:W-:Y:S01]  /*5100*/  BSSY.RECONVERGENT B0, `(.L_x_167) ;  /* 0x000001c000007945 */ /* 0x000fe20003800200 */
[----:B------:R-:W-:Y:S01]  /*5110*/  VIADD R30, R28, 0x1 ;  /* 0x000000011c1e7836 */ /* 0x000fe20000000000 */
[----:B-12---:R-:W-:Y:S01]  /*5120*/  SEL R18, R26, R23, P0 ;  /* 0x000000171a127207 */ /* 0x006fe20000000000 */
[----:B------:R-:W-:Y:S01]  /*5130*/  @P0 IMAD.MOV R30, RZ, RZ, R28 ;  /* 0x000000ffff1e0224 */ /* 0x000fe200078e021c */
[C---:B------:R-:W-:Y:S01]  /*5140*/  ISETP.GE.AND P1, PT, R29.reuse, R24, PT ;  /* 0x000000181d00720c */ /* 0x040fe20003f26270 */
[--C-:B------:R-:W-:Y:S01]  /*5150*/  @P0 IMAD R31, R29, 0xc, R9.reuse ;  /* 0x0000000c1d1f0824 */ /* 0x100fe200078e0209 */
[----:B0--3--:R-:W-:Y:S01]  /*5160*/  SEL R21, R22, R25, P0 ;  /* 0x0000001916157207 */ /* 0x009fe20000000000 */
[----:B------:R-:W-:Y:S01]  /*5170*/  @!P0 IMAD R28, R30, 0xc, R9 ;  /* 0x0000000c1e1c8824 */ /* 0x000fe200078e0209 */
[----:B----4-:R-:W-:-:S02]  /*5180*/  SEL R19, R20, R27, P0 ;  /* 0x0000001b14137207 */ /* 0x010fc40000000000 */
        /* <DEDUP_REMOVED lines=19> */
.L_x_168:
[----:B------:R-:W-:Y:S05]  /*52c0*/  BSYNC.RECONVERGENT B0 ;  /* 0x0000000000007941 */ /* 0x000fea0003800200 */
.L_x_167:
[C---:B------:R-:W-:Y:S01]  /*52d0*/  ISETP.GE.U32.AND P1, PT, R2.reuse, 0x81, PT ;  /* 0x000000810200780c */ /* 0x040fe20003f26070 */
[----:B------:R-:W-:Y:S01]  /*52e0*/  IMAD.SHL.U32 R2, R2, 0x2, RZ ;  /* 0x0000000202027824 */ /* 0x000fe200078e00ff */
[----:B0---4-:R-:W-:Y:S02]  /*52f0*/  SEL R20, R20, R27, P0 ;  /* 0x0000001b14147207 */ /* 0x011fe40000000000 */
[----:B---3--:R-:W-:Y:S02]  /*5300*/  SEL R22, R22, R25, P0 ;  /* 0x0000001916167207 */ /* 0x008fe40000000000 */
[----:B-12---:R-:W-:-:S07]  /*5310*/  SEL R23, R26, R23, P0 ;  /* 0x000000171a177207 */ /* 0x006fce0000000000 */
[----:B------:R-:W-:Y:S05]  /*5320*/  @!P1 BRA `(.L_x_169) ;  /* 0xfffffff000549947 */ /* 0x000fea000383ffff */
[----:B------:R-:W0:Y:S01]  /*5330*/  LDCU.U8 UR4, c[0x0][0x380] ;  /* 0x00007000ff0477ac */ /* 0x000e220008000000 */
[----:B------:R-:W1:Y:S01]  /*5340*/  S2R R24, SR_LANEID ;  /* 0x0000000000187919 */ /* 0x000e620000000000 */
[----:B------:R-:W-:Y:S01]  /*5350*/  IMAD.WIDE.U32 R2, R0, 0x500, RZ ;  /* 0x0000050000027825 */ /* 0x000fe200078e00ff */
[----:B0-----:R-:W-:-:S04]  /*5360*/  UPRMT UR4, UR4, 0x8880, URZ ;  /* 0x0000888004047896 */ /* 0x001fc800080000ff */
[----:B------:R-:W-:Y:S01]  /*5370*/  UISETP.NE.AND UP0, UPT, UR4, URZ, UPT ;  /* 0x000000ff0400728c */ /* 0x000fe2000bf05270 */
[----:B-1----:R-:W-:Y:S01]  /*5380*/  IMAD R27, R24, 0x30, R7 ;  /* 0x00000030181b7824 */ /* 0x002fe200078e0207 */
[----:B------:R-:W-:Y:S07]  /*5390*/  BAR.SYNC.DEFER_BLOCKING 0x0 ;  /* 0x0000000000007b1d */ /* 0x000fee0000010000 */
[----:B------:R-:W-:Y:S05]  /*53a0*/  BRA.U !UP0, `(.L_x_170) ;  /* 0x0000000508247547 */ /* 0x000fea000b800000 */
[----:B------:R-:W-:Y:S01]  /*53b0*/  ISETP.NE.AND P0, PT, R6, RZ, PT ;  /* 0x000000ff0600720c */ /* 0x000fe20003f05270 */
[----:B------:R-:W-:Y:S04]  /*53c0*/  STS [R27], R11 ;  /* 0x0000000b1b007388 */ /* 0x000fe80000000800 */
        /* <DEDUP_REMOVED lines=12> */
[----:B------:R1:W-:Y:S04]  /*5490*/  STS [R27+0x30], R23 ;  /* 0x000030171b007388 */ /* 0x0003e80000000800 */
[----:B------:R-:W-:Y:S04]  /*54a0*/  STS [R27+0x34], R22 ;  /* 0x000034161b007388 */ /* 0x000fe80000000800 */
[----:B------:R2:W-:Y:S01]  /*54b0*/  STS [R27+0x38], R20 ;  /* 0x000038141b007388 */ /* 0x0005e20000000800 */
[----:B------:R-:W-:-:S03]  /*54c0*/  NOP ;  /* 0x0000000000007918 */ /* 0x000fc60000000000 */
[----:B------:R-:W-:Y:S01]  /*54d0*/  LDS R8, [R7] ;  /* 0x0000000007087984 */ /* 0x000fe20000000800 */
[----:B-1----:R-:W-:-:S03]  /*54e0*/  IMAD R23, R0, 0x500, RZ ;  /* 0x0000050000177824 */ /* 0x002fc600078e02ff */
        /* <DEDUP_REMOVED lines=14> */
[----:B------:R-:W-:Y:S01]  /*55d0*/  @!P0 STS [R9+0x3c00], R4 ;  /* 0x003c000409008388 */ /* 0x000fe20000000800 */
[----:B------:R-:W-:Y:S06]  /*55e0*/  BAR.SYNC.DEFER_BLOCKING 0x0 ;  /* 0x0000000000007b1d */ /* 0x000fec0000010000 */
[----:B------:R-:W2:Y:S01]  /*55f0*/  S2R R26, SR_TID.X ;  /* 0x00000000001a7919 */ /* 0x000ea20000002100 */
[----:B------:R-:W3:Y:S01]  /*5600*/  LDS R22, [R9+0x3c00] ;  /* 0x003c000009167984 */ /* 0x000ee20000000800 */
[----:B--2---:R-:W-:-:S02]  /*5610*/  LOP3.LUT R27, R26, 0x3e0, RZ, 0xc0, !PT ;  /* 0x000003e01a1b7812 */ /* 0x004fc400078ec0ff */
[----:B------:R-:W-:-:S03]  /*5620*/  LOP3.LUT R0, R26, 0x1f, RZ, 0xc0, !PT ;  /* 0x0000001f1a007812 */ /* 0x000fc600078ec0ff */
[----:B------:R-:W-:-:S05]  /*5630*/  IMAD R27, R27, 0x5, RZ ;  /* 0x000000051b1b7824 */ /* 0x000fca00078e02ff */
[C---:B------:R-:W-:Y:S02]  /*5640*/  IADD3 R23, P0, P1, R27.reuse, R23, R0 ;  /* 0x000000171b177210 */ /* 0x040fe4000791e000 */
[----:B------:R-:W-:Y:S02]  /*5650*/  LOP3.LUT R26, R27, 0x1f, R26, 0xf8, !PT ;  /* 0x0000001f1b1a7812 */ /* 0x000fe400078ef81a */
[----:B------:R-:W-:Y:S01]  /*5660*/  IADD3.X R3, PT, PT, RZ, R3, RZ, P0, P1 ;  /* 0x00000003ff037210 */ /* 0x000fe200007e24ff */
[----:B0-----:R-:W-:-:S04]  /*5670*/  IMAD.WIDE.U32 R10, R23, 0xc, R10 ;  /* 0x0000000c170a7825 */ /* 0x001fc800078e000a */
[----:B------:R-:W-:Y:S02]  /*5680*/  IMAD R3, R3, 0xc, RZ ;  /* 0x0000000c03037824 */ /* 0x000fe400078e02ff */
[C---:B-1----:R-:W-:Y:S02]  /*5690*/  VIADD R7, R26.reuse, 0x40 ;  /* 0x000000401a077836 */ /* 0x042fe40000000000 */
[----:B------:R-:W-:Y:S01]  /*56a0*/  IMAD.IADD R11, R11, 0x1, R3 ;  /* 0x000000010b0b7824 */ /* 0x000fe200078e0203 */
[-C--:B---3--:R-:W-:Y:S01]  /*56b0*/  ISETP.GE.AND P0, PT, R5, R22.reuse, PT ;  /* 0x000000160500720c */ /* 0x088fe20003f06270 */
[C---:B------:R-:W-:Y:S01]  /*56c0*/  VIADD R5, R26.reuse, 0x20 ;  /* 0x000000201a057836 */ /* 0x040fe20000000000 */
[C---:B------:R-:W-:Y:S02]  /*56d0*/  IADD3 R3, PT, PT, R26.reuse, 0x80, RZ ;  /* 0x000000801a037810 */ /* 0x040fe40007ffe0ff */
[-C--:B------:R-:W-:Y:S02]  /*56e0*/  ISETP.GE.AND P2, PT, R7, R22.reuse, PT ;  /* 0x000000160700720c */ /* 0x080fe40003f46270 */
[----:B------:R-:W-:Y:S01]  /*56f0*/  ISETP.GE.AND P1, PT, R5, R22, PT ;  /* 0x000000160500720c */ /* 0x000fe20003f26270 */
[----:B------:R-:W-:-:S05]  /*5700*/  VIADD R5, R26, 0x60 ;  /* 0x000000601a057836 */ /* 0x000fca0000000000 */
[-C--:B------:R-:W-:Y:S01]  /*5710*/  ISETP.GE.AND P3, PT, R5, R22.reuse, PT ;  /* 0x000000160500720c */ /* 0x080fe20003f66270 */
        /* <DEDUP_REMOVED lines=18> */
.L_x_170:
[----:B------:R-:W-:Y:S01]  /*5840*/  ISETP.NE.AND P0, PT, R6, RZ, PT ;  /* 0x000000ff0600720c */ /* 0x000fe20003f05270 */
[----:B------:R-:W-:Y:S04]  /*5850*/  STS [R27], R11 ;  /* 0x0000000b1b007388 */ /* 0x000fe80000000800 */
[----:B------:R0:W-:Y:S04]  /*5860*/  STS [R27+0x4], R10 ;  /* 0x0000040a1b007388 */ /* 0x0001e80000000800 */
[----:B------:R-:W-:Y:S04]  /*5870*/  STS [R27+0x8], R8 ;  /* 0x000008081b007388 */ /* 0x000fe80000000800 */
[----:B------:R1:W-:Y:S01]  /*5880*/  STS [R27+0xc], R12 ;  /* 0x00000c0c1b007388 */ /* 0x0003e20000000800 */
[----:B0-----:R-:W0:Y:S03]  /*5890*/  LDC.64 R10, c[0x0][0x3b0] ;  /* 0x0000ec00ff0a7b82 */ /* 0x001e260000000a00 */
[----:B------:R-:W-:Y:S04]  /*58a0*/  STS [R27+0x10], R15 ;  /* 0x0000100f1b007388 */ /* 0x000fe80000000800 */
[----:B------:R-:W-:Y:S04]  /*58b0*/  STS [R27+0x14], R13 ;  /* 0x0000140d1b007388 */ /* 0x000fe80000000800 */
[----:B------:R-:W-:Y:S04]  /*58c0*/  STS [R27+0x18], R17 ;  /* 0x000018111b007388 */ /* 0x000fe80000000800 */
[----:B------:R-:W-:Y:S04]  /*58d0*/  STS [R27+0x1c], R16 ;  /* 0x00001c101b007388 */ /* 0x000fe80000000800 */
[----:B------:R2:W-:Y:S04]  /*58e0*/  STS [R27+0x20], R14 ;  /* 0x0000200e1b007388 */ /* 0x0005e80000000800 */
        /* <DEDUP_REMOVED lines=23> */
[----:B------:R-:W-:Y:S01]  /*5a60*/  BAR.SYNC.DEFER_BLOCKING 0x0 ;  /* 0x0000000000007b1d */ /* 0x000fe20000010000 */
[----:B------:R-:W-:-:S05]  /*5a70*/  IADD3 R2, P0, PT, R2, R5, RZ ;  /* 0x0000000502027210 */ /* 0x000fca0007f1e0ff */
[----:B------:R-:W-:Y:S01]  /*5a80*/  IMAD.X R3, RZ, RZ, R3, P0 ;  /* 0x000000ffff037224 */ /* 0x000fe200000e0603 */
[----:B-1----:R-:W2:Y:S01]  /*5a90*/  S2R R12, SR_TID.X ;  /* 0x00000000000c7919 */ /* 0x002ea20000002100 */
[----:B0-----:R-:W-:-:S04]  /*5aa0*/  IMAD.WIDE.U32 R10, R2, 0xc, R10 ;  /* 0x0000000c020a7825 */ /* 0x001fc800078e000a */
[----:B------:R-:W-:-:S04]  /*5ab0*/  IMAD R3, R3, 0xc, RZ ;  /* 0x0000000c03037824 */ /* 0x000fc800078e02ff */
[----:B------:R-:W-:Y:S01]  /*5ac0*/  IMAD.IADD R11, R3, 0x1, R11 ;  /* 0x00000001030b7824 */ /* 0x000fe200078e020b */
[----:B------:R-:W0:Y:S01]  /*5ad0*/  LDS R8, [R9+0x3c00] ;  /* 0x003c000009087984 */ /* 0x000e220000000800 */
[----:B--2---:R-:W-:-:S05]  /*5ae0*/  LOP3.LUT R14, R12, 0x3e0, RZ, 0xc0, !PT ;  /* 0x000003e00c0e7812 */ /* 0x004fca00078ec0ff */
[----:B------:R-:W-:-:S05]  /*5af0*/  IMAD R14, R14, 0x5, RZ ;  /* 0x000000050e0e7824 */ /* 0x000fca00078e02ff */
[----:B------:R-:W-:-:S05]  /*5b00*/  LOP3.LUT R14, R14, 0x1f, R12, 0xf8, !PT ;  /* 0x0000001f0e0e7812 */ /* 0x000fca00078ef80c */
[C---:B---3--:R-:W-:Y:S02]  /*5b10*/  VIADD R7, R14.reuse, 0x20 ;  /* 0x000000200e077836 */ /* 0x048fe40000000000 */
[C---:B------:R-:W-:Y:S01]  /*5b20*/  VIADD R3, R14.reuse, 0x80 ;  /* 0x000000800e037836 */ /* 0x040fe20000000000 */
[-C--:B0-----:R-:W-:Y:S01]  /*5b30*/  ISETP.GE.AND P0, PT, R5, R8.reuse, PT ;  /* 0x000000080500720c */ /* 0x081fe20003f06270 */
[C---:B------:R-:W-:Y:S01]  /*5b40*/  VIADD R5, R14.reuse, 0x40 ;  /* 0x000000400e057836 */ /* 0x040fe20000000000 */
[-C--:B------:R-:W-:Y:S02]  /*5b50*/  ISETP.GE.AND P1, PT, R7, R8.reuse, PT ;  /* 0x000000080700720c */ /* 0x080fe40003f26270 */
[-C--:B------:R-:W-:Y:S02]  /*5b60*/  ISETP.GE.AND P4, PT, R3, R8.reuse, PT ;  /* 0x000000080300720c */ /* 0x080fe40003f86270 */
[----:B------:R-:W-:Y:S01]  /*5b70*/  ISETP.GE.AND P2, PT, R5, R8, PT ;  /* 0x000000080500720c */ /* 0x000fe20003f46270 */
[----:B------:R-:W-:-:S05]  /*5b80*/  VIADD R5, R14, 0x60 ;  /* 0x000000600e057836 */ /* 0x000fca0000000000 */
[----:B------:R-:W-:Y:S01]  /*5b90*/  ISETP.GE.AND P3, PT, R5, R8, PT ;  /* 0x000000080500720c */ /* 0x000fe20003f66270 */
        /* <DEDUP_REMOVED lines=17> */
.L_x_171:
        /* <DEDUP_REMOVED lines=13> */
.L_x_1343:


//--------------------- .text._ZN3cub18CUB_300001_SM_10006detail10merge_sort26DeviceMergeSortMergeKernelINS2_10policy_hubIN6thrust24THRUST_300001_SM_1000_NS6detail15normal_iteratorINS6_10device_ptrI4int3EEEEE9Policy600ESC_PNS0_8NullTypeESC_SG_j8Int3LessSA_SF_EEvbT2_T3_T4_PT6_PT7_T5_PSK_SK_NS1_7vsmem_tE --------------------------
	.section	.text._ZN3cub18CUB_300001_SM_10006detail10merge_sort26DeviceMergeSortMergeKernelINS2_10policy_hubIN6thrust24THRUST_300001_SM_1000_NS6detail15normal_iteratorINS6_10device_ptrI4int3EEEEE9Policy600ESC_PNS0_8NullTypeESC_SG_j8Int3LessSA_SF_EEvbT2_T3_T4_PT6_PT7_T5_PSK_SK_NS1_7vsmem_tE,"ax",@progbits
	.align	128
        .global         _ZN3cub18CUB_300001_SM_10006detail10merge_sort26DeviceMergeSortMergeKernelINS2_10policy_hubIN6thrust24THRUST_300001_SM_1000_NS6detail15normal_iteratorINS6_10device_ptrI4int3EEEEE9Policy600ESC_PNS0_8NullTypeESC_SG_j8Int3LessSA_SF_EEvbT2_T3_T4_PT6_PT7_T5_PSK_SK_NS1_7vsmem_tE
        .type           _ZN3cub18CUB_300001_SM_10006detail10merge_sort26DeviceMergeSortMergeKernelINS2_10policy_hubIN6thrust24THRUST_300001_SM_1000_NS6detail15normal_iteratorINS6_10device_ptrI4int3EEEEE9Policy600ESC_PNS0_8NullTypeESC_SG_j8Int3LessSA_SF_EEvbT2_T3_T4_PT6_PT7_T5_PSK_SK_NS1_7vsmem_tE,@function
        .size           _ZN3cub18CUB_300001_SM_10006detail10merge_sort26DeviceMergeSortMergeKernelINS2_10policy_hubIN6thrust24THRUST_300001_SM_1000_NS6detail15normal_iteratorINS6_10device_ptrI4int3EEEEE9Policy600ESC_PNS0_8NullTypeESC_SG_j8Int3LessSA_SF_EEvbT2_T3_T4_PT6_PT7_T5_PSK_SK_NS1_7vsmem_tE,(.L_x_1344 - _ZN3cub18CUB_300001_SM_10006detail10merge_sort26DeviceMergeSortMergeKernelINS2_10policy_hubIN6thrust24THRUST_300001_SM_1000_NS6detail15normal_iteratorINS6_10device_ptrI4int3EEEEE9Policy600ESC_PNS0_8NullTypeESC_SG_j8Int3LessSA_SF_EEvbT2_T3_T4_PT6_PT7_T5_PSK_SK_NS1_7vsmem_tE)
        .other          _ZN3cub18CUB_300001_SM_10006detail10merge_sort26DeviceMergeSortMergeKernelINS2_10policy_hubIN6thrust24THRUST_300001_SM_1000_NS6detail15normal_iteratorINS6_10device_ptrI4int3EEEEE9Policy600ESC_PNS0_8NullTypeESC_SG_j8Int3LessSA_SF_EEvbT2_T3_T4_PT6_PT7_T5_PSK_SK_NS1_7vsmem_tE,@"STO_CUDA_ENTRY STV_DEFAULT"
_ZN3cub18CUB_300001_SM_10006detail10merge_sort26DeviceMergeSortMergeKernelINS2_10policy_hubIN6thrust24THRUST_300001_SM_1000_NS6detail15normal_iteratorINS6_10device_ptrI4int3EEEEE9Policy600ESC_PNS0_8NullTypeESC_SG_j8Int3LessSA_SF_EEvbT2_T3_T4_PT6_PT7_T5_PSK_SK_NS1_7vsmem_tE:
.text._ZN3cub18CUB_300001_SM_10006detail10merge_sort26DeviceMergeSortMergeKernelINS2_10policy_hubIN6thrust24THRUST_300001_SM_1000_NS6detail15normal_iteratorINS6_10device_ptrI4int3EEEEE9Policy600ESC_PNS0_8NullTypeESC_SG_j8Int3LessSA_SF_EEvbT2_T3_T4_PT6_PT7_T5_PSK_SK_NS1_7vsmem_tE:
[----:B------:R-:W-:Y:S01]  /*0000*/  LDC R1, c[0x0][0x37c] ;  /* 0x0000df00ff017b82 */ /* 0x000fe20000000800 */
[----:B------:R-:W0:Y:S01]  /*0010*/  S2R R3, SR_CTAID.X ;  /* 0x0000000000037919 */ /* 0x000e220000002500 */
[----:B------:R-:W1:Y:S01]  /*0020*/  LDCU UR4, c[0x0][0x370] ;  /* 0x00006e00ff0477ac */ /* 0x000e620008000800 */
[----:B------:R-:W2:Y:S01]  /*0030*/  S2R R2, SR_TID.X ;  /* 0x0000000000027919 */ /* 0x000ea20000002100 */
[----:B------:R-:W3:Y:S01]  /*0040*/  LDCU.64 UR6, c[0x0][0x358] ;  /* 0x00006b00ff0677ac */ /* 0x000ee20008000a00 */
[----:B-1----:R-:W-:-:S06]  /*0050*/  UIADD3 UR4, UPT, UPT, UR4, -0x1, URZ ;  /* 0xffffffff04047890 */ /* 0x002fcc000fffe0ff */
[C---:B0-----:R-:W-:Y:S01]  /*0060*/  ISETP.GE.U32.AND P0, PT, R3.reuse, UR4, PT ;  /* 0x0000000403007c0c */ /* 0x041fe2000bf06070 */
[----:B------:R-:W-:-:S12]  /*0070*/  IMAD R0, R3, 0x500, RZ ;  /* 0x0000050003007824 */ /* 0x000fd800078e02ff */
[----:B--23--:R-:W-:Y:S05]  /*0080*/  @P0 BRA `(.L_x_172) ;  /* 0x0000001c00a40947 */ /* 0x00cfea0003800000 */
[----:B------:R-:W0:Y:S01]  /*0090*/  LDC.64 R4, c[0x0][0x3b8] ;  /* 0x0000ee00ff047b82 */ /* 0x000e220000000a00 */
[----:B------:R-:W1:Y:S07]  /*00a0*/  LDCU.U8 UR4, c[0x0][0x380] ;  /* 0x00007000ff0477ac */ /* 0x000e6e0008000000 */
[----:B------:R-:W2:Y:S08]  /*00b0*/  LDC R10, c[0x0][0x3c0] ;  /* 0x0000f000ff0a7b82 */ /* 0x000eb00000000800 */
[----:B------:R-:W3:Y:S01]  /*00c0*/  LDC R14, c[0x0][0x398] ;  /* 0x0000e600ff0e7b82 */ /* 0x000ee20000000800 */
[----:B0-----:R-:W-:-:S05]  /*00d0*/  IMAD.WIDE.U32 R4, R3, 0x4, R4 ;  /* 0x0000000403047825 */ /* 0x001fca00078e0004 */
[----:B------:R-:W4:Y:S04]  /*00e0*/  LDG.E R8, desc[UR6][R4.64+0x4] ;  /* 0x0000040604087981 */ /* 0x000f28000c1e1900 */
[----:B------:R3:W5:Y:S01]  /*00f0*/  LDG.E R6, desc[UR6][R4.64] ;  /* 0x0000000604067981 */ /* 0x000762000c1e1900 */
[----:B--2---:R-:W-:Y:S01]  /*0100*/  IMAD.MOV R12, RZ, RZ, -R10 ;  /* 0x000000ffff0c7224 */ /* 0x004fe200078e0a0a */
[----:B-1----:R-:W-:Y:S01]  /*0110*/  UPRMT UR4, UR4, 0x8880, URZ ;  /* 0x0000888004047896 */ /* 0x002fe200080000ff */
[----:B------:R-:W-:-:S03]  /*0120*/  ACQBULK ;  /* 0x000000000000782e */ /* 0x000fc60000000000 */
[CC--:B------:R-:W-:Y:S01]  /*0130*/  LOP3.LUT R7, R3.reuse, R12.reuse, RZ, 0xc0, !PT ;  /* 0x0000000c03077212 */ /* 0x0c0fe200078ec0ff */
[----:B------:R-:W-:Y:S01]  /*0140*/  UISETP.NE.AND UP0, UPT, UR4, URZ, UPT ;  /* 0x000000ff0400728c */ /* 0x000fe2000bf05270 */
[----:B------:R-:W-:-:S03]  /*0150*/  LOP3.LUT R9, R3, R12, RZ, 0xfc, !PT ;  /* 0x0000000c03097212 */ /* 0x000fc600078efcff */
[----:B------:R-:W-:Y:S01]  /*0160*/  IMAD.IADD R3, R3, 0x1, -R7 ;  /* 0x0000000103037824 */ /* 0x000fe200078e0a07 */
[----:B------:R-:W-:Y:S01]  /*0170*/  ISETP.NE.AND P0, PT, R9, -0x1, PT ;  /* 0xffffffff0900780c */ /* 0x000fe20003f05270 */
[----:B------:R-:W-:Y:S02]  /*0180*/  IMAD R7, R7, 0x500, RZ ;  /* 0x0000050007077824 */ /* 0x000fe400078e02ff */
[----:B------:R-:W-:Y:S01]  /*0190*/  IMAD R9, R3, 0x500, RZ ;  /* 0x0000050003097824 */ /* 0x000fe200078e02ff */
[----:B------:R-:W-:Y:S01]  /*01a0*/  SHF.R.U32.HI R3, RZ, 0x1, R10 ;  /* 0x00000001ff037819 */ /* 0x000fe2000001160a */
[----:B---3--:R-:W-:-:S03]  /*01b0*/  IMAD.IADD R5, R14, 0x1, -R7 ;  /* 0x000000010e057824 */ /* 0x008fc600078e0a07 */
[----:B------:R-:W-:Y:S01]  /*01c0*/  VIMNMX.U32 R4, PT, PT, R9, -0x501, !PT ;  /* 0xfffffaff09047848 */ /* 0x000fe20007fe0000 */
[----:B------:R-:W-:-:S03]  /*01d0*/  IMAD R10, R3, 0x500, RZ ;  /* 0x00000500030a7824 */ /* 0x000fc600078e02ff */
[----:B------:R-:W-:Y:S02]  /*01e0*/  LOP3.LUT R4, RZ, R4, RZ, 0x33, !PT ;  /* 0x00000004ff047212 */ /* 0x000fe400078e33ff */
[----:B------:R-:W-:-:S05]  /*01f0*/  VIMNMX.U32 R11, PT, PT, R10, R5, !PT ;  /* 0x000000050a0b7248 */ /* 0x000fca0007fe0000 */
[----:B------:R-:W-:Y:S02]  /*0200*/  IMAD.IADD R11, R11, 0x1, -R10 ;  /* 0x000000010b0b7824 */ /* 0x000fe400078e0a0a */
[--C-:B----4-:R-:W-:Y:S02]  /*0210*/  IMAD.IADD R3, R8, 0x1, -R7.reuse ;  /* 0x0000000108037824 */ /* 0x110fe400078e0a07 */
[----:B-----5:R-:W-:-:S03]  /*0220*/  IMAD.IADD R6, R6, 0x1, -R7 ;  /* 0x0000000106067824 */ /* 0x020fc600078e0a07 */
[----:B------:R-:W-:Y:S02]  /*0230*/  IADD3 R13, PT, PT, -R3, R9, R4 ;  /* 0x00000009030d7210 */ /* 0x000fe40007ffe104 */
[C---:B------:R-:W-:Y:S02]  /*0240*/  @!P0 VIMNMX.U32 R3, PT, PT, R10.reuse, R5, PT ;  /* 0x000000050a038248 */ /* 0x040fe40003fe0000 */
[----:B------:R-:W-:Y:S02]  /*0250*/  SEL R4, R10, R13, !P0 ;  /* 0x0000000d0a047207 */ /* 0x000fe40004000000 */
[----:B------:R-:W-:Y:S01]  /*0260*/  VIADDMNMX.U32 R8, R9, -R6, R11, PT ;  /* 0x8000000609087246 */ /* 0x000fe2000380000b */
[----:B------:R-:W-:Y:S01]  /*0270*/  IMAD.IADD R3, R3, 0x1, -R6 ;  /* 0x0000000103037824 */ /* 0x000fe200078e0a06 */
[----:B------:R-:W-:Y:S01]  /*0280*/  VIMNMX.U32 R9, PT, PT, R11, R4, PT ;  /* 0x000000040b097248 */ /* 0x000fe20003fe0000 */
[----:B------:R-:W-:Y:S06]  /*0290*/  BRA.U !UP0, `(.L_x_173) ;  /* 0x0000000108e07547 */ /* 0x000fec000b800000 */
[----:B------:R-:W0:Y:S01]  /*02a0*/  LDC.64 R4, c[0x0][0x388] ;  /* 0x0000e200ff047b82 */ /* 0x000e220000000a00 */
[----:B------:R-:W-:Y:S01]  /*02b0*/  IADD3 R11, P0, P2, R8, R7, R10 ;  /* 0x00000007080b7210 */ /* 0x000fe20007a1e00a */
[C---:B------:R-:W-:Y:S02]  /*02c0*/  IMAD.IADD R10, R2.reuse, 0x1, -R3 ;  /* 0x00000001020a7824 */ /* 0x040fe400078e0a03 */
[----:B------:R-:W-:Y:S01]  /*02d0*/  VIADD R12, R2, 0x100 ;  /* 0x00000100020c7836 */ /* 0x000fe20000000000 */
[----:B------:R-:W-:Y:S02]  /*02e0*/  IADD3.X R13, PT, PT, RZ, RZ, RZ, P0, P2 ;  /* 0x000000ffff0d7210 */ /* 0x000fe400007e44ff */
[----:B------:R-:W-:Y:S02]  /*02f0*/  IADD3 R11, P1, PT, R10, R11, RZ ;  /* 0x0000000b0a0b7210 */ /* 0x000fe40007f3e0ff */
[----:B------:R-:W-:Y:S02]  /*0300*/  IADD3 R7, P2, P3, R2, R6, R7 ;  /* 0x0000000602077210 */ /* 0x000fe40007b5e007 */
[----:B------:R-:W-:-:S02]  /*0310*/  ISETP.GE.AND P0, PT, R12, R3, PT ;  /* 0x000000030c00720c */ /* 0x000fc40003f06270 */
[----:B------:R-:W-:Y:S02]  /*0320*/  LEA.HI.X.SX32 R12, R10, R13, 0x1, P1 ;  /* 0x0000000d0a0c7211 */ /* 0x000fe400008f0eff */
[----:B------:R-:W-:Y:S02]  /*0330*/  IADD3.X R13, PT, PT, RZ, RZ, RZ, P2, P3 ;  /* 0x000000ffff0d7210 */ /* 0x000fe400017e64ff */
[----:B------:R-:W-:Y:S01]  /*0340*/  ISETP.GE.AND P1, PT, R2, R3, PT ;  /* 0x000000030200720c */ /* 0x000fe20003f26270 */
[----:B------:R-:W-:Y:S01]  /*0350*/  IMAD R15, R12, 0xc, RZ ;  /* 0x0000000c0c0f7824 */ /* 0x000fe200078e02ff */
[----:B------:R-:W-:Y:S01]  /*0360*/  LOP3.LUT R12, R2, 0x400, RZ, 0xfc, !PT ;  /* 0x00000400020c7812 */ /* 0x000fe200078efcff */
[----:B------:R-:W-:-:S03]  /*0370*/  IMAD R13, R13, 0xc, RZ ;  /* 0x0000000c0d0d7824 */ /* 0x000fc600078e02ff */
[----:B------:R-:W-:Y:S01]  /*0380*/  ISETP.GE.AND P4, PT, R12, R3, PT ;  /* 0x000000030c00720c */ /* 0x000fe20003f86270 */
[----:B0-----:R-:W-:-:S04]  /*0390*/  IMAD.WIDE.U32 R6, R7, 0xc, R4 ;  /* 0x0000000c07067825 */ /* 0x001fc800078e0004 */
[----:B------:R-:W-:-:S04]  /*03a0*/  IMAD.WIDE.U32 R10, R11, 0xc, R4 ;  /* 0x0000000c0b0a7825 */ /* 0x000fc800078e0004 */
[----:B------:R-:W-:Y:S02]  /*03b0*/  VIADD R4, R2, 0x200 ;  /* 0x0000020002047836 */ /* 0x000fe40000000000 */
[----:B------:R-:W-:Y:S02]  /*03c0*/  IMAD.IADD R5, R7, 0x1, R13 ;  /* 0x0000000107057824 */ /* 0x000fe400078e020d */
[----:B------:R-:W-:Y:S01]  /*03d0*/  IMAD.IADD R7, R11, 0x1, R15 ;  /* 0x000000010b077824 */ /* 0x000fe200078e020f */
[----:B------:R-:W-:Y:S01]  /*03e0*/  ISETP.GE.AND P2, PT, R4, R3, PT ;  /* 0x000000030400720c */ /* 0x000fe20003f46270 */
[----:B------:R-:W-:-:S05]  /*03f0*/  VIADD R4, R2, 0x300 ;  /* 0x0000030002047836 */ /* 0x000fca0000000000 */
[----:B------:R-:W-:Y:S01]  /*0400*/  ISETP.GE.AND P3, PT, R4, R3, PT ;  /* 0x000000030400720c */ /* 0x000fe20003f66270 */
[----:B------:R-:W-:Y:S02]  /*0410*/  IMAD.MOV.U32 R4, RZ, RZ, R6 ;  /* 0x000000ffff047224 */ /* 0x000fe400078e0006 */
[----:B------:R-:W-:-:S03]  /*0420*/  IMAD.MOV.U32 R6, RZ, RZ, R10 ;  /* 0x000000ffff067224 */ /* 0x000fc600078e000a */
        /* <DEDUP_REMOVED lines=31> */
.L_x_173:
[----:B------:R-:W0:Y:S01]  /*0620*/  LDC.64 R4, c[0x0][0x3a0] ;  /* 0x0000e800ff047b82 */ /* 0x000e220000000a00 */
[----:B------:R-:W-:Y:S01]  /*0630*/  IMAD.IADD R11, R2, 0x1, -R3 ;  /* 0x00000001020b7824 */ /* 0x000fe200078e0a03 */
[----:B------:R-:W-:Y:S01]  /*0640*/  IADD3 R10, P1, P2, R8, R7, R10 ;  /* 0x00000007080a7210 */ /* 0x000fe20007a3e00a */
[----:B------:R-:W-:-:S03]  /*0650*/  VIADD R12, R2, 0x100 ;  /* 0x00000100020c7836 */ /* 0x000fc60000000000 */
[C---:B------:R-:W-:Y:S02]  /*0660*/  IADD3 R13, P0, PT, R11.reuse, R10, RZ ;  /* 0x0000000a0b0d7210 */ /* 0x040fe40007f1e0ff */
[----:B------:R-:W-:Y:S02]  /*0670*/  IADD3.X R10, PT, PT, RZ, RZ, RZ, P1, P2 ;  /* 0x000000ffff0a7210 */ /* 0x000fe40000fe44ff */
[----:B------:R-:W-:Y:S02]  /*0680*/  IADD3 R7, P2, P3, R2, R6, R7 ;  /* 0x0000000602077210 */ /* 0x000fe40007b5e007 */
[----:B------:R-:W-:Y:S02]  /*0690*/  LEA.HI.X.SX32 R14, R11, R10, 0x1, P0 ;  /* 0x0000000a0b0e7211 */ /* 0x000fe400000f0eff */
[----:B------:R-:W-:Y:S02]  /*06a0*/  ISETP.GE.AND P1, PT, R12, R3, PT ;  /* 0x000000030c00720c */ /* 0x000fe40003f26270 */
[----:B------:R-:W-:-:S02]  /*06b0*/  IADD3.X R12, PT, PT, RZ, RZ, RZ, P2, P3 ;  /* 0x000000ffff0c7210 */ /* 0x000fc400017e64ff */
[----:B------:R-:W-:Y:S01]  /*06c0*/  ISETP.GE.AND P0, PT, R2, R3, PT ;  /* 0x000000030200720c */ /* 0x000fe20003f06270 */
[----:B0-----:R-:W-:-:S04]  /*06d0*/  IMAD.WIDE.U32 R6, R7, 0xc, R4 ;  /* 0x0000000c07067825 */ /* 0x001fc800078e0004 */
[----:B------:R-:W-:-:S04]  /*06e0*/  IMAD.WIDE.U32 R10, R13, 0xc, R4 ;  /* 0x0000000c0d0a7825 */ /* 0x000fc800078e0004 */
[----:B------:R-:W-:Y:S02]  /*06f0*/  VIADD R4, R2, 0x200 ;  /* 0x0000020002047836 */ /* 0x000fe40000000000 */
[----:B------:R-:W-:Y:S01]  /*0700*/  IMAD R5, R12, 0xc, RZ ;  /* 0x0000000c0c057824 */ /* 0x000fe200078e02ff */
[----:B------:R-:W-:Y:S01]  /*0710*/  LOP3.LUT R12, R2, 0x400, RZ, 0xfc, !PT ;  /* 0x00000400020c7812 */ /* 0x000fe200078efcff */
[----:B------:R-:W-:Y:S01]  /*0720*/  IMAD R13, R14, 0xc, RZ ;  /* 0x0000000c0e0d7824 */ /* 0x000fe200078e02ff */
[-C--:B------:R-:W-:Y:S01]  /*0730*/  ISETP.GE.AND P2, PT, R4, R3.reuse, PT ;  /* 0x000000030400720c */ /* 0x080fe20003f46270 */
[----:B------:R-:W-:Y:S01]  /*0740*/  VIADD R4, R2, 0x300 ;  /* 0x0000030002047836 */ /* 0x000fe20000000000 */
[-C--:B------:R-:W-:Y:S01]  /*0750*/  ISETP.GE.AND P4, PT, R12, R3.reuse, PT ;  /* 0x000000030c00720c */ /* 0x080fe20003f86270 */
[----:B------:R-:W-:Y:S02]  /*0760*/  IMAD.IADD R5, R5, 0x1, R7 ;  /* 0x0000000105057824 */ /* 0x000fe400078e0207 */
[----:B------:R-:W-:Y:S01]  /*0770*/  IMAD.IADD R7, R13, 0x1, R11 ;  /* 0x000000010d077824 */ /* 0x000fe200078e020b */
[----:B------:R-:W-:Y:S01]  /*0780*/  ISETP.GE.AND P3, PT, R4, R3, PT ;  /* 0x000000030400720c */ /* 0x000fe20003f66270 */
[----:B------:R-:W-:-:S02]  /*0790*/  IMAD.MOV.U32 R4, RZ, RZ, R6 ;  /* 0x000000ffff047224 */ /* 0x000fc400078e0006 */
        /* <DEDUP_REMOVED lines=31> */
.L_x_174:
[----:B01----:R-:W0:Y:S01]  /*0990*/  S2R R4, SR_CgaCtaId ;  /* 0x0000000000047919 */ /* 0x003e220000008800 */
[----:B------:R-:W-:Y:S01]  /*09a0*/  MOV R5, 0x400 ;  /* 0x0000040000057802 */ /* 0x000fe20000000f00 */
[----:B------:R-:W-:-:S03]  /*09b0*/  IMAD.IADD R8, R9, 0x1, -R8 ;  /* 0x0000000109087824 */ /* 0x000fc600078e0a08 */
        /* <DEDUP_REMOVED lines=18> */
[----:B0-----:R-:W-:-:S07]  /*0ae0*/  IMAD R7, R2, 0x5, RZ ;  /* 0x0000000502077824 */ /* 0x001fce00078e02ff */
[----:B------:R-:W-:Y:S01]  /*0af0*/  PREEXIT ;  /* 0x000000000000782d */ /* 0x000fe20000000000 */
[----:B------:R-:W-:Y:S01]  /*0b00*/  IMAD.IADD R4, R3, 0x1, R8 ;  /* 0x0000000103047824 */ /* 0x000fe200078e0208 */
[----:B------:R-:W-:Y:S04]  /*0b10*/  BSSY.RECONVERGENT B0, `(.L_x_175) ;  /* 0x0000026000007945 */ /* 0x000fe80003800200 */
[----:B------:R-:W-:-:S04]  /*0b20*/  VIMNMX R6, PT, PT, R4, R7, PT ;  /* 0x0000000704067248 */ /* 0x000fc80003fe0100 */
[C---:B------:R-:W-:Y:S01]  /*0b30*/  ISETP.GE.AND P0, PT, R6.reuse, R8, PT ;  /* 0x000000080600720c */ /* 0x040fe20003f06270 */
[----:B------:R-:W-:Y:S01]  /*0b40*/  IMAD.IADD R8, R6, 0x1, -R8 ;  /* 0x0000000106087824 */ /* 0x000fe200078e0a08 */
[----:B------:R-:W-:-:S04]  /*0b50*/  VIMNMX R7, PT, PT, R3, R6, PT ;  /* 0x0000000603077248 */ /* 0x000fc80003fe0100 */
[----:B------:R-:W-:-:S04]  /*0b60*/  SEL R14, R8, RZ, P0 ;  /* 0x000000ff080e7207 */ /* 0x000fc80000000000 */
[----:B------:R-:W-:-:S13]  /*0b70*/  ISETP.GE.AND P0, PT, R14, R7, PT ;  /* 0x000000070e00720c */ /* 0x000fda0003f06270 */
[----:B------:R-:W-:Y:S05]  /*0b80*/  @P0 BRA `(.L_x_176) ;  /* 0x0000000000780947 */ /* 0x000fea0003800000 */
[----:B------:R-:W-:-:S07]  /*0b90*/  IMAD.IADD R8, R3, 0x1, R6 ;  /* 0x0000000103087824 */ /* 0x000fce00078e0206 */
.L_x_179:
[----:B------:R-:W-:Y:S01]  /*0ba0*/  IMAD.IADD R9, R7, 0x1, -R14 ;  /* 0x0000000107097824 */ /* 0x000fe200078e0a0e */
[----:B------:R-:W-:Y:S01]  /*0bb0*/  BSSY.RECONVERGENT B1, `(.L_x_177) ;  /* 0x0000017000017945 */ /* 0x000fe20003800200 */
[----:B------:R-:W-:-:S03]  /*0bc0*/  PLOP3.LUT P0, PT, PT, PT, PT, 0x8, 0x80 ;  /* 0x000000000080781c */ /* 0x000fc60003f0e170 */
[----:B------:R-:W-:-:S04]  /*0bd0*/  LEA.HI R9, R9, R9, RZ, 0x1 ;  /* 0x0000000909097211 */ /* 0x000fc800078f08ff */
[----:B------:R-:W-:-:S04]  /*0be0*/  LEA.HI.SX32 R12, R9, R14, 0x1f ;  /* 0x0000000e090c7211 */ /* 0x000fc800078ffaff */
[----:B------:R-:W-:Y:S01]  /*0bf0*/  LOP3.LUT R9, RZ, R12, RZ, 0x33, !PT ;  /* 0x0000000cff097212 */ /* 0x000fe200078e33ff */
[----:B------:R-:W-:-:S04]  /*0c00*/  IMAD R11, R12, 0xc, R5 ;  /* 0x0000000c0c0b7824 */ /* 0x000fc800078e0205 */
[----:B------:R-:W-:Y:S02]  /*0c10*/  IMAD.IADD R10, R8, 0x1, R9 ;  /* 0x00000001080a7824 */ /* 0x000fe400078e0209 */
[----:B------:R-:W-:Y:S02]  /*0c20*/  LDS R9, [R11] ;  /* 0x000000000b097984 */ /* 0x000fe40000000800 */
[----:B------:R-:W-:-:S05]  /*0c30*/  IMAD R15, R10, 0xc, R5 ;  /* 0x0000000c0a0f7824 */ /* 0x000fca00078e0205 */
        /* <DEDUP_REMOVED lines=14> */
.L_x_178:
[----:B------:R-:W-:Y:S05]  /*0d20*/  BSYNC.RECONVERGENT B1 ;  /* 0x0000000000017941 */ /* 0x000fea0003800200 */
.L_x_177:
[----:B------:R-:W-:Y:S01]  /*0d30*/  @P0 VIADD R14, R12, 0x1 ;  /* 0x000000010c0e0836 */ /* 0x000fe20000000000 */
[----:B------:R-:W-:-:S04]  /*0d40*/  SEL R7, R7, R12, P0 ;  /* 0x0000000c07077207 */ /* 0x000fc80000000000 */
[----:B------:R-:W-:-:S13]  /*0d50*/  ISETP.GE.AND P0, PT, R14, R7, PT ;  /* 0x000000070e00720c */ /* 0x000fda0003f06270 */
[----:B------:R-:W-:Y:S05]  /*0d60*/  @!P0 BRA `(.L_x_179) ;  /* 0xfffffffc008c8947 */ /* 0x000fea000383ffff */
.L_x_176:
[----:B------:R-:W-:Y:S05]  /*0d70*/  BSYNC.RECONVERGENT B0 ;  /* 0x0000000000007941 */ /* 0x000fea0003800200 */
.L_x_175:
        /* <DEDUP_REMOVED lines=24> */
.L_x_181:
[----:B------:R-:W-:Y:S05]  /*0f00*/  BSYNC.RECONVERGENT B0 ;  /* 0x0000000000007941 */ /* 0x000fea0003800200 */
.L_x_180:
        /* <DEDUP_REMOVED lines=28> */
.L_x_183:
[----:B------:R-:W-:Y:S05]  /*10d0*/  BSYNC.RECONVERGENT B0 ;  /* 0x0000000000007941 */ /* 0x000fea0003800200 */
.L_x_182:
[----:B0-----:R-:W-:Y:S01]  /*10e0*/  VIADD R20, R18, 0x1 ;  /* 0x0000000112147836 */ /* 0x001fe20000000000 */
[----:B--2-4-:R-:W-:Y:S01]  /*10f0*/  SEL R17, R12, R11, P1 ;  /* 0x0000000b0c117207 */ /* 0x014fe20000800000 */
[----:B------:R-:W-:Y:S01]  /*1100*/  VIADD R19, R15, 0x1 ;  /* 0x000000010f137836 */ /* 0x000fe20000000000 */
[----:B---3--:R-:W-:Y:S01]  /*1110*/  SEL R14, R16, R13, P1 ;  /* 0x0000000d100e7207 */ /* 0x008fe20000800000 */
[----:B------:R-:W-:Y:S01]  /*1120*/  @P1 IMAD.MOV R20, RZ, RZ, R18 ;  /* 0x000000ffff141224 */ /* 0x000fe200078e0212 */
[----:B------:R-:W-:Y:S01]  /*1130*/  BSSY.RECONVERGENT B0, `(.L_x_184) ;  /* 0x0000019000007945 */ /* 0x000fe20003800200 */
[----:B------:R-:W-:Y:S01]  /*1140*/  @!P1 IMAD.MOV R19, RZ, RZ, R15 ;  /* 0x000000ffff139224 */ /* 0x000fe200078e020f */
[----:B-1----:R-:W-:Y:S01]  /*1150*/  SEL R15, R9, R10, P1 ;  /* 0x0000000a090f7207 */ /* 0x002fe20000800000 */
        /* <DEDUP_REMOVED lines=22> */
.L_x_185:
[----:B------:R-:W-:Y:S05]  /*12c0*/  BSYNC.RECONVERGENT B0 ;  /* 0x0000000000007941 */ /* 0x000fea0003800200 */
.L_x_184:
        /* <DEDUP_REMOVED lines=30> */
.L_x_187:
[----:B------:R-:W-:Y:S05]  /*14b0*/  BSYNC.RECONVERGENT B0 ;  /* 0x0000000000007941 */ /* 0x000fea0003800200 */
.L_x_186:
[----:B0-----:R-:W-:Y:S01]  /*14c0*/  VIADD R24, R21, 0x1 ;  /* 0x0000000115187836 */ /* 0x001fe20000000000 */
[----:B------:R-:W-:Y:S01]  /*14d0*/  BSSY.RECONVERGENT B0, `(.L_x_188) ;  /* 0x000001d000007945 */ /* 0x000fe20003800200 */
[----:B------:R-:W-:Y:S01]  /*14e0*/  @!P0 IMAD.MOV R24, RZ, RZ, R21 ;  /* 0x000000ffff188224 */ /* 0x000fe200078e0215 */
[----:B-12---:R-:W-:Y:S01]  /*14f0*/  SEL R21, R9, R10, P0 ;  /* 0x0000000a09157207 */ /* 0x006fe20000000000 */
[----:B------:R-:W-:Y:S01]  /*1500*/  VIADD R26, R22, 0x1 ;  /* 0x00000001161a7836 */ /* 0x000fe20000000000 */
[----:B----4-:R-:W-:Y:S01]  /*1510*/  SEL R23, R16, R13, P0 ;  /* 0x0000000d10177207 */ /* 0x010fe20000000000 */
        /* <DEDUP_REMOVED lines=24> */
.L_x_189:
[----:B------:R-:W-:Y:S05]  /*16a0*/  BSYNC.RECONVERGENT B0 ;  /* 0x0000000000007941 */ /* 0x000fea0003800200 */
.L_x_188:
[----:B------:R-:W5:Y:S01]  /*16b0*/  LDCU.U8 UR4, c[0x0][0x380] ;  /* 0x00007000ff0477ac */ /* 0x000f620008000000 */
[----:B0---4-:R-:W-:Y:S02]  /*16c0*/  SEL R13, R16, R13, P0 ;  /* 0x0000000d100d7207 */ /* 0x011fe40000000000 */
[----:B---3--:R-:W-:Y:S02]  /*16d0*/  SEL R11, R12, R11, P0 ;  /* 0x0000000b0c0b7207 */ /* 0x008fe40000000000 */
[----:B-12---:R-:W-:Y:S01]  /*16e0*/  SEL R9, R9, R10, P0 ;  /* 0x0000000a09097207 */ /* 0x006fe20000000000 */
[----:B-----5:R-:W-:-:S04]  /*16f0*/  UPRMT UR4, UR4, 0x8880, URZ ;  /* 0x0000888004047896 */ /* 0x020fc800080000ff */
[----:B------:R-:W-:Y:S01]  /*1700*/  UISETP.NE.AND UP0, UPT, UR4, URZ, UPT ;  /* 0x000000ff0400728c */ /* 0x000fe2000bf05270 */
[----:B------:R-:W-:Y:S08]  /*1710*/  BAR.SYNC.DEFER_BLOCKING 0x0 ;  /* 0x0000000000007b1d */ /* 0x000ff00000010000 */
[----:B------:R-:W-:Y:S05]  /*1720*/  BRA.U !UP0, `(.L_x_190) ;  /* 0x0000000108fc7547 */ /* 0x000fea000b800000 */
[----:B------:R-:W0:Y:S01]  /*1730*/  S2R R12, SR_LANEID ;  /* 0x00000000000c7919 */ /* 0x000e220000000000 */
[----:B------:R-:W-:-:S05]  /*1740*/  SHF.R.U32.HI R3, RZ, 0x5, R2 ;  /* 0x00000005ff037819 */ /* 0x000fca0000011602 */
[----:B0-----:R-:W-:-:S04]  /*1750*/  IMAD R3, R3, 0x20, R12 ;  /* 0x0000002003037824 */ /* 0x001fc800078e020c */
[----:B------:R-:W-:-:S04]  /*1760*/  IMAD R4, R3, 0x5, RZ ;  /* 0x0000000503047824 */ /* 0x000fc800078e02ff */
[--C-:B------:R-:W-:Y:S02]  /*1770*/  IMAD R10, R4, 0xc, R5.reuse ;  /* 0x0000000c040a7824 */ /* 0x100fe400078e0205 */
[----:B------:R-:W-:Y:S01]  /*1780*/  IMAD R4, R12, -0x4, R4 ;  /* 0xfffffffc0c047824 */ /* 0x000fe200078e0204 */
[----:B------:R-:W-:Y:S02]  /*1790*/  LOP3.LUT R12, R2, 0x1f, RZ, 0xc0, !PT ;  /* 0x0000001f020c7812 */ /* 0x000fe400078ec0ff */
[----:B------:R-:W-:Y:S01]  /*17a0*/  STS [R10], R7 ;  /* 0x000000070a007388 */ /* 0x000fe20000000800 */
[----:B------:R-:W-:-:S03]  /*17b0*/  IMAD R4, R4, 0xc, R5 ;  /* 0x0000000c04047824 */ /* 0x000fc600078e0205 */
[----:B------:R-:W-:Y:S04]  /*17c0*/  STS [R10+0x4], R8 ;  /* 0x000004080a007388 */ /* 0x000fe80000000800 */
[----:B------:R-:W-:Y:S04]  /*17d0*/  STS [R10+0x8], R6 ;  /* 0x000008060a007388 */ /* 0x000fe80000000800 */
[----:B------:R-:W-:Y:S04]  /*17e0*/  STS [R10+0xc], R15 ;  /* 0x00000c0f0a007388 */ /* 0x000fe80000000800 */
[----:B------:R-:W-:Y:S04]  /*17f0*/  STS [R10+0x10], R17 ;  /* 0x000010110a007388 */ /* 0x000fe80000000800 */
[----:B------:R0:W-:Y:S04]  /*1800*/  STS [R10+0x14], R14 ;  /* 0x0000140e0a007388 */ /* 0x0001e80000000800 */
[----:B------:R-:W-:Y:S04]  /*1810*/  STS [R10+0x18], R19 ;  /* 0x000018130a007388 */ /* 0x000fe80000000800 */
[----:B------:R-:W-:Y:S01]  /*1820*/  STS [R10+0x1c], R20 ;  /* 0x00001c140a007388 */ /* 0x000fe20000000800 */
[----:B0-----:R-:W-:-:S03]  /*1830*/  LOP3.LUT R14, R2, 0x3e0, RZ, 0xc0, !PT ;  /* 0x000003e0020e7812 */ /* 0x001fc600078ec0ff */
[----:B------:R-:W-:Y:S01]  /*1840*/  STS [R10+0x20], R18 ;  /* 0x000020120a007388 */ /* 0x000fe20000000800 */
[----:B------:R-:W0:Y:S01]  /*1850*/  LDC.64 R2, c[0x0][0x3a0] ;  /* 0x0000e800ff027b82 */ /* 0x000e220000000a00 */
[----:B------:R-:W-:Y:S02]  /*1860*/  IMAD R12, R14, 0x5, R12 ;  /* 0x000000050e0c7824 */ /* 0x000fe400078e020c */
[----:B------:R-:W-:Y:S04]  /*1870*/  STS [R10+0x24], R21 ;  /* 0x000024150a007388 */ /* 0x000fe80000000800 */
[----:B------:R-:W-:Y:S01]  /*1880*/  STS [R10+0x28], R22 ;  /* 0x000028160a007388 */ /* 0x000fe20000000800 */
[----:B------:R-:W-:-:S03]  /*1890*/  IADD3 R12, P0, PT, R0, R12, RZ ;  /* 0x0000000c000c7210 */ /* 0x000fc60007f1e0ff */
[----:B------:R-:W-:Y:S02]  /*18a0*/  STS [R10+0x2c], R23 ;  /* 0x00002c170a007388 */ /* 0x000fe40000000800 */
[----:B------:R-:W-:Y:S02]  /*18b0*/  IMAD.X R0, RZ, RZ, RZ, P0 ;  /* 0x000000ffff007224 */ /* 0x000fe400000e06ff */
[----:B------:R-:W-:Y:S02]  /*18c0*/  STS [R10+0x30], R9 ;  /* 0x000030090a007388 */ /* 0x000fe40000000800 */
[----:B------:R-:W-:Y:S02]  /*18d0*/  IMAD R0, R0, 0xc, RZ ;  /* 0x0000000c00007824 */ /* 0x000fe400078e02ff */
        /* <DEDUP_REMOVED lines=36> */
.L_x_190:
[----:B------:R-:W0:Y:S01]  /*1b20*/  S2R R3, SR_LANEID ;  /* 0x0000000000037919 */ /* 0x000e220000000000 */
[----:B------:R-:W-:-:S05]  /*1b30*/  SHF.R.U32.HI R4, RZ, 0x5, R2 ;  /* 0x00000005ff047819 */ /* 0x000fca0000011602 */
[----:B0-----:R-:W-:-:S04]  /*1b40*/  IMAD R4, R4, 0x20, R3 ;  /* 0x0000002004047824 */ /* 0x001fc800078e0203 */
[----:B------:R-:W-:-:S04]  /*1b50*/  IMAD R4, R4, 0x5, RZ ;  /* 0x0000000504047824 */ /* 0x000fc800078e02ff */
[----:B------:R-:W-:Y:S02]  /*1b60*/  IMAD R10, R4, 0xc, R5 ;  /* 0x0000000c040a7824 */ /* 0x000fe400078e0205 */
[----:B------:R-:W-:-:S03]  /*1b70*/  IMAD R4, R3, -0x4, R4 ;  /* 0xfffffffc03047824 */ /* 0x000fc600078e0204 */
[----:B------:R-:W-:Y:S01]  /*1b80*/  STS [R10], R7 ;  /* 0x000000070a007388 */ /* 0x000fe20000000800 */
[----:B------:R-:W-:-:S03]  /*1b90*/  IMAD R12, R4, 0xc, R5 ;  /* 0x0000000c040c7824 */ /* 0x000fc600078e0205 */
[----:B------:R0:W-:Y:S04]  /*1ba0*/  STS [R10+0x4], R8 ;  /* 0x000004080a007388 */ /* 0x0001e80000000800 */
[----:B------:R-:W-:Y:S04]  /*1bb0*/  STS [R10+0x8], R6 ;  /* 0x000008060a007388 */ /* 0x000fe80000000800 */
[----:B------:R-:W-:Y:S01]  /*1bc0*/  STS [R10+0xc], R15 ;  /* 0x00000c0f0a007388 */ /* 0x000fe20000000800 */
[----:B0-----:R-:W-:-:S03]  /*1bd0*/  LOP3.LUT R8, R2, 0x1f, RZ, 0xc0, !PT ;  /* 0x0000001f02087812 */ /* 0x001fc600078ec0ff */
[----:B------:R-:W-:Y:S02]  /*1be0*/  STS [R10+0x10], R17 ;  /* 0x000010110a007388 */ /* 0x000fe40000000800 */
[----:B------:R-:W-:Y:S02]  /*1bf0*/  IMAD.IADD R0, R0, 0x1, R8 ;  /* 0x0000000100007824 */ /* 0x000fe400078e0208 */
[----:B------:R0:W-:Y:S04]  /*1c00*/  STS [R10+0x14], R14 ;  /* 0x0000140e0a007388 */ /* 0x0001e80000000800 */
[----:B------:R-:W-:Y:S04]  /*1c10*/  STS [R10+0x18], R19 ;  /* 0x000018130a007388 */ /* 0x000fe80000000800 */
[----:B------:R-:W-:Y:S01]  /*1c20*/  STS [R10+0x1c], R20 ;  /* 0x00001c140a007388 */ /* 0x000fe20000000800 */
[----:B0-----:R-:W-:-:S03]  /*1c30*/  LOP3.LUT R14, R2, 0x3e0, RZ, 0xc0, !PT ;  /* 0x000003e0020e7812 */ /* 0x001fc600078ec0ff */
[----:B------:R-:W-:Y:S01]  /*1c40*/  STS [R10+0x20], R18 ;  /* 0x000020120a007388 */ /* 0x000fe20000000800 */
[----:B------:R-:W0:Y:S01]  /*1c50*/  LDC.64 R2, c[0x0][0x388] ;  /* 0x0000e200ff027b82 */ /* 0x000e220000000a00 */
[----:B------:R-:W-:Y:S02]  /*1c60*/  IMAD R14, R14, 0x5, RZ ;  /* 0x000000050e0e7824 */ /* 0x000fe400078e02ff */
        /* <DEDUP_REMOVED lines=43> */
.L_x_172:
[----:B------:R-:W0:Y:S01]  /*1f20*/  LDC.64 R4, c[0x0][0x3b8] ;  /* 0x0000ee00ff047b82 */ /* 0x000e220000000a00 */
[----:B------:R-:W1:Y:S07]  /*1f30*/  LDCU.U8 UR4, c[0x0][0x380] ;  /* 0x00007000ff0477ac */ /* 0x000e6e0008000000 */
[----:B------:R-:W2:Y:S08]  /*1f40*/  LDC R7, c[0x0][0x3c0] ;  /* 0x0000f000ff077b82 */ /* 0x000eb00000000800 */
[----:B------:R-:W3:Y:S01]  /*1f50*/  LDC R14, c[0x0][0x398] ;  /* 0x0000e600ff0e7b82 */ /* 0x000ee20000000800 */
[----:B0-----:R-:W-:-:S05]  /*1f60*/  IMAD.WIDE.U32 R4, R3, 0x4, R4 ;  /* 0x0000000403047825 */ /* 0x001fca00078e0004 */
[----:B------:R-:W4:Y:S04]  /*1f70*/  LDG.E R8, desc[UR6][R4.64+0x4] ;  /* 0x0000040604087981 */ /* 0x000f28000c1e1900 */
[----:B------:R0:W5:Y:S01]  /*1f80*/  LDG.E R6, desc[UR6][R4.64] ;  /* 0x0000000604067981 */ /* 0x000162000c1e1900 */
[--C-:B--2---:R-:W-:Y:S01]  /*1f90*/  IMAD.MOV R10, RZ, RZ, -R7.reuse ;  /* 0x000000ffff0a7224 */ /* 0x104fe200078e0a07 */
[----:B------:R-:W-:Y:S01]  /*1fa0*/  SHF.R.U32.HI R7, RZ, 0x1, R7 ;  /* 0x00000001ff077819 */ /* 0x000fe20000011607 */
[----:B-1----:R-:W-:Y:S01]  /*1fb0*/  UPRMT UR4, UR4, 0x8880, URZ ;  /* 0x0000888004047896 */ /* 0x002fe200080000ff */
[----:B------:R-:W-:Y:S01]  /*1fc0*/  BSSY.RECONVERGENT B0, `(.L_x_191) ;  /* 0x00000ac000007945 */ /* 0x000fe20003800200 */
[----:B------:R-:W-:Y:S01]  /*1fd0*/  ACQBULK ;  /* 0x000000000000782e */ /* 0x000fe20000000000 */
[CC--:B------:R-:W-:Y:S01]  /*1fe0*/  LOP3.LUT R12, R3.reuse, R10.reuse, RZ, 0xc0, !PT ;  /* 0x0000000a030c7212 */ /* 0x0c0fe200078ec0ff */
[----:B------:R-:W-:Y:S01]  /*1ff0*/  UISETP.NE.AND UP0, UPT, UR4, URZ, UPT ;  /* 0x000000ff0400728c */ /* 0x000fe2000bf05270 */
[----:B------:R-:W-:-:S03]  /*2000*/  LOP3.LUT R11, R3, R10, RZ, 0xfc, !PT ;  /* 0x0000000a030b7212 */ /* 0x000fc600078efcff */
[----:B------:R-:W-:Y:S01]  /*2010*/  IMAD.IADD R9, R3, 0x1, -R12 ;  /* 0x0000000103097824 */ /* 0x000fe200078e0a0c */
[----:B------:R-:W-:Y:S01]  /*2020*/  ISETP.NE.AND P0, PT, R11, -0x1, PT ;  /* 0xffffffff0b00780c */ /* 0x000fe20003f05270 */
[----:B------:R-:W-:Y:S02]  /*2030*/  IMAD R3, R12, 0x500, RZ ;  /* 0x000005000c037824 */ /* 0x000fe400078e02ff */
[----:B------:R-:W-:Y:S02]  /*2040*/  IMAD R10, R9, 0x500, RZ ;  /* 0x00000500090a7824 */ /* 0x000fe400078e02ff */
[----:B------:R-:W-:Y:S02]  /*2050*/  IMAD R9, R7, 0x500, RZ ;  /* 0x0000050007097824 */ /* 0x000fe400078e02ff */
[----:B---3--:R-:W-:Y:S01]  /*2060*/  IMAD.IADD R14, R14, 0x1, -R3 ;  /* 0x000000010e0e7824 */ /* 0x008fe200078e0a03 */
[----:B0-----:R-:W-:-:S04]  /*2070*/  VIMNMX.U32 R4, PT, PT, R10, -0x501, !PT ;  /* 0xfffffaff0a047848 */ /* 0x001fc80007fe0000 */
        /* <DEDUP_REMOVED lines=10> */
[----:B------:R-:W-:-:S05]  /*2120*/  VIMNMX.U32 R7, PT, PT, R7, R4, PT ;  /* 0x0000000407077248 */ /* 0x000fca0003fe0000 */
[----:B------:R-:W-:Y:S01]  /*2130*/  IMAD.IADD R4, R7, 0x1, -R10 ;  /* 0x0000000107047824 */ /* 0x000fe200078e0a0a */
[----:B------:R-:W-:Y:S06]  /*2140*/  BRA.U !UP0, `(.L_x_192) ;  /* 0x0000000508247547 */ /* 0x000fec000b800000 */
[----:B------:R-:W0:Y:S01]  /*2150*/  LDC.64 R6, c[0x0][0x388] ;  /* 0x0000e200ff067b82 */ /* 0x000e220000000a00 */
[----:B------:R-:W-:Y:S01]  /*2160*/  IADD3 R10, P0, P1, R10, R3, R9 ;  /* 0x000000030a0a7210 */ /* 0x000fe2000791e009 */
[C---:B------:R-:W-:Y:S01]  /*2170*/  IMAD.IADD R9, R2.reuse, 0x1, -R5 ;  /* 0x0000000102097824 */ /* 0x040fe200078e0a05 */
[----:B------:R-:W-:Y:S01]  /*2180*/  IADD3 R11, P2, P3, R2, R8, R3 ;  /* 0x00000008020b7210 */ /* 0x000fe20007b5e003 */
[----:B------:R-:W-:Y:S03]  /*2190*/  BSSY.RECONVERGENT B1, `(.L_x_193) ;  /* 0x0000015000017945 */ /* 0x000fe60003800200 */
[----:B------:R-:W-:Y:S02]  /*21a0*/  IADD3 R3, P4, PT, R9, R10, RZ ;  /* 0x0000000a09037210 */ /* 0x000fe40007f9e0ff */
[----:B------:R-:W-:Y:S02]  /*21b0*/  IADD3.X R10, PT, PT, RZ, RZ, RZ, P0, P1 ;  /* 0x000000ffff0a7210 */ /* 0x000fe400007e24ff */
[----:B------:R-:W-:-:S02]  /*21c0*/  IADD3.X R12, PT, PT, RZ, RZ, RZ, P2, P3 ;  /* 0x000000ffff0c7210 */ /* 0x000fc400017e64ff */
[----:B------:R-:W-:-:S05]  /*21d0*/  LEA.HI.X.SX32 R10, R9, R10, 0x1, P4 ;  /* 0x0000000a090a7211 */ /* 0x000fca00020f0eff */
[----:B------:R-:W-:Y:S02]  /*21e0*/  IMAD R13, R10, 0xc, RZ ;  /* 0x0000000c0a0d7824 */ /* 0x000fe400078e02ff */
[----:B0-----:R-:W-:-:S04]  /*21f0*/  IMAD.WIDE.U32 R8, R11, 0xc, R6 ;  /* 0x0000000c0b087825 */ /* 0x001fc800078e0006 */
[----:B------:R-:W-:-:S04]  /*2200*/  IMAD.WIDE.U32 R6, R3, 0xc, R6 ;  /* 0x0000000c03067825 */ /* 0x000fc800078e0006 */
[----:B------:R-:W-:Y:S02]  /*2210*/  IMAD.IADD R3, R5, 0x1, R4 ;  /* 0x0000000105037824 */ /* 0x000fe400078e0204 */
[----:B------:R-:W-:Y:S02]  /*2220*/  IMAD R11, R12, 0xc, RZ ;  /* 0x0000000c0c0b7824 */ /* 0x000fe400078e02ff */
[----:B------:R-:W-:Y:S01]  /*2230*/  IMAD.IADD R7, R7, 0x1, R13 ;  /* 0x0000000107077824 */ /* 0x000fe200078e020d */
[----:B------:R-:W-:Y:S01]  /*2240*/  ISETP.GE.AND P0, PT, R2, R3, PT ;  /* 0x000000030200720c */ /* 0x000fe20003f06270 */
[----:B------:R-:W-:-:S12]  /*2250*/  IMAD.IADD R9, R9, 0x1, R11 ;  /* 0x0000000109097824 */ /* 0x000fd800078e020b */
        /* <DEDUP_REMOVED lines=8> */
.L_x_194:
[----:B------:R-:W-:Y:S05]  /*22e0*/  BSYNC.RECONVERGENT B1 ;  /* 0x0000000000017941 */ /* 0x000fea0003800200 */
.L_x_193:
        /* <DEDUP_REMOVED lines=11> */
.L_x_196:
[----:B------:R-:W-:Y:S05]  /*23a0*/  BSYNC.RECONVERGENT B1 ;  /* 0x0000000000017941 */ /* 0x000fea0003800200 */
.L_x_195:
        /* <DEDUP_REMOVED lines=11> */
.L_x_198:
[----:B------:R-:W-:Y:S05]  /*2460*/  BSYNC.RECONVERGENT B1 ;  /* 0x0000000000017941 */ /* 0x000fea0003800200 */
.L_x_197:
        /* <DEDUP_REMOVED lines=11> */
.L_x_200:
[----:B------:R-:W-:Y:S05]  /*2520*/  BSYNC.RECONVERGENT B1 ;  /* 0x0000000000017941 */ /* 0x000fea0003800200 */
.L_x_199:
        /* <DEDUP_REMOVED lines=11> */
.L_x_192:
[----:B------:R-:W0:Y:S01]  /*25e0*/  LDC.64 R6, c[0x0][0x3a0] ;  /* 0x0000e800ff067b82 */ /* 0x000e220000000a00 */
[----:B------:R-:W-:Y:S01]  /*25f0*/  IADD3 R9, P0, P1, R10, R3, R9 ;  /* 0x000000030a097210 */ /* 0x000fe2000791e009 */
[C---:B------:R-:W-:Y:S01]  /*2600*/  IMAD.IADD R10, R2.reuse, 0x1, -R5 ;  /* 0x00000001020a7824 */ /* 0x040fe200078e0a05 */
[----:B------:R-:W-:Y:S01]  /*2610*/  IADD3 R11, P2, P3, R2, R8, R3 ;  /* 0x00000008020b7210 */ /* 0x000fe20007b5e003 */
[----:B------:R-:W-:Y:S01]  /*2620*/  BSSY.RECONVERGENT B1, `(.L_x_202) ;  /* 0x0000017000017945 */ /* 0x000fe20003800200 */
[----:B------:R-:W-:Y:S02]  /*2630*/  IADD3.X R3, PT, PT, RZ, RZ, RZ, P0, P1 ;  /* 0x000000ffff037210 */ /* 0x000fe400007e24ff */
[C---:B------:R-:W-:Y:S02]  /*2640*/  IADD3 R13, P4, PT, R10.reuse, R9, RZ ;  /* 0x000000090a0d7210 */ /* 0x040fe40007f9e0ff */
[----:B------:R-:W-:Y:S02]  /*2650*/  IADD3.X R12, PT, PT, RZ, RZ, RZ, P2, P3 ;  /* 0x000000ffff0c7210 */ /* 0x000fe400017e64ff */
[----:B------:R-:W-:Y:S01]  /*2660*/  LEA.HI.X.SX32 R14, R10, R3, 0x1, P4 ;  /* 0x000000030a0e7211 */ /* 0x000fe200020f0eff */
[----:B------:R-:W-:-:S05]  /*2670*/  IMAD.IADD R3, R5, 0x1, R4 ;  /* 0x0000000105037824 */ /* 0x000fca00078e0204 */
[----:B------:R-:W-:Y:S01]  /*2680*/  ISETP.GE.AND P0, PT, R2, R3, PT ;  /* 0x000000030200720c */ /* 0x000fe20003f06270 */
[----:B0-----:R-:W-:-:S04]  /*2690*/  IMAD.WIDE.U32 R8, R11, 0xc, R6 ;  /* 0x0000000c0b087825 */ /* 0x001fc800078e0006 */
[----:B------:R-:W-:-:S04]  /*26a0*/  IMAD.WIDE.U32 R10, R13, 0xc, R6 ;  /* 0x0000000c0d0a7825 */ /* 0x000fc800078e0006 */
[----:B------:R-:W-:Y:S02]  /*26b0*/  IMAD R7, R12, 0xc, RZ ;  /* 0x0000000c0c077824 */ /* 0x000fe400078e02ff */
[----:B------:R-:W-:Y:S02]  /*26c0*/  IMAD R13, R14, 0xc, RZ ;  /* 0x0000000c0e0d7824 */ /* 0x000fe400078e02ff */
[----:B------:R-:W-:Y:S02]  /*26d0*/  IMAD.IADD R7, R7, 0x1, R9 ;  /* 0x0000000107077824 */ /* 0x000fe400078e0209 */
[----:B------:R-:W-:Y:S02]  /*26e0*/  IMAD.MOV.U32 R6, RZ, RZ, R8 ;  /* 0x000000ffff067224 */ /* 0x000fe400078e0008 */
[----:B------:R-:W-:Y:S02]  /*26f0*/  IMAD.IADD R9, R13, 0x1, R11 ;  /* 0x000000010d097824 */ /* 0x000fe400078e020b */
[----:B------:R-:W-:Y:S01]  /*2700*/  IMAD.MOV.U32 R8, RZ, RZ, R10 ;  /* 0x000000ffff087224 */ /* 0x000fe200078e000a */
[----:B------:R-:W-:Y:S06]  /*2710*/  @P0 BRA `(.L_x_203) ;  /* 0x00000000001c0947 */ /* 0x000fec0003800000 */
[----:B------:R-:W-:-:S13]  /*2720*/  ISETP.GE.AND P0, PT, R2, R5, PT ;  /* 0x000000050200720c */ /* 0x000fda0003f06270 */
[----:B------:R0:W5:Y:S04]  /*2730*/  @!P0 LDG.E R12, desc[UR6][R6.64] ;  /* 0x00000006060c8981 */ /* 0x000168000c1e1900 */
[----:B------:R0:W5:Y:S04]  /*2740*/  @!P0 LDG.E R11, desc[UR6][R6.64+0x4] ;  /* 0x00000406060b8981 */ /* 0x000168000c1e1900 */
[----:B------:R0:W5:Y:S04]  /*2750*/  @!P0 LDG.E R10, desc[UR6][R6.64+0x8] ;  /* 0x00000806060a8981 */ /* 0x000168000c1e1900 */
[----:B------:R0:W5:Y:S04]  /*2760*/  @P0 LDG.E R12, desc[UR6][R8.64] ;  /* 0x00000006080c0981 */ /* 0x000168000c1e1900 */
[----:B------:R0:W5:Y:S04]  /*2770*/  @P0 LDG.E R11, desc[UR6][R8.64+0x4] ;  /* 0x00000406080b0981 */ /* 0x000168000c1e1900 */
[----:B------:R0:W5:Y:S02]  /*2780*/  @P0 LDG.E R10, desc[UR6][R8.64+0x8] ;  /* 0x00000806080a0981 */ /* 0x000164000c1e1900 */
.L_x_203:
[----:B------:R-:W-:Y:S05]  /*2790*/  BSYNC.RECONVERGENT B1 ;  /* 0x0000000000017941 */ /* 0x000fea0003800200 */
.L_x_202:
        /* <DEDUP_REMOVED lines=11> */
.L_x_205:
[----:B------:R-:W-:Y:S05]  /*2850*/  BSYNC.RECONVERGENT B1 ;  /* 0x0000000000017941 */ /* 0x000fea0003800200 */
.L_x_204:
        /* <DEDUP_REMOVED lines=11> */
.L_x_207:
[----:B------:R-:W-:Y:S05]  /*2910*/  BSYNC.RECONVERGENT B1 ;  /* 0x0000000000017941 */ /* 0x000fea0003800200 */
.L_x_206:
        /* <DEDUP_REMOVED lines=11> */
.L_x_209:
[----:B------:R-:W-:Y:S05]  /*29d0*/  BSYNC.RECONVERGENT B1 ;  /* 0x0000000000017941 */ /* 0x000fea0003800200 */
.L_x_208:
        /* <DEDUP_REMOVED lines=10> */
.L_x_201:
[----:B------:R-:W-:Y:S05]  /*2a80*/  BSYNC.RECONVERGENT B0 ;  /* 0x0000000000007941 */ /* 0x000fea0003800200 */
.L_x_191:
        /* <DEDUP_REMOVED lines=8> */
[----:B------:R0:W-:Y:S04]  /*2b10*/  STS [R9+0xc04], R14 ;  /* 0x000c040e09007388 */ /* 0x0001e80000000800 */
        /* <DEDUP_REMOVED lines=17> */
[----:B------:R-:W-:-:S04]  /*2c30*/  VIMNMX R8, PT, PT, R5, R6, PT ;  /* 0x0000000605087248 */ /* 0x000fc80003fe0100 */
[----:B0-----:R-:W-:-:S04]  /*2c40*/  SEL R14, R4, RZ, P0 ;  /* 0x000000ff040e7207 */ /* 0x001fc80000000000 */
[----:B------:R-:W-:-:S13]  /*2c50*/  ISETP.GE.AND P0, PT, R14, R8, PT ;  /* 0x000000080e00720c */ /* 0x000fda0003f06270 */
[----:B-1----:R-:W-:Y:S05]  /*2c60*/  @P0 BRA `(.L_x_211) ;  /* 0x0000000000780947 */ /* 0x002fea0003800000 */
[----:B------:R-:W-:-:S07]  /*2c70*/  IMAD.IADD R4, R5, 0x1, R6 ;  /* 0x0000000105047824 */ /* 0x000fce00078e0206 */
.L_x_214:
        /* <DEDUP_REMOVED lines=24> */
.L_x_213:
[----:B------:R-:W-:Y:S05]  /*2e00*/  BSYNC.RECONVERGENT B1 ;  /* 0x0000000000017941 */ /* 0x000fea0003800200 */
.L_x_212:
[----:B------:R-:W-:Y:S01]  /*2e10*/  @P0 VIADD R14, R11, 0x1 ;  /* 0x000000010b0e0836 */ /* 0x000fe20000000000 */
[----:B------:R-:W-:-:S04]  /*2e20*/  SEL R8, R8, R11, P0 ;  /* 0x0000000b08087207 */ /* 0x000fc80000000000 */
[----:B------:R-:W-:-:S13]  /*2e30*/  ISETP.GE.AND P0, PT, R14, R8, PT ;  /* 0x000000080e00720c */ /* 0x000fda0003f06270 */
[----:B------:R-:W-:Y:S05]  /*2e40*/  @!P0 BRA `(.L_x_214) ;  /* 0xfffffffc008c8947 */ /* 0x000fea000383ffff */
.L_x_211:
[----:B------:R-:W-:Y:S05]  /*2e50*/  BSYNC.RECONVERGENT B0 ;  /* 0x0000000000007941 */ /* 0x000fea0003800200 */
.L_x_210:
        /* <DEDUP_REMOVED lines=24> */
.L_x_216:
[----:B------:R-:W-:Y:S05]  /*2fe0*/  BSYNC.RECONVERGENT B0 ;  /* 0x0000000000007941 */ /* 0x000fea0003800200 */
.L_x_215:
        /* <DEDUP_REMOVED lines=28> */
.L_x_218:
[----:B------:R-:W-:Y:S05]  /*31b0*/  BSYNC.RECONVERGENT B0 ;  /* 0x0000000000007941 */ /* 0x000fea0003800200 */
.L_x_217:
        /* <DEDUP_REMOVED lines=30> */
.L_x_220:
[----:B------:R-:W-:Y:S05]  /*33a0*/  BSYNC.RECONVERGENT B0 ;  /* 0x0000000000007941 */ /* 0x000fea0003800200 */
.L_x_219:
[----:B------:R-:W-:Y:S01]  /*33b0*/  VIADD R26, R22, 0x1 ;  /* 0x00000001161a7836 */ /* 0x000fe20000000000 */
[----:B------:R-:W-:Y:S01]  /*33c0*/  BSSY.RECONVERGENT B0, `(.L_x_221) ;  /* 0x000001d000007945 */ /* 0x000fe20003800200 */
[----:B------:R-:W-:Y:S01]  /*33d0*/  @!P0 IMAD.MOV R26, RZ, RZ, R22 ;  /* 0x000000ffff1a8224 */ /* 0x000fe200078e0216 */
[----:B01--4-:R-:W-:Y:S01]  /*33e0*/  SEL R19, R9, R10, P0 ;  /* 0x0000000a09137207 */ /* 0x013fe20000000000 */
[----:B------:R-:W-:Y:S01]  /*33f0*/  VIADD R28, R24, 0x1 ;  /* 0x00000001181c7836 */ /* 0x000fe20000000000 */
[----:B--2---:R-:W-:Y:S01]  /*3400*/  SEL R20, R12, R11, P0 ;  /* 0x0000000b0c147207 */ /* 0x004fe20000000000 */
        /* <DEDUP_REMOVED lines=24> */
.L_x_222:
[----:B------:R-:W-:Y:S05]  /*3590*/  BSYNC.RECONVERGENT B0 ;  /* 0x0000000000007941 */ /* 0x000fea0003800200 */
.L_x_221:
[----:B------:R-:W-:Y:S01]  /*35a0*/  VIADD R24, R26, 0x1 ;  /* 0x000000011a187836 */ /* 0x000fe20000000000 */
[----:B------:R-:W-:Y:S01]  /*35b0*/  BSSY.RECONVERGENT B0, `(.L_x_223) ;  /* 0x000001d000007945 */ /* 0x000fe20003800200 */
[----:B------:R-:W-:Y:S01]  /*35c0*/  @!P0 IMAD.MOV R24, RZ, RZ, R26 ;  /* 0x000000ffff188224 */ /* 0x000fe200078e021a */
[----:B012---:R-:W-:Y:S01]  /*35d0*/  SEL R21, R9, R10, P0 ;  /* 0x0000000a09157207 */ /* 0x007fe20000000000 */
[----:B------:R-:W-:Y:S01]  /*35e0*/  VIADD R25, R28, 0x1 ;  /* 0x000000011c197836 */ /* 0x000fe20000000000 */
[----:B---3--:R-:W-:Y:S01]  /*35f0*/  SEL R22, R12, R11, P0 ;  /* 0x0000000b0c167207 */ /* 0x008fe20000000000 */
[----:B------:R-:W-:Y:S01]  /*3600*/  @P0 IMAD.MOV R25, RZ, RZ, R28 ;  /* 0x000000ffff190224 */ /* 0x000fe200078e021c */
[C---:B------:R-:W-:Y:S01]  /*3610*/  ISETP.GE.AND P1, PT, R24.reuse, R3, PT ;  /* 0x000000031800720c */ /* 0x040fe20003f26270 */
[--C-:B------:R-:W-:Y:S01]  /*3620*/  @P0 IMAD R26, R24, 0xc, R7.reuse ;  /* 0x0000000c181a0824 */ /* 0x100fe200078e0207 */
[----:B----4-:R-:W-:Y:S01]  /*3630*/  SEL R23, R16, R13, P0 ;  /* 0x0000000d10177207 */ /* 0x010fe20000000000 */
        /* <DEDUP_REMOVED lines=20> */
.L_x_224:
[----:B------:R-:W-:Y:S05]  /*3780*/  BSYNC.RECONVERGENT B0 ;  /* 0x0000000000007941 */ /* 0x000fea0003800200 */
.L_x_223:
        /* <DEDUP_REMOVED lines=9> */
[----:B------:R-:W1:Y:S01]  /*3820*/  S2UR UR5, SR_CgaCtaId ;  /* 0x00000000000579c3 */ /* 0x000e620000008800 */
[----:B------:R-:W-:Y:S01]  /*3830*/  SHF.R.U32.HI R10, RZ, 0x5, R2 ;  /* 0x00000005ff0a7819 */ /* 0x000fe20000011602 */
[----:B------:R-:W-:Y:S01]  /*3840*/  UMOV UR4, 0x400 ;  /* 0x0000040000047882 */ /* 0x000fe20000000000 */
[----:B------:R-:W-:Y:S01]  /*3850*/  ISETP.NE.AND P0, PT, R2, RZ, PT ;  /* 0x000000ff0200720c */ /* 0x000fe20003f05270 */
[----:B-1----:R-:W-:Y:S02]  /*3860*/  ULEA UR4, UR5, UR4, 0x18 ;  /* 0x0000000405047291 */ /* 0x002fe4000f8ec0ff */
        /* <DEDUP_REMOVED lines=10> */
[----:B0-----:R-:W0:Y:S03]  /*3910*/  LDC.64 R4, c[0x0][0x3a0] ;  /* 0x0000e800ff047b82 */ /* 0x001e260000000a00 */
[----:B------:R1:W-:Y:S04]  /*3920*/  STS [R25+0x14], R14 ;  /* 0x0000140e19007388 */ /* 0x0003e80000000800 */
[----:B------:R-:W-:Y:S04]  /*3930*/  STS [R25+0x18], R19 ;  /* 0x0000181319007388 */ /* 0x000fe80000000800 */
[----:B------:R-:W-:Y:S01]  /*3940*/  STS [R25+0x1c], R20 ;  /* 0x00001c1419007388 */ /* 0x000fe20000000800 */
[----:B-1----:R-:W-:-:S03]  /*3950*/  LOP3.LUT R14, R2, 0x1f, RZ, 0xc0, !PT ;  /* 0x0000001f020e7812 */ /* 0x002fc600078ec0ff */
[----:B------:R-:W-:Y:S01]  /*3960*/  STS [R25+0x20], R18 ;  /* 0x0000201219007388 */ /* 0x000fe20000000800 */
[----:B------:R-:W-:-:S03]  /*3970*/  LOP3.LUT R2, R2, 0x3e0, RZ, 0xc0, !PT ;  /* 0x000003e002027812 */ /* 0x000fc600078ec0ff */
[----:B------:R-:W-:Y:S02]  /*3980*/  STS [R25+0x24], R21 ;  /* 0x0000241519007388 */ /* 0x000fe40000000800 */
[----:B------:R-:W-:Y:S02]  /*3990*/  IMAD R14, R2, 0x5, R14 ;  /* 0x00000005020e7824 */ /* 0x000fe400078e020e */
        /* <DEDUP_REMOVED lines=21> */
[----:B------:R1:W-:Y:S01]  /*3af0*/  @!P0 STS [UR4+0x3c00], R3 ;  /* 0x003c0003ff008988 */ /* 0x0003e20008000804 */
[----:B------:R-:W-:Y:S01]  /*3b00*/  BAR.SYNC.DEFER_BLOCKING 0x0 ;  /* 0x0000000000007b1d */ /* 0x000fe20000010000 */
[----:B------:R-:W-:Y:S01]  /*3b10*/  IADD3 R0, P0, PT, R0, R14, RZ ;  /* 0x0000000e00007210 */ /* 0x000fe20007f1e0ff */
[----:B-1----:R-:W-:-:S04]  /*3b20*/  VIADD R3, R14, 0x40 ;  /* 0x000000400e037836 */ /* 0x002fc80000000000 */
[----:B------:R-:W-:Y:S02]  /*3b30*/  IMAD.X R2, RZ, RZ, RZ, P0 ;  /* 0x000000ffff027224 */ /* 0x000fe400000e06ff */
[----:B0-----:R-:W-:-:S04]  /*3b40*/  IMAD.WIDE.U32 R4, R0, 0xc, R4 ;  /* 0x0000000c00047825 */ /* 0x001fc800078e0004 */
[----:B------:R-:W-:Y:S02]  /*3b50*/  VIADD R0, R14, 0x20 ;  /* 0x000000200e007836 */ /* 0x000fe40000000000 */
[----:B------:R-:W-:Y:S01]  /*3b60*/  IMAD R2, R2, 0xc, RZ ;  /* 0x0000000c02027824 */ /* 0x000fe200078e02ff */
[----:B------:R-:W0:Y:S02]  /*3b70*/  LDS R12, [UR4+0x3c00] ;  /* 0x003c0004ff0c7984 */ /* 0x000e240008000800 */
[-C--:B0-----:R-:W-:Y:S02]  /*3b80*/  ISETP.GE.AND P0, PT, R14, R12.reuse, PT ;  /* 0x0000000c0e00720c */ /* 0x081fe40003f06270 */
[-C--:B------:R-:W-:Y:S01]  /*3b90*/  ISETP.GE.AND P2, PT, R3, R12.reuse, PT ;  /* 0x0000000c0300720c */ /* 0x080fe20003f46270 */
[----:B------:R-:W-:Y:S01]  /*3ba0*/  IMAD.IADD R3, R5, 0x1, R2 ;  /* 0x0000000105037824 */ /* 0x000fe200078e0202 */
[----:B------:R-:W-:Y:S01]  /*3bb0*/  ISETP.GE.AND P1, PT, R0, R12, PT ;  /* 0x0000000c0000720c */ /* 0x000fe20003f26270 */
[----:B------:R-:W-:-:S02]  /*3bc0*/  VIADD R0, R14, 0x60 ;  /* 0x000000600e007836 */ /* 0x000fc40000000000 */
[----:B------:R-:W-:Y:S02]  /*3bd0*/  IMAD.MOV.U32 R2, RZ, RZ, R4 ;  /* 0x000000ffff027224 */ /* 0x000fe400078e0004 */
[----:B------:R-:W-:Y:S01]  /*3be0*/  VIADD R5, R14, 0x80 ;  /* 0x000000800e057836 */ /* 0x000fe20000000000 */
[----:B------:R-:W-:-:S03]  /*3bf0*/  ISETP.GE.AND P3, PT, R0, R12, PT ;  /* 0x0000000c0000720c */ /* 0x000fc60003f66270 */
        /* <DEDUP_REMOVED lines=18> */
.L_x_225:
        /* <DEDUP_REMOVED lines=21> */
[----:B------:R-:W-:Y:S02]  /*3e70*/  STS [R13+0x20], R18 ;  /* 0x000020120d007388 */ /* 0x000fe40000000800 */
[----:B------:R-:W-:Y:S02]  /*3e80*/  IMAD.IADD R14, R0, 0x1, R14 ;  /* 0x00000001000e7824 */ /* 0x000fe400078e020e */
[----:B------:R-:W-:Y:S04]  /*3e90*/  STS [R13+0x24], R21 ;  /* 0x000024150d007388 */ /* 0x000fe80000000800 */
[----:B------:R-:W-:Y:S04]  /*3ea0*/  STS [R13+0x28], R22 ;  /* 0x000028160d007388 */ /* 0x000fe80000000800 */
[----:B------:R-:W-:Y:S04]  /*3eb0*/  STS [R13+0x2c], R23 ;  /* 0x00002c170d007388 */ /* 0x000fe80000000800 */
[----:B------:R-:W-:Y:S04]  /*3ec0*/  STS [R13+0x30], R9 ;  /* 0x000030090d007388 */ /* 0x000fe80000000800 */
[----:B------:R-:W-:Y:S04]  /*3ed0*/  STS [R13+0x34], R11 ;  /* 0x0000340b0d007388 */ /* 0x000fe80000000800 */
[----:B------:R1:W-:Y:S01]  /*3ee0*/  STS [R13+0x38], R16 ;  /* 0x000038100d007388 */ /* 0x0003e20000000800 */
[----:B------:R-:W-:-:S03]  /*3ef0*/  NOP ;  /* 0x0000000000007918 */ /* 0x000fc60000000000 */
[----:B------:R-:W-:Y:S01]  /*3f00*/  LDS R10, [R24] ;  /* 0x00000000180a7984 */ /* 0x000fe20000000800 */
[----:B-1----:R-:W-:-:S03]  /*3f10*/  LOP3.LUT R16, R2, 0x3e0, RZ, 0xc0, !PT ;  /* 0x000003e002107812 */ /* 0x002fc600078ec0ff */
[----:B------:R-:W-:Y:S04]  /*3f20*/  LDS R8, [R24+0x4] ;  /* 0x0000040018087984 */ /* 0x000fe80000000800 */
[----:B------:R-:W-:Y:S01]  /*3f30*/  LDS R6, [R24+0x8] ;  /* 0x0000080018067984 */ /* 0x000fe20000000800 */
[----:B------:R-:W-:-:S03]  /*3f40*/  IMAD R16, R16, 0x5, RZ ;  /* 0x0000000510107824 */ /* 0x000fc600078e02ff */
[----:B------:R-:W-:Y:S02]  /*3f50*/  LDS R29, [R24+0x180] ;  /* 0x00018000181d7984 */ /* 0x000fe40000000800 */
        /* <DEDUP_REMOVED lines=14> */
[----:B------:R-:W-:-:S05]  /*4040*/  IADD3 R14, P0, PT, R16, R14, RZ ;  /* 0x0000000e100e7210 */ /* 0x000fca0007f1e0ff */
[----:B0-----:R-:W-:-:S04]  /*4050*/  IMAD.WIDE.U32 R2, R14, 0xc, R4 ;  /* 0x0000000c0e027825 */ /* 0x001fc800078e0004 */
[C---:B------:R-:W-:Y:S02]  /*4060*/  VIADD R5, R0.reuse, 0x20 ;  /* 0x0000002000057836 */ /* 0x040fe40000000000 */
[----:B------:R-:W-:Y:S02]  /*4070*/  IMAD.X R16, RZ, RZ, RZ, P0 ;  /* 0x000000ffff107224 */ /* 0x000fe400000e06ff */
[----:B------:R-:W-:Y:S02]  /*4080*/  VIADD R4, R0, 0x40 ;  /* 0x0000004000047836 */ /* 0x000fe40000000000 */
[----:B------:R-:W-:-:S04]  /*4090*/  IMAD R16, R16, 0xc, RZ ;  /* 0x0000000c10107824 */ /* 0x000fc800078e02ff */
[----:B------:R-:W-:Y:S01]  /*40a0*/  IMAD.IADD R3, R3, 0x1, R16 ;  /* 0x0000000103037824 */ /* 0x000fe200078e0210 */
[----:B------:R-:W0:Y:S02]  /*40b0*/  LDS R12, [UR4+0x3c00] ;  /* 0x003c0004ff0c7984 */ /* 0x000e240008000800 */
[-C--:B0-----:R-:W-:Y:S01]  /*40c0*/  ISETP.GE.AND P1, PT, R5, R12.reuse, PT ;  /* 0x0000000c0500720c */ /* 0x081fe20003f26270 */
[C---:B------:R-:W-:Y:S01]  /*40d0*/  VIADD R5, R0.reuse, 0x60 ;  /* 0x0000006000057836 */ /* 0x040fe20000000000 */
[CC--:B------:R-:W-:Y:S01]  /*40e0*/  ISETP.GE.AND P0, PT, R0.reuse, R12.reuse, PT ;  /* 0x0000000c0000720c */ /* 0x0c0fe20003f06270 */
[----:B------:R-:W-:Y:S01]  /*40f0*/  VIADD R0, R0, 0x80 ;  /* 0x0000008000007836 */ /* 0x000fe20000000000 */
        /* <DEDUP_REMOVED lines=20> */
.L_x_226:
        /* <DEDUP_REMOVED lines=12> */
.L_x_1344:


//--------------------- .text._ZN3cub18CUB_300001_SM_10006detail10merge_sort30DeviceMergeSortPartitionKernelIN6thrust24THRUST_300001_SM_1000_NS6detail15normal_iteratorINS5_10device_ptrI4int3EEEEj8Int3LessS9_EEvbT_PT2_T0_SG_PSG_T1_SG_i --------------------------
	.section	.text._ZN3cub18CUB_300001_SM_10006detail10merge_sort30DeviceMergeSortPartitionKernelIN6thrust24THRUST_300001_SM_1000_NS6detail15normal_iteratorINS5_10device_ptrI4int3EEEEj8Int3LessS9_EEvbT_PT2_T0_SG_PSG_T1_SG_i,"ax",@progbits
	.align	128
        .global         _ZN3cub18CUB_300001_SM_10006detail10merge_sort30DeviceMergeSortPartitionKernelIN6thrust24THRUST_300001_SM_1000_NS6detail15normal_iteratorINS5_10device_ptrI4int3EEEEj8Int3LessS9_EEvbT_PT2_T0_SG_PSG_T1_SG_i
        .type           _ZN3cub18CUB_300001_SM_10006detail10merge_sort30DeviceMergeSortPartitionKernelIN6thrust24THRUST_300001_SM_1000_NS6detail15normal_iteratorINS5_10device_ptrI4int3EEEEj8Int3LessS9_EEvbT_PT2_T0_SG_PSG_T1_SG_i,@function
        .size           _ZN3cub18CUB_300001_SM_10006detail10merge_sort30DeviceMergeSortPartitionKernelIN6thrust24THRUST_300001_SM_1000_NS6detail15normal_iteratorINS5_10device_ptrI4int3EEEEj8Int3LessS9_EEvbT_PT2_T0_SG_PSG_T1_SG_i,(.L_x_1345 - _ZN3cub18CUB_300001_SM_10006detail10merge_sort30DeviceMergeSortPartitionKernelIN6thrust24THRUST_300001_SM_1000_NS6detail15normal_iteratorINS5_10device_ptrI4int3EEEEj8Int3LessS9_EEvbT_PT2_T0_SG_PSG_T1_SG_i)
        .other          _ZN3cub18CUB_300001_SM_10006detail10merge_sort30DeviceMergeSortPartitionKernelIN6thrust24THRUST_300001_SM_1000_NS6detail15normal_iteratorINS5_10device_ptrI4int3EEEEj8Int3LessS9_EEvbT_PT2_T0_SG_PSG_T1_SG_i,@"STO_CUDA_ENTRY STV_DEFAULT"
_ZN3cub18CUB_300001_SM_10006detail10merge_sort30DeviceMergeSortPartitionKernelIN6thrust24THRUST_300001_SM_1000_NS6detail15normal_iteratorINS5_10device_ptrI4int3EEEEj8Int3LessS9_EEvbT_PT2_T0_SG_PSG_T1_SG_i:
.text._ZN3cub18CUB_300001_SM_10006detail10merge_sort30DeviceMergeSortPartitionKernelIN6thrust24THRUST_300001_SM_1000_NS6detail15normal_iteratorINS5_10device_ptrI4int3EEEEj8Int3LessS9_EEvbT_PT2_T0_SG_PSG_T1_SG_i:
[----:B------:R-:W-:Y:S01]  /*0000*/  LDC R1, c[0x0][0x37c] ;  /* 0x0000df00ff017b82 */ /* 0x000fe20000000800 */
[----:B------:R-:W0:Y:S01]  /*0010*/  S2R R4, SR_CTAID.X ;  /* 0x0000000000047919 */ /* 0x000e220000002500 */
[----:B------:R-:W0:Y:S01]  /*0020*/  LDCU UR4, c[0x0][0x360] ;  /* 0x00006c00ff0477ac */ /* 0x000e220008000800 */
[----:B------:R-:W0:Y:S01]  /*0030*/  S2R R3, SR_TID.X ;  /* 0x0000000000037919 */ /* 0x000e220000002100 */
[----:B------:R-:W1:Y:S01]  /*0040*/  LDCU UR6, c[0x0][0x39c] ;  /* 0x00007380ff0677ac */ /* 0x000e620008000800 */
[----:B0-----:R-:W-:-:S05]  /*0050*/  IMAD R4, R4, UR4, R3 ;  /* 0x0000000404047c24 */ /* 0x001fca000f8e0203 */
[----:B-1----:R-:W-:-:S13]  /*0060*/  ISETP.GE.U32.AND P0, PT, R4, UR6, PT ;  /* 0x0000000604007c0c */ /* 0x002fda000bf06070 */
[----:B------:R-:W-:Y:S05]  /*0070*/  @P0 EXIT ;  /* 0x000000000000094d */ /* 0x000fea0003800000 */
[----:B------:R-:W0:Y:S01]  /*0080*/  LDCU UR5, c[0x0][0x3ac] ;  /* 0x00007580ff0577ac */ /* 0x000e220008000800 */
[----:B------:R-:W-:Y:S01]  /*0090*/  VIADD R0, R4, 0x1 ;  /* 0x0000000104007836 */ /* 0x000fe20000000000 */
[----:B------:R-:W-:Y:S01]  /*00a0*/  ACQBULK ;  /* 0x000000000000782e */ /* 0x000fe20000000000 */
[----:B------:R-:W1:Y:S03]  /*00b0*/  LDCU UR7, c[0x0][0x3b0] ;  /* 0x00007600ff0777ac */ /* 0x000e660008000800 */
[----:B------:R-:W-:Y:S01]  /*00c0*/  ISETP.NE.AND P0, PT, R0, UR6, PT ;  /* 0x0000000600007c0c */ /* 0x000fe2000bf05270 */
[----:B------:R-:W2:Y:S01]  /*00d0*/  LDCU UR10, c[0x0][0x398] ;  /* 0x00007300ff0a77ac */ /* 0x000ea20008000800 */
[----:B------:R-:W3:Y:S01]  /*00e0*/  LDCU.64 UR8, c[0x0][0x358] ;  /* 0x00006b00ff0877ac */ /* 0x000ee20008000a00 */
[----:B0-----:R-:W-:-:S10]  /*00f0*/  UIADD3 UR4, UPT, UPT, -UR5, URZ, URZ ;  /* 0x000000ff05047290 */ /* 0x001fd4000fffe1ff */
[----:B------:R-:W0:Y:S01]  /*0100*/  @!P0 LDC.64 R6, c[0x0][0x3a0] ;  /* 0x0000e800ff068b82 */ /* 0x000e220000000a00 */
[----:B------:R-:W-:Y:S01]  /*0110*/  LOP3.LUT R0, R4, UR4, RZ, 0xc0, !PT ;  /* 0x0000000404007c12 */ /* 0x000fe2000f8ec0ff */
[----:B------:R-:W-:-:S04]  /*0120*/  USHF.R.U32.HI UR4, URZ, 0x1, UR5 ;  /* 0x00000001ff047899 */ /* 0x000fc80008011605 */
[----:B-1----:R-:W-:Y:S01]  /*0130*/  IMAD R0, R0, UR7, RZ ;  /* 0x0000000700007c24 */ /* 0x002fe2000f8e02ff */
[----:B------:R-:W-:-:S04]  /*0140*/  UIMAD UR4, UR4, UR7, URZ ;  /* 0x00000007040472a4 */ /* 0x000fc8000f8e02ff */
[----:B------:R-:W-:-:S04]  /*0150*/  LOP3.LUT R2, RZ, R0, RZ, 0x33, !PT ;  /* 0x00000000ff027212 */ /* 0x000fc800078e33ff */
[----:B------:R-:W-:-:S04]  /*0160*/  VIMNMX.U32 R3, PT, PT, R2, UR4, PT ;  /* 0x0000000402037c48 */ /* 0x000fc8000bfe0000 */
[----:B--2---:R-:W-:Y:S01]  /*0170*/  VIADDMNMX.U32 R2, R3, R0, UR10, PT ;  /* 0x0000000a03027e46 */ /* 0x004fe2000b800000 */
[----:B0-----:R-:W-:-:S03]  /*0180*/  @!P0 IMAD.WIDE.U32 R6, R4, 0x4, R6 ;  /* 0x0000000404068825 */ /* 0x001fc600078e0006 */
[-C--:B------:R-:W-:Y:S02]  /*0190*/  LOP3.LUT R3, RZ, R2.reuse, RZ, 0x33, !PT ;  /* 0x00000002ff037212 */ /* 0x080fe400078e33ff */
[----:B---3--:R0:W-:Y:S02]  /*01a0*/  @!P0 STG.E desc[UR8][R6.64], R2 ;  /* 0x0000000206008986 */ /* 0x0081e4000c101908 */
[----:B------:R-:W-:Y:S02]  /*01b0*/  VIMNMX.U32 R5, PT, PT, R3, UR4, PT ;  /* 0x0000000403057c48 */ /* 0x000fe4000bfe0000 */
[----:B------:R-:W-:Y:S02]  /*01c0*/  VIMNMX.U32 R3, PT, PT, R0, UR10, PT ;  /* 0x0000000a00037c48 */ /* 0x000fe4000bfe0000 */
[----:B------:R-:W-:Y:S01]  /*01d0*/  VIADDMNMX.U32 R5, R5, R2, UR10, PT ;  /* 0x0000000a05057e46 */ /* 0x000fe2000b800002 */
[----:B------:R-:W-:Y:S06]  /*01e0*/  @!P0 EXIT ;  /* 0x000000000000894d */ /* 0x000fec0003800000 */
[----:B------:R-:W1:Y:S01]  /*01f0*/  LDCU.U8 UR6, c[0x0][0x380] ;  /* 0x00007000ff0677ac */ /* 0x000e620008000000 */
[----:B------:R-:W-:Y:S01]  /*0200*/  BSSY.RECONVERGENT B0, `(.L_x_227) ;  /* 0x0000064000007945 */ /* 0x000fe20003800200 */
[----:B------:R-:W-:-:S06]  /*0210*/  UIADD3 UR4, UPT, UPT, UR5, -0x1, URZ ;  /* 0xffffffff05047890 */ /* 0x000fcc000fffe0ff */
[----:B------:R-:W-:-:S05]  /*0220*/  LOP3.LUT R0, R4, UR4, RZ, 0xc0, !PT ;  /* 0x0000000404007c12 */ /* 0x000fca000f8ec0ff */
[----:B------:R-:W-:Y:S01]  /*0230*/  IMAD R0, R0, UR7, RZ ;  /* 0x0000000700007c24 */ /* 0x000fe2000f8e02ff */
[----:B-1----:R-:W-:-:S04]  /*0240*/  UPRMT UR6, UR6, 0x8880, URZ ;  /* 0x0000888006067896 */ /* 0x002fc800080000ff */
[----:B------:R-:W-:-:S03]  /*0250*/  VIADDMNMX.U32 R0, R5, -R3, R0, PT ;  /* 0x8000000305007246 */ /* 0x000fc60003800000 */
[----:B------:R-:W-:Y:S02]  /*0260*/  UMOV UR4, UR6 ;  /* 0x0000000600047c82 */ /* 0x000fe40008000000 */
[----:B------:R-:W-:-:S09]  /*0270*/  UISETP.NE.AND UP0, UPT, UR4, URZ, UPT ;  /* 0x000000ff0400728c */ /* 0x000fd2000bf05270 */
[----:B------:R-:W-:Y:S05]  /*0280*/  BRA.U !UP0, `(.L_x_228) ;  /* 0x0000000108bc7547 */ /* 0x000fea000b800000 */
[----:B------:R-:W-:Y:S01]  /*0290*/  IMAD.IADD R5, R5, 0x1, -R2 ;  /* 0x0000000105057824 */ /* 0x000fe200078e0a02 */
[----:B------:R-:W-:Y:S01]  /*02a0*/  VIADDMNMX.U32 R8, R2, -R3, R0, PT ;  /* 0x8000000302087246 */ /* 0x000fe20003800000 */
[----:B------:R-:W-:Y:S03]  /*02b0*/  BSSY.RECONVERGENT B1, `(.L_x_229) ;  /* 0x000002b000017945 */ /* 0x000fe60003800200 */
[----:B0-----:R-:W-:-:S05]  /*02c0*/  VIMNMX.U32 R6, PT, PT, R0, R5, !PT ;  /* 0x0000000500067248 */ /* 0x001fca0007fe0000 */
[----:B------:R-:W-:-:S05]  /*02d0*/  IMAD.IADD R12, R6, 0x1, -R5 ;  /* 0x00000001060c7824 */ /* 0x000fca00078e0a05 */
[----:B------:R-:W-:-:S13]  /*02e0*/  ISETP.GE.U32.AND P0, PT, R12, R8, PT ;  /* 0x000000080c00720c */ /* 0x000fda0003f06070 */
[----:B------:R-:W-:Y:S05]  /*02f0*/  @P0 BRA `(.L_x_230) ;  /* 0x0000000000980947 */ /* 0x000fea0003800000 */
[----:B------:R-:W0:Y:S01]  /*0300*/  LDC.64 R6, c[0x0][0x388] ;  /* 0x0000e200ff067b82 */ /* 0x000e220000000a00 */
[----:B------:R-:W-:-:S07]  /*0310*/  IMAD.MOV.U32 R5, RZ, RZ, R8 ;  /* 0x000000ffff057224 */ /* 0x000fce00078e0008 */
.L_x_233:
[----:B------:R-:W-:-:S05]  /*0320*/  IMAD.IADD R9, R5, 0x1, -R12 ;  /* 0x0000000105097824 */ /* 0x000fca00078e0a0c */
[----:B------:R-:W-:-:S04]  /*0330*/  LEA.HI R14, R9, R12, RZ, 0x1f ;  /* 0x0000000c090e7211 */ /* 0x000fc800078ff8ff */
[-C--:B------:R-:W-:Y:S02]  /*0340*/  LOP3.LUT R9, RZ, R14.reuse, RZ, 0x33, !PT ;  /* 0x0000000eff097212 */ /* 0x080fe400078e33ff */
[----:B------:R-:W-:-:S03]  /*0350*/  IADD3 R15, P0, PT, R3, R14, RZ ;  /* 0x0000000e030f7210 */ /* 0x000fc60007f1e0ff */
[----:B------:R-:W-:Y:S02]  /*0360*/  IMAD.IADD R9, R0, 0x1, R9 ;  /* 0x0000000100097824 */ /* 0x000fe400078e0209 */
[----:B------:R-:W-:-:S03]  /*0370*/  IMAD.X R10, RZ, RZ, RZ, P0 ;  /* 0x000000ffff0a7224 */ /* 0x000fc600000e06ff */
[----:B------:R-:W-:Y:S01]  /*0380*/  IADD3 R11, P1, PT, R2, R9, RZ ;  /* 0x00000009020b7210 */ /* 0x000fe20007f3e0ff */
[----:B0-----:R-:W-:-:S04]  /*0390*/  IMAD.WIDE.U32 R8, R15, 0xc, R6 ;  /* 0x0000000c0f087825 */ /* 0x001fc800078e0006 */
[----:B------:R-:W-:Y:S02]  /*03a0*/  IMAD.X R13, RZ, RZ, RZ, P1 ;  /* 0x000000ffff0d7224 */ /* 0x000fe400008e06ff */
[----:B------:R-:W-:Y:S02]  /*03b0*/  IMAD R15, R10, 0xc, RZ ;  /* 0x0000000c0a0f7824 */ /* 0x000fe400078e02ff */
[----:B------:R-:W-:-:S04]  /*03c0*/  IMAD.WIDE.U32 R10, R11, 0xc, R6 ;  /* 0x0000000c0b0a7825 */ /* 0x000fc800078e0006 */
[----:B------:R-:W-:Y:S02]  /*03d0*/  IMAD R13, R13, 0xc, RZ ;  /* 0x0000000c0d0d7824 */ /* 0x000fe400078e02ff */
[----:B------:R-:W-:Y:S02]  /*03e0*/  IMAD.IADD R9, R9, 0x1, R15 ;  /* 0x0000000109097824 */ /* 0x000fe400078e020f */
[----:B------:R-:W-:-:S03]  /*03f0*/  IMAD.IADD R11, R11, 0x1, R13 ;  /* 0x000000010b0b7824 */ /* 0x000fc600078e020d */
[----:B------:R-:W2:Y:S04]  /*0400*/  LDG.E R13, desc[UR8][R8.64] ;  /* 0x00000008080d7981 */ /* 0x000ea8000c1e1900 */
[----:B------:R-:W2:Y:S01]  /*0410*/  LDG.E R16, desc[UR8][R10.64] ;  /* 0x000000080a107981 */ /* 0x000ea2000c1e1900 */
[----:B------:R-:W-:Y:S01]  /*0420*/  BSSY.RECONVERGENT B2, `(.L_x_231) ;  /* 0x000000f000027945 */ /* 0x000fe20003800200 */
[----:B------:R-:W-:Y:S02]  /*0430*/  PLOP3.LUT P0, PT, PT, PT, PT, 0x8, 0x80 ;  /* 0x000000000080781c */ /* 0x000fe40003f0e170 */
        /* <DEDUP_REMOVED lines=13> */
.L_x_232:
[----:B------:R-:W-:Y:S05]  /*0510*/  BSYNC.RECONVERGENT B2 ;  /* 0x0000000000027941 */ /* 0x000fea0003800200 */
.L_x_231:
[----:B------:R-:W-:Y:S01]  /*0520*/  @P0 VIADD R12, R14, 0x1 ;  /* 0x000000010e0c0836 */ /* 0x000fe20000000000 */
[----:B------:R-:W-:-:S04]  /*0530*/  SEL R5, R5, R14, P0 ;  /* 0x0000000e05057207 */ /* 0x000fc80000000000 */
[----:B------:R-:W-:-:S13]  /*0540*/  ISETP.GE.U32.AND P0, PT, R12, R5, PT ;  /* 0x000000050c00720c */ /* 0x000fda0003f06070 */
[----:B------:R-:W-:Y:S05]  /*0550*/  @!P0 BRA `(.L_x_233) ;  /* 0xfffffffc00708947 */ /* 0x000fea000383ffff */
.L_x_230:
[----:B------:R-:W-:Y:S05]  /*0560*/  BSYNC.RECONVERGENT B1 ;  /* 0x0000000000017941 */ /* 0x000fea0003800200 */
.L_x_229:
[----:B------:R-:W-:Y:S05]  /*0570*/  BRA `(.L_x_234) ;  /* 0x0000000000b07947 */ /* 0x000fea0003800000 */
.L_x_228:
[----:B------:R-:W-:Y:S01]  /*0580*/  IMAD.IADD R5, R5, 0x1, -R2 ;  /* 0x0000000105057824 */ /* 0x000fe200078e0a02 */
[----:B------:R-:W-:-:S04]  /*0590*/  VIADDMNMX.U32 R9, R2, -R3, R0, PT ;  /* 0x8000000302097246 */ /* 0x000fc80003800000 */
[----:B------:R-:W-:-:S05]  /*05a0*/  VIMNMX.U32 R12, PT, PT, R0, R5, !PT ;  /* 0x00000005000c7248 */ /* 0x000fca0007fe0000 */
[----:B------:R-:W-:-:S05]  /*05b0*/  IMAD.IADD R12, R12, 0x1, -R5 ;  /* 0x000000010c0c7824 */ /* 0x000fca00078e0a05 */
[----:B------:R-:W-:-:S13]  /*05c0*/  ISETP.GE.U32.AND P0, PT, R12, R9, PT ;  /* 0x000000090c00720c */ /* 0x000fda0003f06070 */
[----:B------:R-:W-:Y:S05]  /*05d0*/  @P0 BRA `(.L_x_234) ;  /* 0x0000000000980947 */ /* 0x000fea0003800000 */
[----:B0-----:R-:W0:Y:S01]  /*05e0*/  LDC.64 R6, c[0x0][0x390] ;  /* 0x0000e400ff067b82 */ /* 0x001e220000000a00 */
[----:B------:R-:W-:-:S07]  /*05f0*/  IMAD.MOV.U32 R5, RZ, RZ, R9 ;  /* 0x000000ffff057224 */ /* 0x000fce00078e0009 */
.L_x_237:
        /* <DEDUP_REMOVED lines=31> */
.L_x_236:
[----:B------:R-:W-:Y:S05]  /*07f0*/  BSYNC.RECONVERGENT B1 ;  /* 0x0000000000017941 */ /* 0x000fea0003800200 */
.L_x_235:
[----:B------:R-:W-:Y:S01]  /*0800*/  @P0 VIADD R12, R14, 0x1 ;  /* 0x000000010e0c0836 */ /* 0x000fe20000000000 */
[----:B------:R-:W-:-:S04]  /*0810*/  SEL R5, R5, R14, P0 ;  /* 0x0000000e05057207 */ /* 0x000fc80000000000 */
[----:B------:R-:W-:-:S13]  /*0820*/  ISETP.GE.U32.AND P0, PT, R12, R5, PT ;  /* 0x000000050c00720c */ /* 0x000fda0003f06070 */
[----:B------:R-:W-:Y:S05]  /*0830*/  @!P0 BRA `(.L_x_237) ;  /* 0xfffffffc00708947 */ /* 0x000fea000383ffff */
.L_x_234:
[----:B------:R-:W-:Y:S05]  /*0840*/  BSYNC.RECONVERGENT B0 ;  /* 0x0000000000007941 */ /* 0x000fea0003800200 */
.L_x_227:
[----:B0-----:R-:W0:Y:S01]  /*0850*/  LDC.64 R6, c[0x0][0x3a0] ;  /* 0x0000e800ff067b82 */ /* 0x001e220000000a00 */
[----:B------:R-:W-:Y:S02]  /*0860*/  IMAD.IADD R3, R3, 0x1, R12 ;  /* 0x0000000103037824 */ /* 0x000fe400078e020c */
[----:B0-----:R-:W-:-:S05]  /*0870*/  IMAD.WIDE.U32 R6, R4, 0x4, R6 ;  /* 0x0000000404067825 */ /* 0x001fca00078e0006 */
[----:B------:R-:W-:Y:S01]  /*0880*/  STG.E desc[UR8][R6.64], R3 ;  /* 0x0000000306007986 */ /* 0x000fe2000c101908 */
[----:B------:R-:W-:Y:S05]  /*0890*/  EXIT ;  /* 0x000000000000794d */ /* 0x000fea0003800000 */
.L_x_238:
        /* <DEDUP_REMOVED lines=14> */
.L_x_1345:


//--------------------- .text._ZN3cub18CUB_300001_SM_10006detail10merge_sort30DeviceMergeSortBlockSortKernelINS2_10policy_hubIN6thrust24THRUST_300001_SM_1000_NS6detail15normal_iteratorINS6_10device_ptrI4int3EEEEE9Policy600ESC_PNS0_8NullTypeESC_SG_j8Int3LessSA_SF_EEvbT0_T1_T2_T3_T4_PT6_PT7_T5_NS1_7vsmem_tE --------------------------
	.section	.text._ZN3cub18CUB_300001_SM_10006detail10merge_sort30DeviceMergeSortBlockSortKernelINS2_10policy_hubIN6thrust24THRUST_300001_SM_1000_NS6detail15normal_iteratorINS6_10device_ptrI4int3EEEEE9Policy600ESC_PNS0_8NullTypeESC_SG_j8Int3LessSA_SF_EEvbT0_T1_T2_T3_T4_PT6_PT7_T5_NS1_7vsmem_tE,"ax",@progbits
	.align	128
        .global         _ZN3cub18CUB_300001_SM_10006detail10merge_sort30DeviceMergeSortBlockSortKernelINS2_10policy_hubIN6thrust24THRUST_300001_SM_1000_NS6detail15normal_iteratorINS6_10device_ptrI4int3EEEEE9Policy600ESC_PNS0_8NullTypeESC_SG_j8Int3LessSA_SF_EEvbT0_T1_T2_T3_T4_PT6_PT7_T5_NS1_7vsmem_tE
        .type           _ZN3cub18CUB_300001_SM_10006detail10merge_sort30DeviceMergeSortBlockSortKernelINS2_10policy_hubIN6thrust24THRUST_300001_SM_1000_NS6detail15normal_iteratorINS6_10device_ptrI4int3EEEEE9Policy600ESC_PNS0_8NullTypeESC_SG_j8Int3LessSA_SF_EEvbT0_T1_T2_T3_T4_PT6_PT7_T5_NS1_7vsmem_tE,@function
        .size           _ZN3cub18CUB_300001_SM_10006detail10merge_sort30DeviceMergeSortBlockSortKernelINS2_10policy_hubIN6thrust24THRUST_300001_SM_1000_NS6detail15normal_iteratorINS6_10device_ptrI4int3EEEEE9Policy600ESC_PNS0_8NullTypeESC_SG_j8Int3LessSA_SF_EEvbT0_T1_T2_T3_T4_PT6_PT7_T5_NS1_7vsmem_tE,(.L_x_1346 - _ZN3cub18CUB_300001_SM_10006detail10merge_sort30DeviceMergeSortBlockSortKernelINS2_10policy_hubIN6thrust24THRUST_300001_SM_1000_NS6detail15normal_iteratorINS6_10device_ptrI4int3EEEEE9Policy600ESC_PNS0_8NullTypeESC_SG_j8Int3LessSA_SF_EEvbT0_T1_T2_T3_T4_PT6_PT7_T5_NS1_7vsmem_tE)
        .other          _ZN3cub18CUB_300001_SM_10006detail10merge_sort30DeviceMergeSortBlockSortKernelINS2_10policy_hubIN6thrust24THRUST_300001_SM_1000_NS6detail15normal_iteratorINS6_10device_ptrI4int3EEEEE9Policy600ESC_PNS0_8NullTypeESC_SG_j8Int3LessSA_SF_EEvbT0_T1_T2_T3_T4_PT6_PT7_T5_NS1_7vsmem_tE,@"STO_CUDA_ENTRY STV_DEFAULT"
_ZN3cub18CUB_300001_SM_10006detail10merge_sort30DeviceMergeSortBlockSortKernelINS2_10policy_hubIN6thrust24THRUST_300001_SM_1000_NS6detail15normal_iteratorINS6_10device_ptrI4int3EEEEE9Policy600ESC_PNS0_8NullTypeESC_SG_j8Int3LessSA_SF_EEvbT0_T1_T2_T3_T4_PT6_PT7_T5_NS1_7vsmem_tE:
.text._ZN3cub18CUB_300001_SM_10006detail10merge_sort30DeviceMergeSortBlockSortKernelINS2_10policy_hubIN6thrust24THRUST_300001_SM_1000_NS6detail15normal_iteratorINS6_10device_ptrI4int3EEEEE9Policy600ESC_PNS0_8NullTypeESC_SG_j8Int3LessSA_SF_EEvbT0_T1_T2_T3_T4_PT6_PT7_T5_NS1_7vsmem_tE:
[----:B------:R-:W-:Y:S01]  /*0000*/  LDC R1, c[0x0][0x37c] ;  /* 0x0000df00ff017b82 */ /* 0x000fe20000000800 */
[----:B------:R-:W0:Y:S01]  /*0010*/  S2R R0, SR_CTAID.X ;  /* 0x0000000000007919 */ /* 0x000e220000002500 */
[----:B------:R-:W1:Y:S01]  /*0020*/  LDCU UR4, c[0x0][0x370] ;  /* 0x00006e00ff0477ac */ /* 0x000e620008000800 */
[----:B------:R-:W2:Y:S01]  /*0030*/  LDCU.64 UR6, c[0x0][0x358] ;  /* 0x00006b00ff0677ac */ /* 0x000ea20008000a00 */
[----:B-1----:R-:W-:-:S06]  /*0040*/  UIADD3 UR4, UPT, UPT, UR4, -0x1, URZ ;  /* 0xffffffff04047890 */ /* 0x002fcc000fffe0ff */
[C---:B0-----:R-:W-:Y:S01]  /*0050*/  ISETP.GE.U32.AND P0, PT, R0.reuse, UR4, PT ;  /* 0x0000000400007c0c */ /* 0x041fe2000bf06070 */
[----:B------:R-:W-:-:S12]  /*0060*/  IMAD R0, R0, 0x500, RZ ;  /* 0x0000050000007824 */ /* 0x000fd800078e02ff */
[----:B--2---:R-:W-:Y:S05]  /*0070*/  @P0 BRA `(.L_x_239) ;  /* 0x0000002800380947 */ /* 0x004fea0003800000 */
[----:B------:R-:W0:Y:S01]  /*0080*/  S2R R4, SR_TID.X ;  /* 0x0000000000047919 */ /* 0x000e220000002100 */
[----:B------:R-:W1:Y:S01]  /*0090*/  LDC.64 R6, c[0x0][0x388] ;  /* 0x0000e200ff067b82 */ /* 0x000e620000000a00 */
[----:B------:R-:W-:Y:S01]  /*00a0*/  ACQBULK ;  /* 0x000000000000782e */ /* 0x000fe20000000000 */
[----:B0-----:R-:W-:-:S05]  /*00b0*/  LOP3.LUT R2, R4, 0x3e0, RZ, 0xc0, !PT ;  /* 0x000003e004027812 */ /* 0x001fca00078ec0ff */
[----:B------:R-:W-:-:S05]  /*00c0*/  IMAD R3, R2, 0x5, RZ ;  /* 0x0000000502037824 */ /* 0x000fca00078e02ff */
[----:B------:R-:W-:-:S04]  /*00d0*/  LOP3.LUT R3, R3, 0x1f, R4, 0xf8, !PT ;  /* 0x0000001f03037812 */ /* 0x000fc800078ef804 */
[----:B------:R-:W-:-:S05]  /*00e0*/  IADD3 R3, P0, PT, R0, R3, RZ ;  /* 0x0000000300037210 */ /* 0x000fca0007f1e0ff */
[----:B------:R-:W-:Y:S02]  /*00f0*/  IMAD.X R2, RZ, RZ, RZ, P0 ;  /* 0x000000ffff027224 */ /* 0x000fe400000e06ff */
        /* <DEDUP_REMOVED lines=75> */
.L_x_241:
[----:B-1----:R-:W-:Y:S01]  /*05b0*/  MOV R9, R6 ;  /* 0x0000000600097202 */ /* 0x002fe20000000f00 */
[----:B------:R-:W-:Y:S02]  /*05c0*/  IMAD.MOV.U32 R22, RZ, RZ, R7 ;  /* 0x000000ffff167224 */ /* 0x000fe400078e0007 */
[----:B------:R-:W-:Y:S02]  /*05d0*/  IMAD.MOV.U32 R23, RZ, RZ, R8 ;  /* 0x000000ffff177224 */ /* 0x000fe400078e0008 */
[----:B------:R-:W-:Y:S02]  /*05e0*/  IMAD.MOV.U32 R6, RZ, RZ, R13 ;  /* 0x000000ffff067224 */ /* 0x000fe400078e000d */
[----:B------:R-:W-:Y:S02]  /*05f0*/  IMAD.MOV.U32 R7, RZ, RZ, R10 ;  /* 0x000000ffff077224 */ /* 0x000fe400078e000a */
[----:B------:R-:W-:-:S07]  /*0600*/  IMAD.MOV.U32 R8, RZ, RZ, R11 ;  /* 0x000000ffff087224 */ /* 0x000fce00078e000b */
.L_x_242:
[----:B------:R-:W-:Y:S05]  /*0610*/  BSYNC.RECONVERGENT B0 ;  /* 0x0000000000007941 */ /* 0x000fea0003800200 */
.L_x_240:
        /* <DEDUP_REMOVED lines=16> */
.L_x_244:
[----:B------:R-:W-:Y:S02]  /*0720*/  IMAD.MOV.U32 R11, RZ, RZ, R20 ;  /* 0x000000ffff0b7224 */ /* 0x000fe400078e0014 */
[----:B------:R-:W-:Y:S02]  /*0730*/  IMAD.MOV.U32 R10, RZ, RZ, R21 ;  /* 0x000000ffff0a7224 */ /* 0x000fe400078e0015 */
[----:B------:R-:W-:Y:S02]  /*0740*/  IMAD.MOV.U32 R13, RZ, RZ, R19 ;  /* 0x000000ffff0d7224 */ /* 0x000fe400078e0013 */
[----:B------:R-:W-:Y:S02]  /*0750*/  IMAD.MOV.U32 R20, RZ, RZ, R15 ;  /* 0x000000ffff147224 */ /* 0x000fe400078e000f */
[----:B------:R-:W-:Y:S02]  /*0760*/  IMAD.MOV.U32 R21, RZ, RZ, R14 ;  /* 0x000000ffff157224 */ /* 0x000fe400078e000e */
[----:B------:R-:W-:-:S07]  /*0770*/  IMAD.MOV.U32 R19, RZ, RZ, R12 ;  /* 0x000000ffff137224 */ /* 0x000fce00078e000c */
.L_x_245:
[----:B------:R-:W-:Y:S05]  /*0780*/  BSYNC.RECONVERGENT B0 ;  /* 0x0000000000007941 */ /* 0x000fea0003800200 */
.L_x_243:
        /* <DEDUP_REMOVED lines=16> */
.L_x_247:
[----:B------:R-:W-:Y:S01]  /*0890*/  IMAD.MOV.U32 R12, RZ, RZ, R9 ;  /* 0x000000ffff0c7224 */ /* 0x000fe200078e0009 */
[----:B------:R-:W-:Y:S01]  /*08a0*/  MOV R9, R20 ;  /* 0x0000001400097202 */ /* 0x000fe20000000f00 */
[----:B------:R-:W-:Y:S02]  /*08b0*/  IMAD.MOV.U32 R15, RZ, RZ, R22 ;  /* 0x000000ffff0f7224 */ /* 0x000fe400078e0016 */
[----:B------:R-:W-:Y:S02]  /*08c0*/  IMAD.MOV.U32 R14, RZ, RZ, R23 ;  /* 0x000000ffff0e7224 */ /* 0x000fe400078e0017 */
[----:B------:R-:W-:Y:S02]  /*08d0*/  IMAD.MOV.U32 R22, RZ, RZ, R21 ;  /* 0x000000ffff167224 */ /* 0x000fe400078e0015 */
[----:B------:R-:W-:-:S07]  /*08e0*/  IMAD.MOV.U32 R23, RZ, RZ, R19 ;  /* 0x000000ffff177224 */ /* 0x000fce00078e0013 */
.L_x_248:
[----:B------:R-:W-:Y:S05]  /*08f0*/  BSYNC.RECONVERGENT B0 ;  /* 0x0000000000007941 */ /* 0x000fea0003800200 */
.L_x_246:
        /* <DEDUP_REMOVED lines=16> */
.L_x_250:
[----:B------:R-:W-:Y:S01]  /*0a00*/  MOV R20, R11 ;  /* 0x0000000b00147202 */ /* 0x000fe20000000f00 */
[----:B------:R-:W-:Y:S02]  /*0a10*/  IMAD.MOV.U32 R21, RZ, RZ, R10 ;  /* 0x000000ffff157224 */ /* 0x000fe400078e000a */
[----:B------:R-:W-:Y:S02]  /*0a20*/  IMAD.MOV.U32 R24, RZ, RZ, R13 ;  /* 0x000000ffff187224 */ /* 0x000fe400078e000d */
[----:B------:R-:W-:Y:S02]  /*0a30*/  IMAD.MOV.U32 R11, RZ, RZ, R18 ;  /* 0x000000ffff0b7224 */ /* 0x000fe400078e0012 */
[----:B------:R-:W-:Y:S02]  /*0a40*/  IMAD.MOV.U32 R10, RZ, RZ, R17 ;  /* 0x000000ffff0a7224 */ /* 0x000fe400078e0011 */
[----:B------:R-:W-:-:S07]  /*0a50*/  IMAD.MOV.U32 R13, RZ, RZ, R16 ;  /* 0x000000ffff0d7224 */ /* 0x000fce00078e0010 */
.L_x_251:
[----:B------:R-:W-:Y:S05]  /*0a60*/  BSYNC.RECONVERGENT B0 ;  /* 0x0000000000007941 */ /* 0x000fea0003800200 */
.L_x_249:
        /* <DEDUP_REMOVED lines=16> */
.L_x_253:
[----:B------:R-:W-:Y:S02]  /*0b70*/  IMAD.MOV.U32 R17, RZ, RZ, R6 ;  /* 0x000000ffff117224 */ /* 0x000fe400078e0006 */
[----:B------:R-:W-:Y:S02]  /*0b80*/  IMAD.MOV.U32 R18, RZ, RZ, R7 ;  /* 0x000000ffff127224 */ /* 0x000fe400078e0007 */
[----:B------:R-:W-:Y:S02]  /*0b90*/  IMAD.MOV.U32 R25, RZ, RZ, R8 ;  /* 0x000000ffff197224 */ /* 0x000fe400078e0008 */
[----:B------:R-:W-:Y:S02]  /*0ba0*/  IMAD.MOV.U32 R6, RZ, RZ, R9 ;  /* 0x000000ffff067224 */ /* 0x000fe400078e0009 */
[----:B------:R-:W-:Y:S02]  /*0bb0*/  IMAD.MOV.U32 R7, RZ, RZ, R22 ;  /* 0x000000ffff077224 */ /* 0x000fe400078e0016 */
[----:B------:R-:W-:-:S07]  /*0bc0*/  IMAD.MOV.U32 R8, RZ, RZ, R23 ;  /* 0x000000ffff087224 */ /* 0x000fce00078e0017 */
.L_x_254:
[----:B------:R-:W-:Y:S05]  /*0bd0*/  BSYNC.RECONVERGENT B0 ;  /* 0x0000000000007941 */ /* 0x000fea0003800200 */
.L_x_252:
        /* <DEDUP_REMOVED lines=16> */
.L_x_256:
[----:B------:R-:W-:Y:S01]  /*0ce0*/  IMAD.MOV.U32 R22, RZ, RZ, R12 ;  /* 0x000000ffff167224 */ /* 0x000fe200078e000c */
[----:B------:R-:W-:Y:S01]  /*0cf0*/  MOV R12, R11 ;  /* 0x0000000b000c7202 */ /* 0x000fe20000000f00 */
[----:B------:R-:W-:Y:S02]  /*0d00*/  IMAD.MOV.U32 R23, RZ, RZ, R15 ;  /* 0x000000ffff177224 */ /* 0x000fe400078e000f */
[----:B------:R-:W-:Y:S02]  /*0d10*/  IMAD.MOV.U32 R26, RZ, RZ, R14 ;  /* 0x000000ffff1a7224 */ /* 0x000fe400078e000e */
[----:B------:R-:W-:Y:S02]  /*0d20*/  IMAD.MOV.U32 R15, RZ, RZ, R10 ;  /* 0x000000ffff0f7224 */ /* 0x000fe400078e000a */
[----:B------:R-:W-:-:S07]  /*0d30*/  IMAD.MOV.U32 R14, RZ, RZ, R13 ;  /* 0x000000ffff0e7224 */ /* 0x000fce00078e000d */
.L_x_257:
[----:B------:R-:W-:Y:S05]  /*0d40*/  BSYNC.RECONVERGENT B0 ;  /* 0x0000000000007941 */ /* 0x000fea0003800200 */
.L_x_255:
        /* <DEDUP_REMOVED lines=16> */
.L_x_259:
[----:B------:R-:W-:Y:S01]  /*0e50*/  MOV R9, R17 ;  /* 0x0000001100097202 */ /* 0x000fe20000000f00 */
[----:B------:R-:W-:Y:S02]  /*0e60*/  IMAD.MOV.U32 R10, RZ, RZ, R18 ;  /* 0x000000ffff0a7224 */ /* 0x000fe400078e0012 */
[----:B------:R-:W-:Y:S02]  /*0e70*/  IMAD.MOV.U32 R11, RZ, RZ, R25 ;  /* 0x000000ffff0b7224 */ /* 0x000fe400078e0019 */
[----:B------:R-:W-:Y:S02]  /*0e80*/  IMAD.MOV.U32 R17, RZ, RZ, R12 ;  /* 0x000000ffff117224 */ /* 0x000fe400078e000c */
[----:B------:R-:W-:Y:S02]  /*0e90*/  IMAD.MOV.U32 R18, RZ, RZ, R15 ;  /* 0x000000ffff127224 */ /* 0x000fe400078e000f */
[----:B------:R-:W-:-:S07]  /*0ea0*/  IMAD.MOV.U32 R25, RZ, RZ, R14 ;  /* 0x000000ffff197224 */ /* 0x000fce00078e000e */
.L_x_260:
[----:B------:R-:W-:Y:S05]  /*0eb0*/  BSYNC.RECONVERGENT B0 ;  /* 0x0000000000007941 */ /* 0x000fea0003800200 */
.L_x_258:
        /* <DEDUP_REMOVED lines=16> */
.L_x_262:
[----:B------:R-:W-:Y:S02]  /*0fc0*/  IMAD.MOV.U32 R12, RZ, RZ, R22 ;  /* 0x000000ffff0c7224 */ /* 0x000fe400078e0016 */
[----:B------:R-:W-:Y:S02]  /*0fd0*/  IMAD.MOV.U32 R16, RZ, RZ, R23 ;  /* 0x000000ffff107224 */ /* 0x000fe400078e0017 */
[----:B------:R-:W-:Y:S02]  /*0fe0*/  IMAD.MOV.U32 R19, RZ, RZ, R26 ;  /* 0x000000ffff137224 */ /* 0x000fe400078e001a */
[----:B------:R-:W-:Y:S02]  /*0ff0*/  IMAD.MOV.U32 R22, RZ, RZ, R20 ;  /* 0x000000ffff167224 */ /* 0x000fe400078e0014 */
[----:B------:R-:W-:Y:S02]  /*1000*/  IMAD.MOV.U32 R23, RZ, RZ, R21 ;  /* 0x000000ffff177224 */ /* 0x000fe400078e0015 */
[----:B------:R-:W-:-:S07]  /*1010*/  IMAD.MOV.U32 R26, RZ, RZ, R24 ;  /* 0x000000ffff1a7224 */ /* 0x000fce00078e0018 */
.L_x_263:
[----:B------:R-:W-:Y:S05]  /*1020*/  BSYNC.RECONVERGENT B0 ;  /* 0x0000000000007941 */ /* 0x000fea0003800200 */
.L_x_261:
        /* <DEDUP_REMOVED lines=16> */
.L_x_265:
[----:B------:R-:W-:Y:S01]  /*1130*/  IMAD.MOV.U32 R13, RZ, RZ, R6 ;  /* 0x000000ffff0d7224 */ /* 0x000fe200078e0006 */
[----:B------:R-:W-:Y:S01]  /*1140*/  MOV R6, R17 ;  /* 0x0000001100067202 */ /* 0x000fe20000000f00 */
[----:B------:R-:W-:Y:S02]  /*1150*/  IMAD.MOV.U32 R14, RZ, RZ, R7 ;  /* 0x000000ffff0e7224 */ /* 0x000fe400078e0007 */
[----:B------:R-:W-:Y:S02]  /*1160*/  IMAD.MOV.U32 R15, RZ, RZ, R8 ;  /* 0x000000ffff0f7224 */ /* 0x000fe400078e0008 */
[----:B------:R-:W-:Y:S02]  /*1170*/  IMAD.MOV.U32 R7, RZ, RZ, R18 ;  /* 0x000000ffff077224 */ /* 0x000fe400078e0012 */
[----:B------:R-:W-:-:S07]  /*1180*/  IMAD.MOV.U32 R8, RZ, RZ, R25 ;  /* 0x000000ffff087224 */ /* 0x000fce00078e0019 */
.L_x_266:
[----:B------:R-:W-:Y:S05]  /*1190*/  BSYNC.RECONVERGENT B0 ;  /* 0x0000000000007941 */ /* 0x000fea0003800200 */
.L_x_264:
        /* <DEDUP_REMOVED lines=16> */
.L_x_268:
[----:B------:R-:W-:Y:S01]  /*12a0*/  MOV R20, R9 ;  /* 0x0000000900147202 */ /* 0x000fe20000000f00 */
[----:B------:R-:W-:Y:S02]  /*12b0*/  IMAD.MOV.U32 R18, RZ, RZ, R10 ;  /* 0x000000ffff127224 */ /* 0x000fe400078e000a */
[----:B------:R-:W-:Y:S02]  /*12c0*/  IMAD.MOV.U32 R17, RZ, RZ, R11 ;  /* 0x000000ffff117224 */ /* 0x000fe400078e000b */
[----:B------:R-:W-:Y:S02]  /*12d0*/  IMAD.MOV.U32 R9, RZ, RZ, R22 ;  /* 0x000000ffff097224 */ /* 0x000fe400078e0016 */
[----:B------:R-:W-:Y:S02]  /*12e0*/  IMAD.MOV.U32 R10, RZ, RZ, R23 ;  /* 0x000000ffff0a7224 */ /* 0x000fe400078e0017 */
[----:B------:R-:W-:-:S07]  /*12f0*/  IMAD.MOV.U32 R11, RZ, RZ, R26 ;  /* 0x000000ffff0b7224 */ /* 0x000fce00078e001a */
.L_x_269:
[----:B------:R-:W-:Y:S05]  /*1300*/  BSYNC.RECONVERGENT B0 ;  /* 0x0000000000007941 */ /* 0x000fea0003800200 */
.L_x_267:
[----:B------:R-:W-:Y:S02]  /*1310*/  IMAD R5, R4, 0x3c, R5 ;  /* 0x0000003c04057824 */ /* 0x000fe400078e0205 */
[----:B------:R-:W-:-:S07]  /*1320*/  IMAD.MOV.U32 R21, RZ, RZ, 0x2 ;  /* 0x00000002ff157424 */ /* 0x000fce00078e00ff */
.L_x_285:
[--C-:B------:R-:W-:Y:S01]  /*1330*/  IMAD.MOV R23, RZ, RZ, -R21.reuse ;  /* 0x000000ffff177224 */ /* 0x100fe200078e0a15 */
[----:B------:R-:W-:Y:S01]  /*1340*/  BAR.SYNC.DEFER_BLOCKING 0x0 ;  /* 0x0000000000007b1d */ /* 0x000fe20000010000 */
[----:B------:R-:W-:-:S03]  /*1350*/  SHF.R.U32.HI R24, RZ, 0x1, R21 ;  /* 0x00000001ff187819 */ /* 0x000fc60000011615 */
[----:B------:R-:W-:Y:S01]  /*1360*/  LOP3.LUT R22, R4, R23, RZ, 0xc0, !PT ;  /* 0x0000001704167212 */ /* 0x000fe200078ec0ff */
[----:B------:R-:W-:Y:S01]  /*1370*/  VIADD R23, R21, 0xffffffff ;  /* 0xffffffff15177836 */ /* 0x000fe20000000000 */
[----:B------:R-:W-:Y:S03]  /*1380*/  BSSY.RECONVERGENT B0, `(.L_x_270) ;  /* 0x0000045000007945 */ /* 0x000fe60003800200 */
        /* <DEDUP_REMOVED lines=12> */
[----:B------:R-:W-:Y:S02]  /*1450*/  VIMNMX.U32 R7, PT, PT, R7, 0x500, PT ;  /* 0x0000050007077848 */ /* 0x000fe40003fe0000 */
[C---:B-1----:R-:W-:Y:S01]  /*1460*/  IADD3 R6, PT, PT, -R22.reuse, R23, RZ ;  /* 0x0000001716067210 */ /* 0x042fe20007ffe1ff */
[----:B------:R0:W-:Y:S01]  /*1470*/  STS [R5+0x10], R14 ;  /* 0x0000100e05007388 */ /* 0x0001e20000000800 */
        /* <DEDUP_REMOVED lines=21> */
.L_x_274:
        /* <DEDUP_REMOVED lines=26> */
.L_x_273:
[----:B------:R-:W-:Y:S05]  /*1770*/  BSYNC.RECONVERGENT B1 ;  /* 0x0000000000017941 */ /* 0x000fea0003800200 */
.L_x_272:
[----:B------:R-:W-:Y:S01]  /*1780*/  @P0 VIADD R11, R12, 0x1 ;  /* 0x000000010c0b0836 */ /* 0x000fe20000000000 */
[----:B------:R-:W-:-:S03]  /*1790*/  SEL R8, R8, R12, P0 ;  /* 0x0000000c08087207 */ /* 0x000fc60000000000 */
[----:B------:R-:W-:Y:S01]  /*17a0*/  IMAD.MOV.U32 R6, RZ, RZ, R11 ;  /* 0x000000ffff067224 */ /* 0x000fe200078e000b */
[----:B------:R-:W-:-:S13]  /*17b0*/  ISETP.GE.AND P0, PT, R11, R8, PT ;  /* 0x000000080b00720c */ /* 0x000fda0003f06270 */
[----:B------:R-:W-:Y:S05]  /*17c0*/  @!P0 BRA `(.L_x_274) ;  /* 0xfffffffc00808947 */ /* 0x000fea000383ffff */
.L_x_271:
[----:B------:R-:W-:Y:S05]  /*17d0*/  BSYNC.RECONVERGENT B0 ;  /* 0x0000000000007941 */ /* 0x000fea0003800200 */
.L_x_270:
[----:B0-----:R-:W0:Y:S01]  /*17e0*/  S2R R9, SR_CgaCtaId ;  /* 0x0000000000097919 */ /* 0x001e220000008800 */
[----:B------:R-:W-:Y:S01]  /*17f0*/  MOV R12, 0x400 ;  /* 0x00000400000c7802 */ /* 0x000fe20000000f00 */
[----:B------:R-:W-:Y:S01]  /*1800*/  BSSY.RECONVERGENT B0, `(.L_x_275) ;  /* 0x000001a000007945 */ /* 0x000fe20003800200 */
[----:B------:R-:W-:Y:S02]  /*1810*/  IADD3 R11, PT, PT, R25, R6, RZ ;  /* 0x00000006190b7210 */ /* 0x000fe40007ffe0ff */
        /* <DEDUP_REMOVED lines=24> */
.L_x_276:
[----:B------:R-:W-:Y:S05]  /*19a0*/  BSYNC.RECONVERGENT B0 ;  /* 0x0000000000007941 */ /* 0x000fea0003800200 */
.L_x_275:
        /* <DEDUP_REMOVED lines=28> */
.L_x_278:
[----:B------:R-:W-:Y:S05]  /*1b70*/  BSYNC.RECONVERGENT B0 ;  /* 0x0000000000007941 */ /* 0x000fea0003800200 */
.L_x_277:
[----:B------:R-:W-:Y:S01]  /*1b80*/  VIADD R17, R9, 0x1 ;  /* 0x0000000109117836 */ /* 0x000fe20000000000 */
[----:B0-2---:R-:W-:Y:S01]  /*1b90*/  SEL R15, R24, R19, P1 ;  /* 0x00000013180f7207 */ /* 0x005fe20000800000 */
[----:B------:R-:W-:Y:S01]  /*1ba0*/  VIADD R11, R10, 0x1 ;  /* 0x000000010a0b7836 */ /* 0x000fe20000000000 */
[----:B-1--4-:R-:W-:Y:S01]  /*1bb0*/  SEL R14, R16, R25, P1 ;  /* 0x00000019100e7207 */ /* 0x012fe20000800000 */
        /* <DEDUP_REMOVED lines=26> */
.L_x_280:
[----:B------:R-:W-:Y:S05]  /*1d60*/  BSYNC.RECONVERGENT B0 ;  /* 0x0000000000007941 */ /* 0x000fea0003800200 */
.L_x_279:
[----:B------:R-:W-:Y:S01]  /*1d70*/  VIADD R18, R11, 0x1 ;  /* 0x000000010b127836 */ /* 0x000fe20000000000 */
[----:B------:R-:W-:Y:S01]  /*1d80*/  IADD3 R29, PT, PT, R17, 0x1, RZ ;  /* 0x00000001111d7810 */ /* 0x000fe20007ffe0ff */
[----:B------:R-:W-:Y:S01]  /*1d90*/  @!P0 IMAD.MOV R18, RZ, RZ, R11 ;  /* 0x000000ffff128224 */ /* 0x000fe200078e020b */
[----:B------:R-:W-:Y:S01]  /*1da0*/  BSSY.RECONVERGENT B0, `(.L_x_281) ;  /* 0x000001b000007945 */ /* 0x000fe20003800200 */
[----:B------:R-:W-:Y:S01]  /*1db0*/  @P0 IMAD.MOV R29, RZ, RZ, R17 ;  /* 0x000000ffff1d0224 */ /* 0x000fe200078e0211 */
[----:B-1--4-:R-:W-:Y:S01]  /*1dc0*/  SEL R11, R24, R19, P0 ;  /* 0x00000013180b7207 */ /* 0x012fe20000000000 */
[C-C-:B------:R-:W-:Y:S01]  /*1dd0*/  @P0 IMAD R20, R18.reuse, 0xc, R12.reuse ;  /* 0x0000000c12140824 */ /* 0x140fe200078e020c */
[----:B------:R-:W-:Y:S01]  /*1de0*/  ISETP.GE.AND P1, PT, R18, R23, PT ;  /* 0x000000171200720c */ /* 0x000fe20003f26270 */
[----:B------:R-:W-:Y:S01]  /*1df0*/  @!P0 IMAD R17, R29, 0xc, R12 ;  /* 0x0000000c1d118824 */ /* 0x000fe200078e020c */
[----:B0-2---:R-:W-:Y:S02]  /*1e00*/  SEL R10, R16, R25, P0 ;  /* 0x00000019100a7207 */ /* 0x005fe40000000000 */
[----:B---3--:R-:W-:Y:S01]  /*1e10*/  SEL R9, R26, R27, P0 ;  /* 0x0000001b1a097207 */ /* 0x008fe20000000000 */
        /* <DEDUP_REMOVED lines=19> */
.L_x_282:
[----:B------:R-:W-:Y:S05]  /*1f50*/  BSYNC.RECONVERGENT B0 ;  /* 0x0000000000007941 */ /* 0x000fea0003800200 */
.L_x_281:
[----:B------:R-:W-:Y:S01]  /*1f60*/  VIADD R28, R18, 0x1 ;  /* 0x00000001121c7836 */ /* 0x000fe20000000000 */
[----:B------:R-:W-:Y:S01]  /*1f70*/  BSSY.RECONVERGENT B0, `(.L_x_283) ;  /* 0x000001d000007945 */ /* 0x000fe20003800200 */
[----:B------:R-:W-:Y:S01]  /*1f80*/  @!P0 IMAD.MOV R28, RZ, RZ, R18 ;  /* 0x000000ffff1c8224 */ /* 0x000fe200078e0212 */
[----:B012---:R-:W-:Y:S01]  /*1f90*/  SEL R17, R24, R19, P0 ;  /* 0x0000001318117207 */ /* 0x007fe20000000000 */
[----:B------:R-:W-:Y:S01]  /*1fa0*/  VIADD R31, R29, 0x1 ;  /* 0x000000011d1f7836 */ /* 0x000fe20000000000 */
[----:B---3--:R-:W-:Y:S01]  /*1fb0*/  SEL R18, R16, R25, P0 ;  /* 0x0000001910127207 */ /* 0x008fe20000000000 */
[----:B------:R-:W-:Y:S01]  /*1fc0*/  @P0 IMAD.MOV R31, RZ, RZ, R29 ;  /* 0x000000ffff1f0224 */ /* 0x000fe200078e021d */
[----:B------:R-:W-:Y:S02]  /*1fd0*/  ISETP.GE.AND P1, PT, R28, R23, PT ;  /* 0x000000171c00720c */ /* 0x000fe40003f26270 */
[----:B----4-:R-:W-:Y:S01]  /*1fe0*/  SEL R20, R26, R27, P0 ;  /* 0x0000001b1a147207 */ /* 0x010fe20000000000 */
        /* <DEDUP_REMOVED lines=21> */
.L_x_284:
[----:B------:R-:W-:Y:S05]  /*2140*/  BSYNC.RECONVERGENT B0 ;  /* 0x0000000000007941 */ /* 0x000fea0003800200 */
.L_x_283:
        /* <DEDUP_REMOVED lines=20> */
[----:B------:R-:W-:Y:S01]  /*2290*/  STS [R23], R8 ;  /* 0x0000000817007388 */ /* 0x000fe20000000800 */
[----:B------:R-:W-:Y:S01]  /*22a0*/  LOP3.LUT R37, R5, 0x1f, RZ, 0xc0, !PT ;  /* 0x0000001f05257812 */ /* 0x000fe200078ec0ff */
[----:B------:R-:W0:Y:S02]  /*22b0*/  LDC.64 R2, c[0x0][0x398] ;  /* 0x0000e600ff027b82 */ /* 0x000e240000000a00 */
[----:B------:R-:W-:Y:S01]  /*22c0*/  STS [R23+0x4], R7 ;  /* 0x0000040717007388 */ /* 0x000fe20000000800 */
[----:B------:R-:W-:-:S03]  /*22d0*/  IADD3 R0, PT, PT, R0, R37, RZ ;  /* 0x0000002500007210 */ /* 0x000fc60007ffe0ff */
[----:B------:R1:W-:Y:S04]  /*22e0*/  STS [R23+0x8], R6 ;  /* 0x0000080617007388 */ /* 0x0003e80000000800 */
[----:B------:R-:W-:Y:S04]  /*22f0*/  STS [R23+0xc], R15 ;  /* 0x00000c0f17007388 */ /* 0x000fe80000000800 */
[----:B------:R-:W-:Y:S01]  /*2300*/  STS [R23+0x10], R14 ;  /* 0x0000100e17007388 */ /* 0x000fe20000000800 */
[----:B-1----:R-:W-:-:S03]  /*2310*/  LOP3.LUT R6, R5, 0x3e0, RZ, 0xc0, !PT ;  /* 0x000003e005067812 */ /* 0x002fc600078ec0ff */
[----:B------:R-:W-:Y:S02]  /*2320*/  STS [R23+0x14], R13 ;  /* 0x0000140d17007388 */ /* 0x000fe40000000800 */
[----:B------:R-:W-:Y:S02]  /*2330*/  IMAD R35, R6, 0x5, RZ ;  /* 0x0000000506237824 */ /* 0x000fe400078e02ff */
[----:B------:R-:W-:Y:S04]  /*2340*/  STS [R23+0x18], R11 ;  /* 0x0000180b17007388 */ /* 0x000fe80000000800 */
[----:B------:R-:W-:Y:S01]  /*2350*/  STS [R23+0x1c], R10 ;  /* 0x00001c0a17007388 */ /* 0x000fe20000000800 */
[----:B------:R-:W-:-:S03]  /*2360*/  IADD3 R35, P0, PT, R35, R0, RZ ;  /* 0x0000000023237210 */ /* 0x000fc60007f1e0ff */
[----:B------:R-:W-:Y:S02]  /*2370*/  STS [R23+0x20], R9 ;  /* 0x0000200917007388 */ /* 0x000fe40000000800 */
[----:B------:R-:W-:Y:S02]  /*2380*/  IMAD.X R0, RZ, RZ, RZ, P0 ;  /* 0x000000ffff007224 */ /* 0x000fe400000e06ff */
[----:B------:R-:W-:Y:S01]  /*2390*/  STS [R23+0x24], R17 ;  /* 0x0000241117007388 */ /* 0x000fe20000000800 */
[----:B0-----:R-:W-:-:S03]  /*23a0*/  IMAD.WIDE.U32 R2, R35, 0xc, R2 ;  /* 0x0000000c23027825 */ /* 0x001fc600078e0002 */
[----:B------:R-:W-:Y:S01]  /*23b0*/  STS [R23+0x28], R18 ;  /* 0x0000281217007388 */ /* 0x000fe20000000800 */
[----:B------:R-:W-:-:S03]  /*23c0*/  IMAD R35, R0, 0xc, RZ ;  /* 0x0000000c00237824 */ /* 0x000fc600078e02ff */
[----:B------:R-:W-:Y:S01]  /*23d0*/  STS [R23+0x2c], R20 ;  /* 0x00002c1417007388 */ /* 0x000fe20000000800 */
[----:B------:R-:W-:-:S03]  /*23e0*/  IMAD.IADD R3, R3, 0x1, R35 ;  /* 0x0000000103037824 */ /* 0x000fc600078e0223 */
        /* <DEDUP_REMOVED lines=35> */
.L_x_286:
        /* <DEDUP_REMOVED lines=52> */
.L_x_239:
[----:B------:R-:W0:Y:S01]  /*2960*/  LDC.64 R6, c[0x0][0x388] ;  /* 0x0000e200ff067b82 */ /* 0x000e220000000a00 */
[----:B------:R-:W-:Y:S01]  /*2970*/  ACQBULK ;  /* 0x000000000000782e */ /* 0x000fe20000000000 */
[----:B------:R-:W1:Y:S06]  /*2980*/  S2R R5, SR_TID.X ;  /* 0x0000000000057919 */ /* 0x000e6c0000002100 */
[----:B------:R-:W2:Y:S01]  /*2990*/  LDC R2, c[0x0][0x3a8] ;  /* 0x0000ea00ff027b82 */ /* 0x000ea20000000800 */
[----:B0-----:R-:W-:-:S05]  /*29a0*/  IMAD.WIDE.U32 R6, R0, 0xc, R6 ;  /* 0x0000000c00067825 */ /* 0x001fca00078e0006 */
[----:B------:R-:W3:Y:S04]  /*29b0*/  LDG.E R8, desc[UR6][R6.64+0x4] ;  /* 0x0000040606087981 */ /* 0x000ee8000c1e1900 */
[----:B------:R-:W4:Y:S04]  /*29c0*/  LDG.E R11, desc[UR6][R6.64+0x8] ;  /* 0x00000806060b7981 */ /* 0x000f28000c1e1900 */
[----:B------:R0:W5:Y:S01]  /*29d0*/  LDG.E R9, desc[UR6][R6.64] ;  /* 0x0000000606097981 */ /* 0x000162000c1e1900 */
[----:B-1----:R-:W-:-:S05]  /*29e0*/  LOP3.LUT R3, R5, 0x3e0, RZ, 0xc0, !PT ;  /* 0x000003e005037812 */ /* 0x002fca00078ec0ff */
[----:B------:R-:W-:Y:S02]  /*29f0*/  IMAD R4, R3, 0x5, RZ ;  /* 0x0000000503047824 */ /* 0x000fe400078e02ff */
[----:B------:R-:W-:-:S03]  /*2a00*/  IMAD.MOV R3, RZ, RZ, -R0 ;  /* 0x000000ffff037224 */ /* 0x000fc600078e0a00 */
[----:B------:R-:W-:Y:S02]  /*2a10*/  LOP3.LUT R4, R4, 0x1f, R5, 0xf8, !PT ;  /* 0x0000001f04047812 */ /* 0x000fe400078ef805 */
[----:B--2---:R-:W-:-:S03]  /*2a20*/  VIADDMNMX R3, R3, R2, 0x500, PT ;  /* 0x0000050003037446 */ /* 0x004fc60003800102 */
[C---:B------:R-:W-:Y:S02]  /*2a30*/  VIADD R2, R4.reuse, 0x20 ;  /* 0x0000002004027836 */ /* 0x040fe40000000000 */
[C---:B------:R-:W-:Y:S02]  /*2a40*/  IMAD R13, R4.reuse, 0xc, RZ ;  /* 0x0000000c040d7824 */ /* 0x040fe400078e02ff */
[----:B------:R-:W-:Y:S01]  /*2a50*/  VIADD R10, R4, 0x40 ;  /* 0x00000040040a7836 */ /* 0x000fe20000000000 */
[-C--:B------:R-:W-:Y:S01]  /*2a60*/  ISETP.GE.AND P0, PT, R2, R3.reuse, PT ;  /* 0x000000030200720c */ /* 0x080fe20003f06270 */
[C---:B------:R-:W-:Y:S01]  /*2a70*/  VIADD R12, R4.reuse, 0x60 ;  /* 0x00000060040c7836 */ /* 0x040fe20000000000 */
[----:B0-----:R-:W-:Y:S01]  /*2a80*/  IADD3 R6, P3, PT, R13, R6, RZ ;  /* 0x000000060d067210 */ /* 0x001fe20007f7e0ff */
[----:B------:R-:W-:Y:S01]  /*2a90*/  VIADD R2, R4, 0x80 ;  /* 0x0000008004027836 */ /* 0x000fe20000000000 */
[----:B------:R-:W-:Y:S02]  /*2aa0*/  ISETP.GE.AND P1, PT, R10, R3, PT ;  /* 0x000000030a00720c */ /* 0x000fe40003f26270 */
[----:B------:R-:W-:-:S02]  /*2ab0*/  IADD3.X R7, PT, PT, RZ, R7, RZ, P3, !PT ;  /* 0x00000007ff077210 */ /* 0x000fc40001ffe4ff */
[-C--:B------:R-:W-:Y:S02]  /*2ac0*/  ISETP.GE.AND P2, PT, R12, R3.reuse, PT ;  /* 0x000000030c00720c */ /* 0x080fe40003f46270 */
[-C--:B------:R-:W-:Y:S02]  /*2ad0*/  ISETP.GE.AND P3, PT, R4, R3.reuse, PT ;  /* 0x000000030400720c */ /* 0x080fe40003f66270 */
[----:B------:R-:W-:Y:S01]  /*2ae0*/  ISETP.GE.AND P4, PT, R2, R3, PT ;  /* 0x000000030200720c */ /* 0x000fe20003f86270 */
[----:B---3--:R-:W-:-:S10]  /*2af0*/  IMAD.MOV.U32 R13, RZ, RZ, R8 ;  /* 0x000000ffff0d7224 */ /* 0x008fd400078e0008 */
        /* <DEDUP_REMOVED lines=10> */
[----:B------:R-:W-:Y:S01]  /*2ba0*/  IMAD.MOV.U32 R21, RZ, RZ, R13 ;  /* 0x000000ffff157224 */ /* 0x000fe200078e000d */
[----:B------:R-:W5:Y:S01]  /*2bb0*/  @!P3 LDG.E R11, desc[UR6][R6.64+0x8] ;  /* 0x00000806060bb981 */ /* 0x000f62000c1e1900 */
[--C-:B------:R-:W-:Y:S02]  /*2bc0*/  IMAD.MOV.U32 R16, RZ, RZ, R10.reuse ;  /* 0x000000ffff107224 */ /* 0x100fe400078e000a */
        /* <DEDUP_REMOVED lines=21> */
[----:B--2---:R-:W-:Y:S04]  /*2d20*/  STS [R24+0x4], R8 ;  /* 0x0000040818007388 */ /* 0x004fe80000000800 */
[----:B---3--:R-:W-:Y:S04]  /*2d30*/  STS [R24], R9 ;  /* 0x0000000918007388 */ /* 0x008fe80000000800 */
        /* <DEDUP_REMOVED lines=34> */
[----:B-----5:R-:W-:Y:S01]  /*2f60*/  MOV R7, R10 ;  /* 0x0000000a00077202 */ /* 0x020fe20000000f00 */
[----:B------:R-:W-:Y:S02]  /*2f70*/  VIADD R12, R26, 0x1 ;  /* 0x000000011a0c7836 */ /* 0x000fe40000000000 */
        /* <DEDUP_REMOVED lines=18> */
[-C--:B------:R-:W-:Y:S01]  /*30a0*/  ISETP.GE.AND P0, PT, R8, R19.reuse, PT ;  /* 0x000000130800720c */ /* 0x080fe20003f06270 */
[----:B------:R-:W-:Y:S01]  /*30b0*/  IMAD.MOV.U32 R12, RZ, RZ, R16 ;  /* 0x000000ffff0c7224 */ /* 0x000fe200078e0010 */
[----:B------:R-:W-:Y:S01]  /*30c0*/  MOV R11, R19 ;  /* 0x00000013000b7202 */ /* 0x000fe20000000f00 */
[----:B------:R-:W-:Y:S01]  /*30d0*/  IMAD.MOV.U32 R13, RZ, RZ, R15 ;  /* 0x000000ffff0d7224 */ /* 0x000fe200078e000f */
[----:B------:R-:W-:Y:S01]  /*30e0*/  ISETP.GT.OR P0, PT, R9, R16, P0 ;  /* 0x000000100900720c */ /* 0x000fe20000704670 */
[----:B------:R-:W-:Y:S02]  /*30f0*/  IMAD.MOV.U32 R7, RZ, RZ, R10 ;  /* 0x000000ffff077224 */ /* 0x000fe400078e000a */
[----:B------:R-:W-:Y:S02]  /*3100*/  IMAD.MOV.U32 R28, RZ, RZ, R9 ;  /* 0x000000ffff1c7224 */ /* 0x000fe400078e0009 */
[----:B------:R-:W-:-:S08]  /*3110*/  IMAD.MOV.U32 R30, RZ, RZ, R8 ;  /* 0x000000ffff1e7224 */ /* 0x000fd000078e0008 */
[----:B------:R-:W-:Y:S05]  /*3120*/  @P0 BRA `(.L_x_288) ;  /* 0x0000000000180947 */ /* 0x000fea0003800000 */
.L_x_289:
[--C-:B------:R-:W-:Y:S01]  /*3130*/  IMAD.MOV.U32 R11, RZ, RZ, R19.reuse ;  /* 0x000000ffff0b7224 */ /* 0x100fe200078e0013 */
[----:B------:R-:W-:Y:S01]  /*3140*/  MOV R12, R16 ;  /* 0x00000010000c7202 */ /* 0x000fe20000000f00 */
[----:B------:R-:W-:Y:S02]  /*3150*/  IMAD.MOV.U32 R30, RZ, RZ, R19 ;  /* 0x000000ffff1e7224 */ /* 0x000fe400078e0013 */
[----:B------:R-:W-:Y:S02]  /*3160*/  IMAD.MOV.U32 R28, RZ, RZ, R16 ;  /* 0x000000ffff1c7224 */ /* 0x000fe400078e0010 */
[--C-:B------:R-:W-:Y:S02]  /*3170*/  IMAD.MOV.U32 R13, RZ, RZ, R15.reuse ;  /* 0x000000ffff0d7224 */ /* 0x100fe400078e000f */
[----:B------:R-:W-:-:S07]  /*3180*/  IMAD.MOV.U32 R7, RZ, RZ, R15 ;  /* 0x000000ffff077224 */ /* 0x000fce00078e000f */
.L_x_288:
[----:B------:R-:W-:Y:S05]  /*3190*/  BSYNC.RECONVERGENT B0 ;  /* 0x0000000000007941 */ /* 0x000fea0003800200 */
.L_x_287:
[----:B------:R-:W-:Y:S01]  /*31a0*/  VIADD R14, R26, 0x2 ;  /* 0x000000021a0e7836 */ /* 0x000fe20000000000 */
[----:B------:R-:W-:Y:S01]  /*31b0*/  BSSY.RECONVERGENT B0, `(.L_x_290) ;  /* 0x000001b000007945 */ /* 0x000fe20003800200 */
[----:B-1----:R-:W-:Y:S02]  /*31c0*/  IMAD.MOV.U32 R15, RZ, RZ, R28 ;  /* 0x000000ffff0f7224 */ /* 0x002fe400078e001c */
        /* <DEDUP_REMOVED lines=19> */
.L_x_292:
[--C-:B------:R-:W-:Y:S01]  /*3300*/  IMAD.MOV.U32 R14, RZ, RZ, R21.reuse ;  /* 0x000000ffff0e7224 */ /* 0x100fe200078e0015 */
[----:B------:R-:W-:Y:S01]  /*3310*/  MOV R15, R17 ;  /* 0x00000011000f7202 */ /* 0x000fe20000000f00 */
[----:B------:R-:W-:Y:S02]  /*3320*/  IMAD.MOV.U32 R30, RZ, RZ, R21 ;  /* 0x000000ffff1e7224 */ /* 0x000fe400078e0015 */
[----:B------:R-:W-:Y:S02]  /*3330*/  IMAD.MOV.U32 R28, RZ, RZ, R17 ;  /* 0x000000ffff1c7224 */ /* 0x000fe400078e0011 */
[--C-:B------:R-:W-:Y:S02]  /*3340*/  IMAD.MOV.U32 R16, RZ, RZ, R18.reuse ;  /* 0x000000ffff107224 */ /* 0x100fe400078e0012 */
[----:B------:R-:W-:-:S07]  /*3350*/  IMAD.MOV.U32 R7, RZ, RZ, R18 ;  /* 0x000000ffff077224 */ /* 0x000fce00078e0012 */
.L_x_291:
[----:B------:R-:W-:Y:S05]  /*3360*/  BSYNC.RECONVERGENT B0 ;  /* 0x0000000000007941 */ /* 0x000fea0003800200 */
.L_x_290:
        /* <DEDUP_REMOVED lines=22> */
.L_x_295:
[--C-:B------:R-:W-:Y:S01]  /*34d0*/  IMAD.MOV.U32 R17, RZ, RZ, R24.reuse ;  /* 0x000000ffff117224 */ /* 0x100fe200078e0018 */
[----:B------:R-:W-:Y:S01]  /*34e0*/  MOV R18, R23 ;  /* 0x0000001700127202 */ /* 0x000fe20000000f00 */
[----:B------:R-:W-:Y:S02]  /*34f0*/  IMAD.MOV.U32 R30, RZ, RZ, R24 ;  /* 0x000000ffff1e7224 */ /* 0x000fe400078e0018 */
[----:B------:R-:W-:Y:S02]  /*3500*/  IMAD.MOV.U32 R28, RZ, RZ, R23 ;  /* 0x000000ffff1c7224 */ /* 0x000fe400078e0017 */
[--C-:B------:R-:W-:Y:S02]  /*3510*/  IMAD.MOV.U32 R19, RZ, RZ, R22.reuse ;  /* 0x000000ffff137224 */ /* 0x100fe400078e0016 */
[----:B------:R-:W-:-:S07]  /*3520*/  IMAD.MOV.U32 R7, RZ, RZ, R22 ;  /* 0x000000ffff077224 */ /* 0x000fce00078e0016 */
.L_x_294:
[----:B------:R-:W-:Y:S05]  /*3530*/  BSYNC.RECONVERGENT B0 ;  /* 0x0000000000007941 */ /* 0x000fea0003800200 */
.L_x_293:
        /* <DEDUP_REMOVED lines=24> */
.L_x_299:
[----:B------:R-:W-:Y:S02]  /*36c0*/  IMAD.MOV.U32 R7, RZ, RZ, R8 ;  /* 0x000000ffff077224 */ /* 0x000fe400078e0008 */
[----:B------:R-:W-:Y:S02]  /*36d0*/  IMAD.MOV.U32 R6, RZ, RZ, R9 ;  /* 0x000000ffff067224 */ /* 0x000fe400078e0009 */
[----:B------:R-:W-:Y:S01]  /*36e0*/  IMAD.MOV.U32 R23, RZ, RZ, R10 ;  /* 0x000000ffff177224 */ /* 0x000fe200078e000a */
[----:B------:R-:W-:Y:S01]  /*36f0*/  MOV R10, R13 ;  /* 0x0000000d000a7202 */ /* 0x000fe20000000f00 */
[----:B------:R-:W-:Y:S02]  /*3700*/  IMAD.MOV.U32 R8, RZ, RZ, R11 ;  /* 0x000000ffff087224 */ /* 0x000fe400078e000b */
[----:B------:R-:W-:-:S07]  /*3710*/  IMAD.MOV.U32 R9, RZ, RZ, R12 ;  /* 0x000000ffff097224 */ /* 0x000fce00078e000c */
.L_x_300:
[----:B------:R-:W-:Y:S05]  /*3720*/  BSYNC.RECONVERGENT B1 ;  /* 0x0000000000017941 */ /* 0x000fea0003800200 */
.L_x_298:
        /* <DEDUP_REMOVED lines=16> */
.L_x_302:
[----:B------:R-:W-:Y:S01]  /*3830*/  IMAD.MOV.U32 R12, RZ, RZ, R14 ;  /* 0x000000ffff0c7224 */ /* 0x000fe200078e000e */
[----:B------:R-:W-:Y:S01]  /*3840*/  MOV R11, R15 ;  /* 0x0000000f000b7202 */ /* 0x000fe20000000f00 */
[----:B------:R-:W-:Y:S02]  /*3850*/  IMAD.MOV.U32 R13, RZ, RZ, R16 ;  /* 0x000000ffff0d7224 */ /* 0x000fe400078e0010 */
[----:B------:R-:W-:Y:S02]  /*3860*/  IMAD.MOV.U32 R14, RZ, RZ, R17 ;  /* 0x000000ffff0e7224 */ /* 0x000fe400078e0011 */
[----:B------:R-:W-:Y:S02]  /*3870*/  IMAD.MOV.U32 R15, RZ, RZ, R18 ;  /* 0x000000ffff0f7224 */ /* 0x000fe400078e0012 */
[----:B------:R-:W-:-:S07]  /*3880*/  IMAD.MOV.U32 R16, RZ, RZ, R19 ;  /* 0x000000ffff107224 */ /* 0x000fce00078e0013 */
.L_x_303:
[----:B------:R-:W-:Y:S05]  /*3890*/  BSYNC.RECONVERGENT B1 ;  /* 0x0000000000017941 */ /* 0x000fea0003800200 */
.L_x_301:
        /* <DEDUP_REMOVED lines=16> */
.L_x_305:
[----:B------:R-:W-:Y:S02]  /*39a0*/  IMAD.MOV.U32 R17, RZ, RZ, R7 ;  /* 0x000000ffff117224 */ /* 0x000fe400078e0007 */
[----:B------:R-:W-:Y:S02]  /*39b0*/  IMAD.MOV.U32 R18, RZ, RZ, R6 ;  /* 0x000000ffff127224 */ /* 0x000fe400078e0006 */
[----:B------:R-:W-:Y:S01]  /*39c0*/  IMAD.MOV.U32 R24, RZ, RZ, R23 ;  /* 0x000000ffff187224 */ /* 0x000fe200078e0017 */
[----:B------:R-:W-:Y:S01]  /*39d0*/  MOV R23, R16 ;  /* 0x0000001000177202 */ /* 0x000fe20000000f00 */
[----:B------:R-:W-:Y:S02]  /*39e0*/  IMAD.MOV.U32 R7, RZ, RZ, R14 ;  /* 0x000000ffff077224 */ /* 0x000fe400078e000e */
[----:B------:R-:W-:-:S07]  /*39f0*/  IMAD.MOV.U32 R6, RZ, RZ, R15 ;  /* 0x000000ffff067224 */ /* 0x000fce00078e000f */
.L_x_306:
[----:B------:R-:W-:Y:S05]  /*3a00*/  BSYNC.RECONVERGENT B1 ;  /* 0x0000000000017941 */ /* 0x000fea0003800200 */
.L_x_304:
        /* <DEDUP_REMOVED lines=16> */
.L_x_308:
[----:B------:R-:W-:Y:S01]  /*3b10*/  IMAD.MOV.U32 R19, RZ, RZ, R12 ;  /* 0x000000ffff137224 */ /* 0x000fe200078e000c */
[----:B------:R-:W-:Y:S01]  /*3b20*/  MOV R25, R11 ;  /* 0x0000000b00197202 */ /* 0x000fe20000000f00 */
[----:B------:R-:W-:Y:S02]  /*3b30*/  IMAD.MOV.U32 R26, RZ, RZ, R13 ;  /* 0x000000ffff1a7224 */ /* 0x000fe400078e000d */
[----:B------:R-:W-:Y:S02]  /*3b40*/  IMAD.MOV.U32 R12, RZ, RZ, R21 ;  /* 0x000000ffff0c7224 */ /* 0x000fe400078e0015 */
[----:B------:R-:W-:Y:S02]  /*3b50*/  IMAD.MOV.U32 R11, RZ, RZ, R20 ;  /* 0x000000ffff0b7224 */ /* 0x000fe400078e0014 */
[----:B------:R-:W-:-:S07]  /*3b60*/  IMAD.MOV.U32 R13, RZ, RZ, R22 ;  /* 0x000000ffff0d7224 */ /* 0x000fce00078e0016 */
.L_x_309:
[----:B------:R-:W-:Y:S05]  /*3b70*/  BSYNC.RECONVERGENT B1 ;  /* 0x0000000000017941 */ /* 0x000fea0003800200 */
.L_x_307:
        /* <DEDUP_REMOVED lines=16> */
.L_x_311:
[----:B------:R-:W-:Y:S02]  /*3c80*/  IMAD.MOV.U32 R27, RZ, RZ, R8 ;  /* 0x000000ffff1b7224 */ /* 0x000fe400078e0008 */
[----:B------:R-:W-:Y:S02]  /*3c90*/  IMAD.MOV.U32 R28, RZ, RZ, R9 ;  /* 0x000000ffff1c7224 */ /* 0x000fe400078e0009 */
[----:B------:R-:W-:Y:S01]  /*3ca0*/  IMAD.MOV.U32 R29, RZ, RZ, R10 ;  /* 0x000000ffff1d7224 */ /* 0x000fe200078e000a */
[----:B------:R-:W-:Y:S01]  /*3cb0*/  MOV R10, R23 ;  /* 0x00000017000a7202 */ /* 0x000fe20000000f00 */
[----:B------:R-:W-:Y:S02]  /*3cc0*/  IMAD.MOV.U32 R8, RZ, RZ, R7 ;  /* 0x000000ffff087224 */ /* 0x000fe400078e0007 */
[----:B------:R-:W-:-:S07]  /*3cd0*/  IMAD.MOV.U32 R9, RZ, RZ, R6 ;  /* 0x000000ffff097224 */ /* 0x000fce00078e0006 */
.L_x_312:
[----:B------:R-:W-:Y:S05]  /*3ce0*/  BSYNC.RECONVERGENT B1 ;  /* 0x0000000000017941 */ /* 0x000fea0003800200 */
.L_x_310:
        /* <DEDUP_REMOVED lines=16> */
.L_x_314:
[----:B------:R-:W-:Y:S01]  /*3df0*/  IMAD.MOV.U32 R6, RZ, RZ, R17 ;  /* 0x000000ffff067224 */ /* 0x000fe200078e0011 */
[----:B------:R-:W-:Y:S01]  /*3e00*/  MOV R30, R18 ;  /* 0x00000012001e7202 */ /* 0x000fe20000000f00 */
[----:B------:R-:W-:Y:S02]  /*3e10*/  IMAD.MOV.U32 R7, RZ, RZ, R24 ;  /* 0x000000ffff077224 */ /* 0x000fe400078e0018 */
[----:B------:R-:W-:Y:S02]  /*3e20*/  IMAD.MOV.U32 R17, RZ, RZ, R12 ;  /* 0x000000ffff117224 */ /* 0x000fe400078e000c */
[----:B------:R-:W-:Y:S02]  /*3e30*/  IMAD.MOV.U32 R18, RZ, RZ, R11 ;  /* 0x000000ffff127224 */ /* 0x000fe400078e000b */
[----:B------:R-:W-:-:S07]  /*3e40*/  IMAD.MOV.U32 R24, RZ, RZ, R13 ;  /* 0x000000ffff187224 */ /* 0x000fce00078e000d */
.L_x_315:
[----:B------:R-:W-:Y:S05]  /*3e50*/  BSYNC.RECONVERGENT B1 ;  /* 0x0000000000017941 */ /* 0x000fea0003800200 */
.L_x_313:
        /* <DEDUP_REMOVED lines=16> */
.L_x_317:
[----:B------:R-:W-:Y:S02]  /*3f60*/  IMAD.MOV.U32 R14, RZ, RZ, R27 ;  /* 0x000000ffff0e7224 */ /* 0x000fe400078e001b */
[----:B------:R-:W-:Y:S02]  /*3f70*/  IMAD.MOV.U32 R15, RZ, RZ, R28 ;  /* 0x000000ffff0f7224 */ /* 0x000fe400078e001c */
[----:B------:R-:W-:Y:S01]  /*3f80*/  IMAD.MOV.U32 R16, RZ, RZ, R29 ;  /* 0x000000ffff107224 */ /* 0x000fe200078e001d */
[----:B------:R-:W-:Y:S01]  /*3f90*/  MOV R29, R24 ;  /* 0x00000018001d7202 */ /* 0x000fe20000000f00 */
[----:B------:R-:W-:Y:S02]  /*3fa0*/  IMAD.MOV.U32 R27, RZ, RZ, R17 ;  /* 0x000000ffff1b7224 */ /* 0x000fe400078e0011 */
[----:B------:R-:W-:-:S07]  /*3fb0*/  IMAD.MOV.U32 R28, RZ, RZ, R18 ;  /* 0x000000ffff1c7224 */ /* 0x000fce00078e0012 */
.L_x_318:
[----:B------:R-:W-:Y:S05]  /*3fc0*/  BSYNC.RECONVERGENT B1 ;  /* 0x0000000000017941 */ /* 0x000fea0003800200 */
.L_x_316:
        /* <DEDUP_REMOVED lines=16> */
.L_x_320:
[----:B------:R-:W-:Y:S01]  /*40d0*/  IMAD.MOV.U32 R21, RZ, RZ, R6 ;  /* 0x000000ffff157224 */ /* 0x000fe200078e0006 */
[----:B------:R-:W-:Y:S01]  /*40e0*/  MOV R20, R30 ;  /* 0x0000001e00147202 */ /* 0x000fe20000000f00 */
[----:B------:R-:W-:Y:S02]  /*40f0*/  IMAD.MOV.U32 R22, RZ, RZ, R7 ;  /* 0x000000ffff167224 */ /* 0x000fe400078e0007 */
[----:B------:R-:W-:Y:S02]  /*4100*/  IMAD.MOV.U32 R6, RZ, RZ, R19 ;  /* 0x000000ffff067224 */ /* 0x000fe400078e0013 */
[----:B------:R-:W-:Y:S02]  /*4110*/  IMAD.MOV.U32 R30, RZ, RZ, R25 ;  /* 0x000000ffff1e7224 */ /* 0x000fe400078e0019 */
[----:B------:R-:W-:-:S07]  /*4120*/  IMAD.MOV.U32 R7, RZ, RZ, R26 ;  /* 0x000000ffff077224 */ /* 0x000fce00078e001a */
.L_x_321:
[----:B------:R-:W-:Y:S05]  /*4130*/  BSYNC.RECONVERGENT B1 ;  /* 0x0000000000017941 */ /* 0x000fea0003800200 */
.L_x_319:
        /* <DEDUP_REMOVED lines=16> */
.L_x_323:
[----:B------:R-:W-:Y:S02]  /*4240*/  IMAD.MOV.U32 R11, RZ, RZ, R8 ;  /* 0x000000ffff0b7224 */ /* 0x000fe400078e0008 */
[----:B------:R-:W-:Y:S02]  /*4250*/  IMAD.MOV.U32 R12, RZ, RZ, R9 ;  /* 0x000000ffff0c7224 */ /* 0x000fe400078e0009 */
[----:B------:R-:W-:Y:S01]  /*4260*/  IMAD.MOV.U32 R13, RZ, RZ, R10 ;  /* 0x000000ffff0d7224 */ /* 0x000fe200078e000a */
[----:B------:R-:W-:Y:S01]  /*4270*/  MOV R10, R29 ;  /* 0x0000001d000a7202 */ /* 0x000fe20000000f00 */
[----:B------:R-:W-:Y:S02]  /*4280*/  IMAD.MOV.U32 R8, RZ, RZ, R27 ;  /* 0x000000ffff087224 */ /* 0x000fe400078e001b */
[----:B------:R-:W-:-:S07]  /*4290*/  IMAD.MOV.U32 R9, RZ, RZ, R28 ;  /* 0x000000ffff097224 */ /* 0x000fce00078e001c */
.L_x_324:
[----:B------:R-:W-:Y:S05]  /*42a0*/  BSYNC.RECONVERGENT B1 ;  /* 0x0000000000017941 */ /* 0x000fea0003800200 */
.L_x_322:
[----:B------:R-:W-:-:S13]  /*42b0*/  ISETP.GE.AND P0, PT, R7, R16, PT ;  /* 0x000000100700720c */ /* 0x000fda0003f06270 */
        /* <DEDUP_REMOVED lines=14> */
.L_x_325:
[----:B------:R-:W-:Y:S01]  /*43a0*/  IMAD.MOV.U32 R17, RZ, RZ, R14 ;  /* 0x000000ffff117224 */ /* 0x000fe200078e000e */
[----:B------:R-:W-:Y:S01]  /*43b0*/  MOV R18, R15 ;  /* 0x0000000f00127202 */ /* 0x000fe20000000f00 */
[----:B------:R-:W-:Y:S02]  /*43c0*/  IMAD.MOV.U32 R19, RZ, RZ, R16 ;  /* 0x000000ffff137224 */ /* 0x000fe400078e0010 */
[----:B------:R-:W-:Y:S02]  /*43d0*/  IMAD.MOV.U32 R14, RZ, RZ, R6 ;  /* 0x000000ffff0e7224 */ /* 0x000fe400078e0006 */
[----:B------:R-:W-:Y:S02]  /*43e0*/  IMAD.MOV.U32 R15, RZ, RZ, R30 ;  /* 0x000000ffff0f7224 */ /* 0x000fe400078e001e */
[----:B------:R-:W-:-:S07]  /*43f0*/  IMAD.MOV.U32 R16, RZ, RZ, R7 ;  /* 0x000000ffff107224 */ /* 0x000fce00078e0007 */
.L_x_297:
[----:B------:R-:W-:Y:S05]  /*4400*/  BSYNC.RECONVERGENT B0 ;  /* 0x0000000000007941 */ /* 0x000fea0003800200 */
.L_x_296:
[----:B------:R-:W-:-:S07]  /*4410*/  IMAD.MOV.U32 R7, RZ, RZ, 0x2 ;  /* 0x00000002ff077424 */ /* 0x000fce00078e00ff */
.L_x_341:
[----:B------:R-:W0:Y:S01]  /*4420*/  S2R R25, SR_CgaCtaId ;  /* 0x0000000000197919 */ /* 0x000e220000008800 */
[----:B------:R-:W-:Y:S01]  /*4430*/  IMAD.MOV R6, RZ, RZ, -R7 ;  /* 0x000000ffff067224 */ /* 0x000fe200078e0a07 */
[----:B------:R-:W-:Y:S01]  /*4440*/  MOV R24, 0x400 ;  /* 0x0000040000187802 */ /* 0x000fe20000000f00 */
[----:B------:R-:W-:Y:S01]  /*4450*/  BSSY.RECONVERGENT B0, `(.L_x_326) ;  /* 0x0000048000007945 */ /* 0x000fe20003800200 */
[----:B------:R-:W-:Y:S02]  /*4460*/  BAR.SYNC.DEFER_BLOCKING 0x0 ;  /* 0x0000000000007b1d */ /* 0x000fe40000010000 */
[----:B------:R-:W-:-:S05]  /*4470*/  LOP3.LUT R23, R5, R6, RZ, 0xc0, !PT ;  /* 0x0000000605177212 */ /* 0x000fca00078ec0ff */
[----:B------:R-:W-:-:S05]  /*4480*/  IMAD R26, R23, 0x5, RZ ;  /* 0x00000005171a7824 */ /* 0x000fca00078e02ff */
[----:B------:R-:W-:Y:S02]  /*4490*/  VIMNMX R26, PT, PT, R3, R26, PT ;  /* 0x0000001a031a7248 */ /* 0x000fe40003fe0100 */
[----:B0-----:R-:W-:Y:S01]  /*44a0*/  LEA R6, R25, R24, 0x18 ;  /* 0x0000001819067211 */ /* 0x001fe200078ec0ff */
[----:B------:R-:W-:Y:S01]  /*44b0*/  VIADD R24, R7, 0xffffffff ;  /* 0xffffffff07187836 */ /* 0x000fe20000000000 */
[----:B------:R-:W-:-:S03]  /*44c0*/  SHF.R.U32.HI R25, RZ, 0x1, R7 ;  /* 0x00000001ff197819 */ /* 0x000fc60000011607 */
[----:B------:R-:W-:Y:S01]  /*44d0*/  IMAD R27, R5, 0x3c, R6 ;  /* 0x0000003c051b7824 */ /* 0x000fe200078e0206 */
[----:B------:R-:W-:Y:S01]  /*44e0*/  LOP3.LUT R24, R24, R5, RZ, 0xc0, !PT ;  /* 0x0000000518187212 */ /* 0x000fe200078ec0ff */
[----:B------:R-:W-:-:S03]  /*44f0*/  IMAD R28, R25, 0x5, R26 ;  /* 0x00000005191c7824 */ /* 0x000fc600078e021a */
[----:B------:R0:W-:Y:S02]  /*4500*/  STS [R27], R10 ;  /* 0x0000000a1b007388 */ /* 0x0001e40000000800 */
[----:B------:R-:W-:Y:S02]  /*4510*/  VIMNMX R23, PT, PT, R3, R28, PT ;  /* 0x0000001c03177248 */ /* 0x000fe40003fe0100 */
[----:B------:R1:W-:Y:S04]  /*4520*/  STS [R27+0x8], R8 ;  /* 0x000008081b007388 */ /* 0x0003e80000000800 */
[----:B------:R2:W-:Y:S01]  /*4530*/  STS [R27+0x1c], R15 ;  /* 0x00001c0f1b007388 */ /* 0x0005e20000000800 */
[----:B0-----:R-:W-:-:S03]  /*4540*/  IMAD R10, R25, 0x5, R23 ;  /* 0x00000005190a7824 */ /* 0x001fc600078e0217 */
[----:B------:R0:W-:Y:S01]  /*4550*/  STS [R27+0x4], R9 ;  /* 0x000004091b007388 */ /* 0x0001e20000000800 */
[----:B-1----:R-:W-:Y:S01]  /*4560*/  IMAD R8, R24, 0x5, RZ ;  /* 0x0000000518087824 */ /* 0x002fe200078e02ff */
[C---:B------:R-:W-:Y:S02]  /*4570*/  VIMNMX R24, PT, PT, R3.reuse, R10, PT ;  /* 0x0000000a03187248 */ /* 0x040fe40003fe0100 */
[----:B------:R1:W-:Y:S02]  /*4580*/  STS [R27+0xc], R13 ;  /* 0x00000c0d1b007388 */ /* 0x0003e40000000800 */
[----:B--2---:R-:W-:Y:S02]  /*4590*/  VIMNMX R15, PT, PT, R3, R8, PT ;  /* 0x00000008030f7248 */ /* 0x004fe40003fe0100 */
[----:B------:R1:W-:Y:S01]  /*45a0*/  STS [R27+0x10], R12 ;  /* 0x0000100c1b007388 */ /* 0x0003e20000000800 */
[C---:B------:R-:W-:Y:S02]  /*45b0*/  IADD3 R8, PT, PT, -R23.reuse, R24, RZ ;  /* 0x0000001817087210 */ /* 0x040fe40007ffe1ff */
[----:B0-----:R-:W-:Y:S01]  /*45c0*/  VIADDMNMX R9, R23, -R26, R15, PT ;  /* 0x8000001a17097246 */ /* 0x001fe2000380010f */
[----:B------:R1:W-:Y:S01]  /*45d0*/  STS [R27+0x14], R11 ;  /* 0x0000140b1b007388 */ /* 0x0003e20000000800 */
[C---:B------:R-:W-:Y:S01]  /*45e0*/  ISETP.GE.AND P0, PT, R15.reuse, R8, PT ;  /* 0x000000080f00720c */ /* 0x040fe20003f06270 */
[----:B------:R-:W-:-:S02]  /*45f0*/  IMAD.IADD R8, R15, 0x1, -R8 ;  /* 0x000000010f087824 */ /* 0x000fc400078e0a08 */
[----:B------:R1:W-:Y:S03]  /*4600*/  STS [R27+0x18], R16 ;  /* 0x000018101b007388 */ /* 0x0003e60000000800 */
        /* <DEDUP_REMOVED lines=11> */
[----:B-1----:R-:W-:-:S07]  /*46c0*/  IMAD.IADD R17, R15, 0x1, R23 ;  /* 0x000000010f117824 */ /* 0x002fce00078e0217 */
.L_x_330:
        /* <DEDUP_REMOVED lines=26> */
.L_x_329:
[----:B------:R-:W-:Y:S05]  /*4870*/  BSYNC.RECONVERGENT B1 ;  /* 0x0000000000017941 */ /* 0x000fea0003800200 */
.L_x_328:
[----:B------:R-:W-:Y:S01]  /*4880*/  @P0 VIADD R10, R12, 0x1 ;  /* 0x000000010c0a0836 */ /* 0x000fe20000000000 */
[----:B------:R-:W-:-:S04]  /*4890*/  SEL R9, R9, R12, P0 ;  /* 0x0000000c09097207 */ /* 0x000fc80000000000 */
[----:B------:R-:W-:Y:S02]  /*48a0*/  ISETP.GE.AND P0, PT, R10, R9, PT ;  /* 0x000000090a00720c */ /* 0x000fe40003f06270 */
[----:B------:R-:W-:-:S11]  /*48b0*/  MOV R8, R10 ;  /* 0x0000000a00087202 */ /* 0x000fd60000000f00 */
[----:B------:R-:W-:Y:S05]  /*48c0*/  @!P0 BRA `(.L_x_330) ;  /* 0xfffffffc00808947 */ /* 0x000fea000383ffff */
.L_x_327:
[----:B------:R-:W-:Y:S05]  /*48d0*/  BSYNC.RECONVERGENT B0 ;  /* 0x0000000000007941 */ /* 0x000fea0003800200 */
.L_x_326:
[----:B------:R-:W-:Y:S01]  /*48e0*/  IADD3 R15, PT, PT, -R8, R23, R15 ;  /* 0x00000017080f7210 */ /* 0x000fe20007ffe10f */
[----:B-1----:R-:W-:Y:S01]  /*48f0*/  IMAD.IADD R12, R26, 0x1, R8 ;  /* 0x000000011a0c7824 */ /* 0x002fe200078e0208 */
[----:B------:R-:W-:Y:S01]  /*4900*/  BSSY.RECONVERGENT B0, `(.L_x_331) ;  /* 0x0000017000007945 */ /* 0x000fe20003800200 */
[----:B------:R-:W-:Y:S02]  /*4910*/  PLOP3.LUT P0, PT, PT, PT, PT, 0x8, 0x80 ;  /* 0x000000000080781c */ /* 0x000fe40003f0e170 */
        /* <DEDUP_REMOVED lines=21> */
.L_x_332:
[----:B------:R-:W-:Y:S05]  /*4a70*/  BSYNC.RECONVERGENT B0 ;  /* 0x0000000000007941 */ /* 0x000fea0003800200 */
.L_x_331:
        /* <DEDUP_REMOVED lines=28> */
.L_x_334:
[----:B------:R-:W-:Y:S05]  /*4c40*/  BSYNC.RECONVERGENT B0 ;  /* 0x0000000000007941 */ /* 0x000fea0003800200 */
.L_x_333:
[----:B------:R-:W5:Y:S01]  /*4c50*/  S2UR UR5, SR_CgaCtaId ;  /* 0x00000000000579c3 */ /* 0x000f620000008800 */
[----:B------:R-:W-:Y:S01]  /*4c60*/  UMOV UR4, 0x400 ;  /* 0x0000040000047882 */ /* 0x000fe20000000000 */
[C---:B0-----:R-:W-:Y:S01]  /*4c70*/  VIADD R14, R6.reuse, 0x1 ;  /* 0x00000001060e7836 */ /* 0x041fe20000000000 */
[----:B------:R-:W-:Y:S01]  /*4c80*/  @P1 IADD3 R14, PT, PT, R6, RZ, RZ ;  /* 0x000000ff060e1210 */ /* 0x000fe20007ffe0ff */
[----:B------:R-:W-:Y:S01]  /*4c90*/  VIADD R15, R11, 0x1 ;  /* 0x000000010b0f7836 */ /* 0x000fe20000000000 */
[----:B--2---:R-:W-:Y:S01]  /*4ca0*/  SEL R13, R25, R22, P1 ;  /* 0x00000016190d7207 */ /* 0x004fe20000800000 */
[----:B------:R-:W-:Y:S01]  /*4cb0*/  @!P1 IMAD.MOV R15, RZ, RZ, R11 ;  /* 0x000000ffff0f9224 */ /* 0x000fe200078e020b */
[----:B-1--4-:R-:W-:Y:S01]  /*4cc0*/  SEL R12, R20, R27, P1 ;  /* 0x0000001b140c7207 */ /* 0x012fe20000800000 */
[----:B------:R-:W-:Y:S01]  /*4cd0*/  BSSY.RECONVERGENT B0, `(.L_x_335) ;  /* 0x000001b000007945 */ /* 0x000fe20003800200 */
[----:B---3--:R-:W-:Y:S02]  /*4ce0*/  SEL R11, R21, R26, P1 ;  /* 0x0000001a150b7207 */ /* 0x008fe40000800000 */
[----:B------:R-:W-:Y:S01]  /*4cf0*/  PLOP3.LUT P0, PT, PT, PT, PT, 0x8, 0x80 ;  /* 0x000000000080781c */ /* 0x000fe20003f0e170 */
        /* <DEDUP_REMOVED lines=24> */
.L_x_336:
[----:B------:R-:W-:Y:S05]  /*4e80*/  BSYNC.RECONVERGENT B0 ;  /* 0x0000000000007941 */ /* 0x000fea0003800200 */
.L_x_335:
[----:B0-----:R-:W-:Y:S01]  /*4e90*/  VIADD R17, R15, 0x1 ;  /* 0x000000010f117836 */ /* 0x001fe20000000000 */
[----:B------:R-:W-:Y:S01]  /*4ea0*/  BSSY.RECONVERGENT B0, `(.L_x_337) ;  /* 0x000001d000007945 */ /* 0x000fe20003800200 */
[----:B------:R-:W-:Y:S01]  /*4eb0*/  @!P0 IMAD.MOV R17, RZ, RZ, R15 ;  /* 0x000000ffff118224 */ /* 0x000fe200078e020f */
[----:B-1--4-:R-:W-:Y:S01]  /*4ec0*/  SEL R16, R25, R22, P0 ;  /* 0x0000001619107207 */ /* 0x012fe20000000000 */
        /* <DEDUP_REMOVED lines=26> */
.L_x_338:
[----:B------:R-:W-:Y:S05]  /*5070*/  BSYNC.RECONVERGENT B0 ;  /* 0x0000000000007941 */ /* 0x000fea0003800200 */
.L_x_337:
[----:B------:R-:W-:Y:S01]  /*5080*/  VIADD R29, R17, 0x1 ;  /* 0x00000001111d7836 */ /* 0x000fe20000000000 */
[----:B0-----:R-:W-:Y:S01]  /*5090*/  IADD3 R28, PT, PT, R18, 0x1, RZ ;  /* 0x00000001121c7810 */ /* 0x001fe20007ffe0ff */
[----:B------:R-:W-:Y:S01]  /*50a0*/  @!P0 IMAD.MOV R29, RZ, RZ, R17 ;  /* 0x000000ffff1d8224 */ /* 0x000fe200078e0211 */
[----:B------:R-:W-:Y:S01]  /*50b0*/  BSSY.RECONVERGENT B0, `(.L_x_339) ;  /* 0x000001b000007945 */ /* 0x000fe20003800200 */
[----:B------:R-:W-:Y:S01]  /*50c0*/  @P0 IMAD.MOV R28, RZ, RZ, R18 ;  /* 0x000000ffff1c0224 */ /* 0x000fe200078e0212 */
[----:B-12---:R-:W-:Y:S01]  /*50d0*/  SEL R19, R25, R22, P0 ;  /* 0x0000001619137207 */ /* 0x006fe20000000000 */
[C-C-:B------:R-:W-:Y:S01]  /*50e0*/  @P0 IMAD R31, R29.reuse, 0xc, R6.reuse ;  /* 0x0000000c1d1f0824 */ /* 0x140fe200078e0206 */
[----:B------:R-:W-:Y:S01]  /*50f0*/  ISETP.GE.AND P1, PT, R29, R24, PT ;  /* 0x000000181d00720c */ /* 0x000fe20003f26270 */
[----:B------:R-:W-:Y:S01]  /*5100*/  @!P0 IMAD R30, R28, 0xc, R6 ;  /* 0x0000000c1c1e8824 */ /* 0x000fe200078e0206 */
[----:B---3--:R-:W-:Y:S02]  /*5110*/  SEL R18, R20, R27, P0 ;  /* 0x0000001b14127207 */ /* 0x008fe40000000000 */
[----:B----4-:R-:W-:Y:S01]  /*5120*/  SEL R17, R21, R26, P0 ;  /* 0x0000001a15117207 */ /* 0x010fe20000000000 */
        /* <DEDUP_REMOVED lines=19> */
.L_x_340:
[----:B------:R-:W-:Y:S05]  /*5260*/  BSYNC.RECONVERGENT B0 ;  /* 0x0000000000007941 */ /* 0x000fea0003800200 */
.L_x_339:
[C---:B------:R-:W-:Y:S01]  /*5270*/  ISETP.GE.U32.AND P1, PT, R7.reuse, 0x81, PT ;  /* 0x000000810700780c */ /* 0x040fe20003f26070 */
[----:B------:R-:W-:Y:S01]  /*5280*/  IMAD.SHL.U32 R7, R7, 0x2, RZ ;  /* 0x0000000207077824 */ /* 0x000fe200078e00ff */
[----:B0---4-:R-:W-:Y:S02]  /*5290*/  SEL R21, R21, R26, P0 ;  /* 0x0000001a15157207 */ /* 0x011fe40000000000 */
[----:B---3--:R-:W-:Y:S02]  /*52a0*/  SEL R20, R20, R27, P0 ;  /* 0x0000001b14147207 */ /* 0x008fe40000000000 */
[----:B-12---:R-:W-:-:S07]  /*52b0*/  SEL R22, R25, R22, P0 ;  /* 0x0000001619167207 */ /* 0x006fce0000000000 */
[----:B------:R-:W-:Y:S05]  /*52c0*/  @!P1 BRA `(.L_x_341) ;  /* 0xfffffff000549947 */ /* 0x000fea000383ffff */
[----:B------:R-:W0:Y:S01]  /*52d0*/  S2R R26, SR_CgaCtaId ;  /* 0x00000000001a7919 */ /* 0x000e220000008800 */
[----:B------:R-:W1:Y:S01]  /*52e0*/  LDCU.U8 UR4, c[0x0][0x380] ;  /* 0x00007000ff0477ac */ /* 0x000e620008000000 */
[----:B------:R-:W-:Y:S01]  /*52f0*/  MOV R23, 0x400 ;  /* 0x0000040000177802 */ /* 0x000fe20000000f00 */
[----:B------:R-:W2:Y:S01]  /*5300*/  S2R R24, SR_LANEID ;  /* 0x0000000000187919 */ /* 0x000ea20000000000 */
[----:B------:R-:W-:Y:S01]  /*5310*/  SHF.R.U32.HI R7, RZ, 0x5, R5 ;  /* 0x00000005ff077819 */ /* 0x000fe20000011605 */
[----:B-1----:R-:W-:-:S04]  /*5320*/  UPRMT UR4, UR4, 0x8880, URZ ;  /* 0x0000888004047896 */ /* 0x002fc800080000ff */
[----:B------:R-:W-:Y:S01]  /*5330*/  UISETP.NE.AND UP0, UPT, UR4, URZ, UPT ;  /* 0x000000ff0400728c */ /* 0x000fe2000bf05270 */
[----:B0-----:R-:W-:Y:S01]  /*5340*/  LEA R26, R26, R23, 0x18 ;  /* 0x000000171a1a7211 */ /* 0x001fe200078ec0ff */
[----:B--2---:R-:W-:-:S04]  /*5350*/  IMAD R7, R7, 0xa0, R24 ;  /* 0x000000a007077824 */ /* 0x004fc800078e0218 */
[----:B------:R-:W-:-:S04]  /*5360*/  IMAD R7, R7, 0xc, R26 ;  /* 0x0000000c07077824 */ /* 0x000fc800078e021a */
[----:B------:R-:W-:Y:S01]  /*5370*/  IMAD R37, R24, 0x30, R7 ;  /* 0x0000003018257824 */ /* 0x000fe200078e0207 */
[----:B------:R-:W-:Y:S06]  /*5380*/  BAR.SYNC.DEFER_BLOCKING 0x0 ;  /* 0x0000000000007b1d */ /* 0x000fec0000010000 */
[----:B------:R-:W-:Y:S05]  /*5390*/  BRA.U !UP0, `(.L_x_342) ;  /* 0x0000000508247547 */ /* 0x000fea000b800000 */
[----:B------:R-:W-:Y:S01]  /*53a0*/  ISETP.NE.AND P0, PT, R5, RZ, PT ;  /* 0x000000ff0500720c */ /* 0x000fe20003f05270 */
        /* <DEDUP_REMOVED lines=14> */
[----:B------:R2:W-:Y:S04]  /*5490*/  STS [R37+0x34], R20 ;  /* 0x0000341425007388 */ /* 0x0005e80000000800 */
        /* <DEDUP_REMOVED lines=19> */
[----:B------:R-:W4:Y:S01]  /*55d0*/  S2R R28, SR_TID.X ;  /* 0x00000000001c7919 */ /* 0x000f220000002100 */
[----:B------:R-:W2:Y:S01]  /*55e0*/  S2R R26, SR_CTAID.X ;  /* 0x00000000001a7919 */ /* 0x000ea20000002500 */
[----:B------:R-:W5:Y:S01]  /*55f0*/  LDS R25, [R6+0x3c00] ;  /* 0x003c000006197984 */ /* 0x000f620000000800 */
[----:B----4-:R-:W-:-:S02]  /*5600*/  LOP3.LUT R27, R28, 0x1f, RZ, 0xc0, !PT ;  /* 0x0000001f1c1b7812 */ /* 0x010fc400078ec0ff */
[----:B-1----:R-:W-:-:S03]  /*5610*/  LOP3.LUT R22, R28, 0x3e0, RZ, 0xc0, !PT ;  /* 0x000003e01c167812 */ /* 0x002fc600078ec0ff */
[----:B--2---:R-:W-:Y:S02]  /*5620*/  IMAD R20, R26, 0x500, R27 ;  /* 0x000005001a147824 */ /* 0x004fe400078e021b */
[----:B------:R-:W-:-:S05]  /*5630*/  IMAD R29, R22, 0x5, RZ ;  /* 0x00000005161d7824 */ /* 0x000fca00078e02ff */
[C---:B------:R-:W-:Y:S02]  /*5640*/  IADD3 R27, P0, PT, R29.reuse, R20, RZ ;  /* 0x000000141d1b7210 */ /* 0x040fe40007f1e0ff */
[----:B------:R-:W-:-:S03]  /*5650*/  LOP3.LUT R28, R29, 0x1f, R28, 0xf8, !PT ;  /* 0x0000001f1d1c7812 */ /* 0x000fc600078ef81c */
[----:B---3--:R-:W-:Y:S02]  /*5660*/  IMAD.X R7, RZ, RZ, RZ, P0 ;  /* 0x000000ffff077224 */ /* 0x008fe400000e06ff */
[----:B0-----:R-:W-:-:S04]  /*5670*/  IMAD.WIDE.U32 R8, R27, 0xc, R8 ;  /* 0x0000000c1b087825 */ /* 0x001fc800078e0008 */
[----:B------:R-:W-:Y:S01]  /*5680*/  IMAD R7, R7, 0xc, RZ ;  /* 0x0000000c07077824 */ /* 0x000fe200078e02ff */
[-C--:B-----5:R-:W-:Y:S01]  /*5690*/  ISETP.GE.AND P0, PT, R4, R25.reuse, PT ;  /* 0x000000190400720c */ /* 0x0a0fe20003f06270 */
[C---:B------:R-:W-:Y:S02]  /*56a0*/  VIADD R4, R28.reuse, 0x20 ;  /* 0x000000201c047836 */ /* 0x040fe40000000000 */
[C---:B------:R-:W-:Y:S01]  /*56b0*/  VIADD R6, R28.reuse, 0x40 ;  /* 0x000000401c067836 */ /* 0x040fe20000000000 */
[----:B------:R-:W-:Y:S01]  /*56c0*/  IADD3 R28, PT, PT, R28, 0x60, RZ ;  /* 0x000000601c1c7810 */ /* 0x000fe20007ffe0ff */
[----:B------:R-:W-:Y:S01]  /*56d0*/  IMAD.IADD R9, R9, 0x1, R7 ;  /* 0x0000000109097824 */ /* 0x000fe200078e0207 */
[-C--:B------:R-:W-:Y:S02]  /*56e0*/  ISETP.GE.AND P1, PT, R4, R25.reuse, PT ;  /* 0x000000190400720c */ /* 0x080fe40003f26270 */
[-C--:B------:R-:W-:Y:S02]  /*56f0*/  ISETP.GE.AND P2, PT, R6, R25.reuse, PT ;  /* 0x000000190600720c */ /* 0x080fe40003f46270 */
        /* <DEDUP_REMOVED lines=19> */
.L_x_342:
[----:B------:R-:W-:Y:S01]  /*5830*/  ISETP.NE.AND P0, PT, R5, RZ, PT ;  /* 0x000000ff0500720c */ /* 0x000fe20003f05270 */
[----:B------:R-:W-:Y:S04]  /*5840*/  STS [R37], R10 ;  /* 0x0000000a25007388 */ /* 0x000fe80000000800 */
[----:B------:R-:W-:Y:S04]  /*5850*/  STS [R37+0x4], R9 ;  /* 0x0000040925007388 */ /* 0x000fe80000000800 */
[----:B------:R0:W-:Y:S04]  /*5860*/  STS [R37+0x8], R8 ;  /* 0x0000080825007388 */ /* 0x0001e80000000800 */
[----:B------:R-:W-:Y:S04]  /*5870*/  STS [R37+0xc], R13 ;  /* 0x00000c0d25007388 */ /* 0x000fe80000000800 */
[----:B------:R1:W-:Y:S01]  /*5880*/  STS [R37+0x10], R12 ;  /* 0x0000100c25007388 */ /* 0x0003e20000000800 */
[----:B0-----:R-:W0:Y:S03]  /*5890*/  LDC.64 R8, c[0x0][0x3b0] ;  /* 0x0000ec00ff087b82 */ /* 0x001e260000000a00 */
        /* <DEDUP_REMOVED lines=29> */
[----:B0-----:R-:W-:Y:S01]  /*5a70*/  IMAD.WIDE.U32 R8, R0, 0xc, R8 ;  /* 0x0000000c00087825 */ /* 0x001fe200078e0008 */
[----:B-1----:R-:W2:Y:S01]  /*5a80*/  S2R R12, SR_TID.X ;  /* 0x00000000000c7919 */ /* 0x002ea20000002100 */
[----:B------:R-:W0:Y:S01]  /*5a90*/  LDS R10, [R6+0x3c00] ;  /* 0x003c0000060a7984 */ /* 0x000e220000000800 */
[----:B--2---:R-:W-:-:S05]  /*5aa0*/  LOP3.LUT R14, R12, 0x3e0, RZ, 0xc0, !PT ;  /* 0x000003e00c0e7812 */ /* 0x004fca00078ec0ff */
[----:B------:R-:W-:-:S05]  /*5ab0*/  IMAD R14, R14, 0x5, RZ ;  /* 0x000000050e0e7824 */ /* 0x000fca00078e02ff */
[----:B------:R-:W-:Y:S01]  /*5ac0*/  LOP3.LUT R14, R14, 0x1f, R12, 0xf8, !PT ;  /* 0x0000001f0e0e7812 */ /* 0x000fe200078ef80c */
[----:B------:R-:W-:-:S04]  /*5ad0*/  IMAD.X R12, RZ, RZ, RZ, P0 ;  /* 0x000000ffff0c7224 */ /* 0x000fc800000e06ff */
[C---:B---3--:R-:W-:Y:S02]  /*5ae0*/  VIADD R7, R14.reuse, 0x20 ;  /* 0x000000200e077836 */ /* 0x048fe40000000000 */
[----:B------:R-:W-:Y:S02]  /*5af0*/  VIADD R0, R14, 0x40 ;  /* 0x000000400e007836 */ /* 0x000fe40000000000 */
[----:B----4-:R-:W-:-:S04]  /*5b00*/  IMAD R3, R12, 0xc, RZ ;  /* 0x0000000c0c037824 */ /* 0x010fc800078e02ff */
[----:B------:R-:W-:Y:S01]  /*5b10*/  IMAD.IADD R9, R3, 0x1, R9 ;  /* 0x0000000103097824 */ /* 0x000fe200078e0209 */
[-C--:B0-----:R-:W-:Y:S01]  /*5b20*/  ISETP.GE.AND P1, PT, R7, R10.reuse, PT ;  /* 0x0000000a0700720c */ /* 0x081fe20003f26270 */
[----:B------:R-:W-:Y:S01]  /*5b30*/  VIADD R7, R14, 0x60 ;  /* 0x000000600e077836 */ /* 0x000fe20000000000 */
[-C--:B------:R-:W-:Y:S02]  /*5b40*/  ISETP.GE.AND P0, PT, R4, R10.reuse, PT ;  /* 0x0000000a0400720c */ /* 0x080fe40003f06270 */
        /* <DEDUP_REMOVED lines=20> */
.L_x_343:
        /* <DEDUP_REMOVED lines=15> */
.L_x_1346:


//--------------------- .text._ZN3cub18CUB_300001_SM_10006detail6reduce18DeviceReduceKernelINS2_10policy_hubIiyN4cuda3__47maximumIiEEE10Policy1000EN6thrust24THRUST_300001_SM_1000_NS18transform_iteratorI4GetZNSC_6detail15normal_iteratorINSC_10device_ptrI4int3EEEENSC_11use_defaultESL_EEyS8_iNS5_3std3__410__identityEEEvT0_PT3_T1_NS0_13GridEvenShareIST_EET2_T4_ --------------------------
	.section	.text._ZN3cub18CUB_300001_SM_10006detail6reduce18DeviceReduceKernelINS2_10policy_hubIiyN4cuda3__47maximumIiEEE10Policy1000EN6thrust24THRUST_300001_SM_1000_NS18transform_iteratorI4GetZNSC_6detail15normal_iteratorINSC_10device_ptrI4int3EEEENSC_11use_defaultESL_EEyS8_iNS5_3std3__410__identityEEEvT0_PT3_T1_NS0_13GridEvenShareIST_EET2_T4_,"ax",@progbits
	.align	128
        .global         _ZN3cub18CUB_300001_SM_10006detail6reduce18DeviceReduceKernelINS2_10policy_hubIiyN4cuda3__47maximumIiEEE10Policy1000EN6thrust24THRUST_300001_SM_1000_NS18transform_iteratorI4GetZNSC_6detail15normal_iteratorINSC_10device_ptrI4int3EEEENSC_11use_defaultESL_EEyS8_iNS5_3std3__410__identityEEEvT0_PT3_T1_NS0_13GridEvenShareIST_EET2_T4_
        .type           _ZN3cub18CUB_300001_SM_10006detail6reduce18DeviceReduceKernelINS2_10policy_hubIiyN4cuda3__47maximumIiEEE10Policy1000EN6thrust24THRUST_300001_SM_1000_NS18transform_iteratorI4GetZNSC_6detail15normal_iteratorINSC_10device_ptrI4int3EEEENSC_11use_defaultESL_EEyS8_iNS5_3std3__410__identityEEEvT0_PT3_T1_NS0_13GridEvenShareIST_EET2_T4_,@function
        .size           _ZN3cub18CUB_300001_SM_10006detail6reduce18DeviceReduceKernelINS2_10policy_hubIiyN4cuda3__47maximumIiEEE10Policy1000EN6thrust24THRUST_300001_SM_1000_NS18transform_iteratorI4GetZNSC_6detail15normal_iteratorINSC_10device_ptrI4int3EEEENSC_11use_defaultESL_EEyS8_iNS5_3std3__410__identityEEEvT0_PT3_T1_NS0_13GridEvenShareIST_EET2_T4_,(.L_x_1347 - _ZN3cub18CUB_300001_SM_10006detail6reduce18DeviceReduceKernelINS2_10policy_hubIiyN4cuda3__47maximumIiEEE10Policy1000EN6thrust24THRUST_300001_SM_1000_NS18transform_iteratorI4GetZNSC_6detail15normal_iteratorINSC_10device_ptrI4int3EEEENSC_11use_defaultESL_EEyS8_iNS5_3std3__410__identityEEEvT0_PT3_T1_NS0_13GridEvenShareIST_EET2_T4_)
        .other          _ZN3cub18CUB_300001_SM_10006detail6reduce18DeviceReduceKernelINS2_10policy_hubIiyN4cuda3__47maximumIiEEE10Policy1000EN6thrust24THRUST_300001_SM_1000_NS18transform_iteratorI4GetZNSC_6detail15normal_iteratorINSC_10device_ptrI4int3EEEENSC_11use_defaultESL_EEyS8_iNS5_3std3__410__identityEEEvT0_PT3_T1_NS0_13GridEvenShareIST_EET2_T4_,@"STO_CUDA_ENTRY STV_DEFAULT"
_ZN3cub18CUB_300001_SM_10006detail6reduce18DeviceReduceKernelINS2_10policy_hubIiyN4cuda3__47maximumIiEEE10Policy1000EN6thrust24THRUST_300001_SM_1000_NS18transform_iteratorI4GetZNSC_6detail15normal_iteratorINSC_10device_ptrI4int3EEEENSC_11use_defaultESL_EEyS8_iNS5_3std3__410__identityEEEvT0_PT3_T1_NS0_13GridEvenShareIST_EET2_T4_:
.text._ZN3cub18CUB_300001_SM_10006detail6reduce18DeviceReduceKernelINS2_10policy_hubIiyN4cuda3__47maximumIiEEE10Policy1000EN6thrust24THRUST_300001_SM_1000_NS18transform_iteratorI4GetZNSC_6detail15normal_iteratorINSC_10device_ptrI4int3EEEENSC_11use_defaultESL_EEyS8_iNS5_3std3__410__identityEEEvT0_PT3_T1_NS0_13GridEvenShareIST_EET2_T4_:
[----:B------:R-:W-:Y:S08]  /*0000*/  LDC R1, c[0x0][0x37c] ;  /* 0x0000df00ff017b82 */ /* 0x000ff00000000800 */
[----:B------:R-:W0:Y:S01]  /*0010*/  S2UR UR13, SR_CTAID.X ;  /* 0x00000000000d79c3 */ /* 0x000e220000002500 */
[----:B------:R-:W1:Y:S01]  /*0020*/  LDCU.64 UR10, c[0x0][0x3c0] ;  /* 0x00007800ff0a77ac */ /* 0x000e620008000a00 */
[----:B------:R-:W-:Y:S01]  /*0030*/  BSSY.RECONVERGENT B0, `(.L_x_344) ;  /* 0x0000205000007945 */ /* 0x000fe20003800200 */
[----:B------:R-:W2:Y:S01]  /*0040*/  LDCU UR9, c[0x0][0x3c8] ;  /* 0x00007900ff0977ac */ /* 0x000ea20008000800 */
[----:B------:R-:W3:Y:S01]  /*0050*/  LDCU.64 UR14, c[0x0][0x358] ;  /* 0x00006b00ff0e77ac */ /* 0x000ee20008000a00 */
[----:B--2---:R-:W-:-:S02]  /*0060*/  USHF.L.U32 UR5, UR9, 0xc, URZ ;  /* 0x0000000c09057899 */ /* 0x004fc400080006ff */
[----:B0-----:R-:W-:Y:S02]  /*0070*/  USHF.L.U32 UR6, UR13, 0xc, URZ ;  /* 0x0000000c0d067899 */ /* 0x001fe400080006ff */
[----:B------:R-:W-:Y:S02]  /*0080*/  USHF.R.S32.HI UR4, URZ, 0x1f, UR5 ;  /* 0x0000001fff047899 */ /* 0x000fe40008011405 */
[----:B-1----:R-:W-:-:S04]  /*0090*/  UIADD3 UR7, UP0, UPT, -UR6, UR10, URZ ;  /* 0x0000000a06077290 */ /* 0x002fc8000ff1e1ff */
[----:B------:R-:W-:Y:S02]  /*00a0*/  UIADD3.X UR8, UPT, UPT, UR11, -0x1, URZ, UP0, !UPT ;  /* 0xffffffff0b087890 */ /* 0x000fe400087fe4ff */
[----:B------:R-:W-:-:S04]  /*00b0*/  UISETP.GT.U32.AND UP0, UPT, UR7, 0xfff, UPT ;  /* 0x00000fff0700788c */ /* 0x000fc8000bf04070 */
[----:B------:R-:W-:-:S09]  /*00c0*/  UISETP.GT.U32.AND.EX UP0, UPT, UR8, URZ, UPT, UP0 ;  /* 0x000000ff0800728c */ /* 0x000fd2000bf04100 */
[----:B---3--:R-:W-:Y:S05]  /*00d0*/  BRA.U UP0, `(.L_x_345) ;  /* 0x0000000d00b47547 */ /* 0x008fea000b800000 */
[----:B------:R-:W0:Y:S01]  /*00e0*/  S2R R0, SR_TID.X ;  /* 0x0000000000007919 */ /* 0x000e220000002100 */
[----:B------:R-:W-:Y:S01]  /*00f0*/  UIADD3 UR7, UPT, UPT, -UR6, UR10, URZ ;  /* 0x0000000a06077290 */ /* 0x000fe2000fffe1ff */
[----:B------:R-:W-:Y:S01]  /*0100*/  BSSY.RECONVERGENT B1, `(.L_x_346) ;  /* 0x000000a000017945 */ /* 0x000fe20003800200 */
[----:B------:R-:W-:-:S04]  /*0110*/  IMAD.MOV.U32 R2, RZ, RZ, RZ ;  /* 0x000000ffff027224 */ /* 0x000fc800078e00ff */
[----:B0-----:R-:W-:Y:S01]  /*0120*/  ISETP.GE.AND P0, PT, R0, UR7, PT ;  /* 0x0000000700007c0c */ /* 0x001fe2000bf06270 */
[----:B------:R-:W-:-:S12]  /*0130*/  IMAD.MOV.U32 R3, RZ, RZ, R0 ;  /* 0x000000ffff037224 */ /* 0x000fd800078e0000 */
[----:B------:R-:W-:Y:S05]  /*0140*/  @P0 BRA `(.L_x_347) ;  /* 0x0000000000140947 */ /* 0x000fea0003800000 */
[----:B------:R-:W0:Y:S01]  /*0150*/  LDC.64 R4, c[0x0][0x380] ;  /* 0x0000e000ff047b82 */ /* 0x000e220000000a00 */
[----:B------:R-:W-:-:S04]  /*0160*/  VIADD R3, R0, UR6 ;  /* 0x0000000600037c36 */ /* 0x000fc80008000000 */
[----:B0-----:R-:W-:-:S05]  /*0170*/  IMAD.WIDE.U32 R4, R3, 0xc, R4 ;  /* 0x0000000c03047825 */ /* 0x001fca00078e0004 */
[----:B------:R0:W5:Y:S01]  /*0180*/  LDG.E R2, desc[UR14][R4.64+0x8] ;  /* 0x0000080e04027981 */ /* 0x000162000c1e1900 */
[----:B------:R-:W-:-:S07]  /*0190*/  VIADD R3, R0, 0x100 ;  /* 0x0000010000037836 */ /* 0x000fce0000000000 */
.L_x_347:
[----:B------:R-:W-:Y:S05]  /*01a0*/  BSYNC.RECONVERGENT B1 ;  /* 0x0000000000017941 */ /* 0x000fea0003800200 */
.L_x_346:
[----:B------:R-:W-:Y:S01]  /*01b0*/  ISETP.GE.AND P0, PT, R3, UR7, PT ;  /* 0x0000000703007c0c */ /* 0x000fe2000bf06270 */
[----:B------:R-:W-:-:S12]  /*01c0*/  BSSY.RECONVERGENT B1, `(.L_x_348) ;  /* 0x0000071000017945 */ /* 0x000fd80003800200 */
[----:B------:R-:W-:Y:S05]  /*01d0*/  @P0 BRA `(.L_x_349) ;  /* 0x0000000400bc0947 */ /* 0x000fea0003800000 */
[----:B0-----:R-:W-:Y:S01]  /*01e0*/  IMAD.U32 R5, RZ, RZ, UR6 ;  /* 0x00000006ff057e24 */ /* 0x001fe2000f8e00ff */
[----:B------:R-:W-:Y:S01]  /*01f0*/  LOP3.LUT R4, RZ, R3, RZ, 0x33, !PT ;  /* 0x00000003ff047212 */ /* 0x000fe200078e33ff */
[----:B------:R-:W-:Y:S03]  /*0200*/  BSSY.RECONVERGENT B2, `(.L_x_350) ;  /* 0x000002f000027945 */ /* 0x000fe60003800200 */
[----:B------:R-:W-:-:S04]  /*0210*/  IADD3 R4, PT, PT, -R5, UR10, R4 ;  /* 0x0000000a05047c10 */ /* 0x000fc8000fffe104 */
[C---:B------:R-:W-:Y:S02]  /*0220*/  ISETP.GE.U32.AND P1, PT, R4.reuse, 0xf00, PT ;  /* 0x00000f000400780c */ /* 0x040fe40003f26070 */
[----:B------:R-:W-:-:S04]  /*0230*/  LEA.HI R6, R4, 0x1, RZ, 0x18 ;  /* 0x0000000104067811 */ /* 0x000fc800078fc0ff */
[----:B------:R-:W-:-:S04]  /*0240*/  LOP3.LUT R20, R6, 0xf, RZ, 0xc0, !PT ;  /* 0x0000000f06147812 */ /* 0x000fc800078ec0ff */
[----:B------:R-:W-:-:S03]  /*0250*/  ISETP.NE.AND P0, PT, R20, RZ, PT ;  /* 0x000000ff1400720c */ /* 0x000fc60003f05270 */
[----:B------:R-:W-:Y:S10]  /*0260*/  @!P1 BRA `(.L_x_351) ;  /* 0x0000000000a09947 */ /* 0x000ff40003800000 */
[----:B------:R-:W0:Y:S01]  /*0270*/  LDCU.64 UR4, c[0x0][0x380] ;  /* 0x00007000ff0477ac */ /* 0x000e220008000a00 */
[----:B------:R-:W-:-:S04]  /*0280*/  IMAD.WIDE.U32 R4, R3, 0xc, RZ ;  /* 0x0000000c03047825 */ /* 0x000fc800078e00ff */
[----:B------:R-:W-:-:S04]  /*0290*/  IMAD.U32 R7, RZ, RZ, UR13 ;  /* 0x0000000dff077e24 */ /* 0x000fc8000f8e00ff */
[----:B------:R-:W-:Y:S01]  /*02a0*/  IMAD.WIDE.U32 R4, R7, 0xc000, R4 ;  /* 0x0000c00007047825 */ /* 0x000fe200078e0004 */
[----:B------:R-:W-:-:S05]  /*02b0*/  LOP3.LUT R7, R6, 0x1fffff0, RZ, 0xc0, !PT ;  /* 0x01fffff006077812 */ /* 0x000fca00078ec0ff */
[----:B------:R-:W-:Y:S01]  /*02c0*/  IMAD.MOV R7, RZ, RZ, -R7 ;  /* 0x000000ffff077224 */ /* 0x000fe200078e0a07 */
[----:B0-----:R-:W-:-:S04]  /*02d0*/  IADD3 R13, P1, PT, R4, UR4, RZ ;  /* 0x00000004040d7c10 */ /* 0x001fc8000ff3e0ff */
[----:B------:R-:W-:-:S04]  /*02e0*/  IADD3 R13, P2, PT, R13, 0x6008, RZ ;  /* 0x000060080d0d7810 */ /* 0x000fc80007f5e0ff */
[----:B------:R-:W-:-:S09]  /*02f0*/  IADD3.X R5, PT, PT, RZ, UR5, R5, P2, P1 ;  /* 0x00000005ff057c10 */ /* 0x000fd200097e2405 */
.L_x_352:
[----:B------:R-:W-:-:S05]  /*0300*/  IMAD.MOV.U32 R4, RZ, RZ, R13 ;  /* 0x000000ffff047224 */ /* 0x000fca00078e000d */
[----:B------:R-:W2:Y:S04]  /*0310*/  LDG.E R13, desc[UR14][R4.64+-0x6000] ;  /* 0xffa0000e040d7981 */ /* 0x000ea8000c1e1900 */
[----:B------:R-:W2:Y:S04]  /*0320*/  LDG.E R12, desc[UR14][R4.64+-0x5400] ;  /* 0xffac000e040c7981 */ /* 0x000ea8000c1e1900 */
[----:B------:R-:W3:Y:S04]  /*0330*/  LDG.E R15, desc[UR14][R4.64+-0x4800] ;  /* 0xffb8000e040f7981 */ /* 0x000ee8000c1e1900 */
[----:B------:R-:W3:Y:S04]  /*0340*/  LDG.E R14, desc[UR14][R4.64+-0x3c00] ;  /* 0xffc4000e040e7981 */ /* 0x000ee8000c1e1900 */
[----:B------:R-:W4:Y:S04]  /*0350*/  LDG.E R17, desc[UR14][R4.64+-0x3000] ;  /* 0xffd0000e04117981 */ /* 0x000f28000c1e1900 */
        /* <DEDUP_REMOVED lines=10> */
[----:B------:R0:W4:Y:S01]  /*0400*/  LDG.E R8, desc[UR14][R4.64+0x5400] ;  /* 0x0054000e04087981 */ /* 0x000122000c1e1900 */
[----:B------:R-:W-:-:S02]  /*0410*/  VIADD R7, R7, 0x10 ;  /* 0x0000001007077836 */ /* 0x000fc40000000000 */
[----:B------:R-:W-:-:S03]  /*0420*/  VIADD R3, R3, 0x1000 ;  /* 0x0000100003037836 */ /* 0x000fc60000000000 */
[----:B------:R-:W-:Y:S02]  /*0430*/  ISETP.NE.AND P1, PT, R7, RZ, PT ;  /* 0x000000ff0700720c */ /* 0x000fe40003f25270 */
[----:B--2--5:R-:W-:Y:S02]  /*0440*/  VIMNMX3 R12, R2, R13, R12, !PT ;  /* 0x0000000d020c720f */ /* 0x024fe4000780010c */
[----:B------:R-:W-:-:S05]  /*0450*/  IADD3 R13, P2, PT, R4, 0xc000, RZ ;  /* 0x0000c000040d7810 */ /* 0x000fca0007f5e0ff */
[----:B0-----:R-:W-:Y:S01]  /*0460*/  IMAD.X R5, RZ, RZ, R5, P2 ;  /* 0x000000ffff057224 */ /* 0x001fe200010e0605 */
[----:B---3--:R-:W-:-:S04]  /*0470*/  VIMNMX3 R12, R12, R15, R14, !PT ;  /* 0x0000000f0c0c720f */ /* 0x008fc8000780010e */
[----:B----4-:R-:W-:-:S04]  /*0480*/  VIMNMX3 R12, R12, R17, R16, !PT ;  /* 0x000000110c0c720f */ /* 0x010fc80007800110 */
[----:B------:R-:W-:-:S04]  /*0490*/  VIMNMX3 R12, R12, R19, R18, !PT ;  /* 0x000000130c0c720f */ /* 0x000fc80007800112 */
[----:B------:R-:W-:-:S04]  /*04a0*/  VIMNMX3 R12, R12, R21, R22, !PT ;  /* 0x000000150c0c720f */ /* 0x000fc80007800116 */
[----:B------:R-:W-:-:S04]  /*04b0*/  VIMNMX3 R12, R12, R23, R24, !PT ;  /* 0x000000170c0c720f */ /* 0x000fc80007800118 */
[----:B------:R-:W-:-:S04]  /*04c0*/  VIMNMX3 R9, R12, R10, R9, !PT ;  /* 0x0000000a0c09720f */ /* 0x000fc80007800109 */
[----:B------:R-:W-:Y:S01]  /*04d0*/  VIMNMX3 R2, R9, R11, R8, !PT ;  /* 0x0000000b0902720f */ /* 0x000fe20007800108 */
[----:B------:R-:W-:Y:S06]  /*04e0*/  @P1 BRA `(.L_x_352) ;  /* 0xfffffffc00841947 */ /* 0x000fec000383ffff */
.L_x_351:
[----:B------:R-:W-:Y:S05]  /*04f0*/  BSYNC.RECONVERGENT B2 ;  /* 0x0000000000027941 */ /* 0x000fea0003800200 */
.L_x_350:
[----:B------:R-:W-:Y:S05]  /*0500*/  @!P0 BRA `(.L_x_349) ;  /* 0x0000000000f08947 */ /* 0x000fea0003800000 */
[----:B------:R-:W-:Y:S01]  /*0510*/  ISETP.GE.U32.AND P0, PT, R20, 0x8, PT ;  /* 0x000000081400780c */ /* 0x000fe20003f06070 */
[----:B------:R-:W-:Y:S01]  /*0520*/  BSSY.RECONVERGENT B2, `(.L_x_353) ;  /* 0x0000017000027945 */ /* 0x000fe20003800200 */
[----:B------:R-:W-:-:S04]  /*0530*/  LOP3.LUT R15, R6, 0x7, RZ, 0xc0, !PT ;  /* 0x00000007060f7812 */ /* 0x000fc800078ec0ff */
[----:B------:R-:W-:-:S07]  /*0540*/  ISETP.NE.AND P1, PT, R15, RZ, PT ;  /* 0x000000ff0f00720c */ /* 0x000fce0003f25270 */
[----:B------:R-:W-:Y:S06]  /*0550*/  @!P0 BRA `(.L_x_354) ;  /* 0x00000000004c8947 */ /* 0x000fec0003800000 */
[----:B------:R-:W0:Y:S01]  /*0560*/  LDC.64 R4, c[0x0][0x380] ;  /* 0x0000e000ff047b82 */ /* 0x000e220000000a00 */
[----:B------:R-:W-:-:S04]  /*0570*/  IADD3 R7, P0, PT, R3, UR6, RZ ;  /* 0x0000000603077c10 */ /* 0x000fc8000ff1e0ff */
[----:B------:R-:W-:Y:S01]  /*0580*/  LEA.HI.X.SX32 R8, R3, RZ, 0x1, P0 ;  /* 0x000000ff03087211 */ /* 0x000fe200000f0eff */
[----:B0-----:R-:W-:-:S04]  /*0590*/  IMAD.WIDE.U32 R4, R7, 0xc, R4 ;  /* 0x0000000c07047825 */ /* 0x001fc800078e0004 */
[----:B------:R-:W-:-:S04]  /*05a0*/  IMAD R7, R8, 0xc, RZ ;  /* 0x0000000c08077824 */ /* 0x000fc800078e02ff */
[----:B------:R-:W-:-:S05]  /*05b0*/  IMAD.IADD R5, R5, 0x1, R7 ;  /* 0x0000000105057824 */ /* 0x000fca00078e0207 */
[----:B------:R-:W2:Y:S04]  /*05c0*/  LDG.E R7, desc[UR14][R4.64+0x8] ;  /* 0x0000080e04077981 */ /* 0x000ea8000c1e1900 */
[----:B------:R-:W2:Y:S04]  /*05d0*/  LDG.E R8, desc[UR14][R4.64+0xc08] ;  /* 0x000c080e04087981 */ /* 0x000ea8000c1e1900 */
[----:B------:R-:W3:Y:S04]  /*05e0*/  LDG.E R10, desc[UR14][R4.64+0x1808] ;  /* 0x0018080e040a7981 */ /* 0x000ee8000c1e1900 */
[----:B------:R-:W3:Y:S04]  /*05f0*/  LDG.E R9, desc[UR14][R4.64+0x2408] ;  /* 0x0024080e04097981 */ /* 0x000ee8000c1e1900 */
[----:B------:R-:W4:Y:S04]  /*0600*/  LDG.E R12, desc[UR14][R4.64+0x3008] ;  /* 0x0030080e040c7981 */ /* 0x000f28000c1e1900 */
[----:B------:R-:W4:Y:S04]  /*0610*/  LDG.E R11, desc[UR14][R4.64+0x3c08] ;  /* 0x003c080e040b7981 */ /* 0x000f28000c1e1900 */
[----:B------:R-:W4:Y:S04]  /*0620*/  LDG.E R14, desc[UR14][R4.64+0x4808] ;  /* 0x0048080e040e7981 */ /* 0x000f28000c1e1900 */
[----:B------:R-:W4:Y:S01]  /*0630*/  LDG.E R13, desc[UR14][R4.64+0x5408] ;  /* 0x0054080e040d7981 */ /* 0x000f22000c1e1900 */
[----:B------:R-:W-:Y:S01]  /*0640*/  VIADD R3, R3, 0x800 ;  /* 0x0000080003037836 */ /* 0x000fe20000000000 */
[----:B--2--5:R-:W-:-:S04]  /*0650*/  VIMNMX3 R7, R2, R7, R8, !PT ;  /* 0x000000070207720f */ /* 0x024fc80007800108 */
[----:B---3--:R-:W-:-:S04]  /*0660*/  VIMNMX3 R7, R7, R10, R9, !PT ;  /* 0x0000000a0707720f */ /* 0x008fc80007800109 */
[----:B----4-:R-:W-:-:S04]  /*0670*/  VIMNMX3 R7, R7, R12, R11, !PT ;  /* 0x0000000c0707720f */ /* 0x010fc8000780010b */
[----:B------:R-:W-:-:S07]  /*0680*/  VIMNMX3 R2, R7, R14, R13, !PT ;  /* 0x0000000e0702720f */ /* 0x000fce000780010d */
.L_x_354:
[----:B------:R-:W-:Y:S05]  /*0690*/  BSYNC.RECONVERGENT B2 ;  /* 0x0000000000027941 */ /* 0x000fea0003800200 */
.L_x_353:
        /* <DEDUP_REMOVED lines=15> */
[----:B------:R-:W3:Y:S01]  /*0790*/  LDG.E R10, desc[UR14][R4.64+0x2408] ;  /* 0x0024080e040a7981 */ /* 0x000ee2000c1e1900 */
[----:B------:R-:W-:Y:S01]  /*07a0*/  VIADD R3, R3, 0x400 ;  /* 0x0000040003037836 */ /* 0x000fe20000000000 */
[----:B--2--5:R-:W-:-:S04]  /*07b0*/  VIMNMX3 R2, R2, R7, R6, !PT ;  /* 0x000000070202720f */ /* 0x024fc80007800106 */
[----:B---3--:R-:W-:-:S07]  /*07c0*/  VIMNMX3 R2, R2, R9, R10, !PT ;  /* 0x000000090202720f */ /* 0x008fce000780010a */
.L_x_356:
[----:B------:R-:W-:Y:S05]  /*07d0*/  BSYNC.RECONVERGENT B2 ;  /* 0x0000000000027941 */ /* 0x000fea0003800200 */
.L_x_355:
[----:B------:R-:W-:Y:S05]  /*07e0*/  @!P1 BRA `(.L_x_349) ;  /* 0x0000000000389947 */ /* 0x000fea0003800000 */
[----:B------:R-:W0:Y:S01]  /*07f0*/  LDCU.64 UR4, c[0x0][0x380] ;  /* 0x00007000ff0477ac */ /* 0x000e220008000a00 */
[----:B------:R-:W-:Y:S01]  /*0800*/  IMAD.MOV R8, RZ, RZ, -R8 ;  /* 0x000000ffff087224 */ /* 0x000fe200078e0a08 */
[----:B0-----:R-:W-:-:S06]  /*0810*/  UIMAD.WIDE.U32 UR4, UR13, 0xc000, UR4 ;  /* 0x0000c0000d0478a5 */ /* 0x001fcc000f8e0004 */
[----:B------:R-:W-:Y:S02]  /*0820*/  IMAD.U32 R6, RZ, RZ, UR4 ;  /* 0x00000004ff067e24 */ /* 0x000fe4000f8e00ff */
[----:B------:R-:W-:-:S03]  /*0830*/  IMAD.U32 R7, RZ, RZ, UR5 ;  /* 0x00000005ff077e24 */ /* 0x000fc6000f8e00ff */
[----:B------:R-:W-:-:S05]  /*0840*/  IADD3 R6, P0, PT, R6, 0x8, RZ ;  /* 0x0000000806067810 */ /* 0x000fca0007f1e0ff */
[----:B------:R-:W-:-:S08]  /*0850*/  IMAD.X R7, RZ, RZ, UR5, P0 ;  /* 0x00000005ff077e24 */ /* 0x000fd000080e06ff */
.L_x_357:
[----:B------:R-:W-:-:S06]  /*0860*/  IMAD.WIDE R4, R3, 0xc, R6 ;  /* 0x0000000c03047825 */ /* 0x000fcc00078e0206 */
[----:B------:R-:W2:Y:S01]  /*0870*/  LDG.E R5, desc[UR14][R4.64] ;  /* 0x0000000e04057981 */ /* 0x000ea2000c1e1900 */
[----:B------:R-:W-:Y:S02]  /*0880*/  VIADD R8, R8, 0x1 ;  /* 0x0000000108087836 */ /* 0x000fe40000000000 */
[----:B------:R-:W-:-:S03]  /*0890*/  VIADD R3, R3, 0x100 ;  /* 0x0000010003037836 */ /* 0x000fc60000000000 */
[----:B------:R-:W-:Y:S02]  /*08a0*/  ISETP.NE.AND P0, PT, R8, RZ, PT ;  /* 0x000000ff0800720c */ /* 0x000fe40003f05270 */
[----:B--2--5:R-:W-:-:S11]  /*08b0*/  VIMNMX R2, PT, PT, R5, R2, !PT ;  /* 0x0000000205027248 */ /* 0x024fd60007fe0100 */
[----:B------:R-:W-:Y:S05]  /*08c0*/  @P0 BRA `(.L_x_357) ;  /* 0xfffffffc00e40947 */ /* 0x000fea000383ffff */
.L_x_349:
[----:B------:R-:W-:Y:S05]  /*08d0*/  BSYNC.RECONVERGENT B1 ;  /* 0x0000000000017941 */ /* 0x000fea0003800200 */
.L_x_348:
[----:B------:R-:W-:Y:S01]  /*08e0*/  UISETP.GE.AND UP0, UPT, UR7, 0x100, UPT ;  /* 0x000001000700788c */ /* 0x000fe2000bf06270 */
[----:B-----5:R-:W-:-:S08]  /*08f0*/  IMAD.MOV.U32 R7, RZ, RZ, R2 ;  /* 0x000000ffff077224 */ /* 0x020fd000078e0002 */
[----:B------:R-:W-:Y:S05]  /*0900*/  BRA.U !UP0, `(.L_x_358) ;  /* 0x0000000108a07547 */ /* 0x000fea000b800000 */
[----:B------:R-:W1:Y:S01]  /*0910*/  S2R R8, SR_LANEID ;  /* 0x0000000000087919 */ /* 0x000e620000000000 */
[----:B------:R-:W2:Y:S02]  /*0920*/  SHFL.DOWN PT, R2, R7, 0x1, 0x1f ;  /* 0x08201f0007027f89 */ /* 0x000ea400000e0000 */
[----:B--2---:R-:W-:Y:S02]  /*0930*/  VIMNMX R2, PT, PT, R2, R7, !PT ;  /* 0x0000000702027248 */ /* 0x004fe40007fe0100 */
[C---:B-1----:R-:W-:Y:S02]  /*0940*/  ISETP.GT.AND P0, PT, R8.reuse, 0x1e, PT ;  /* 0x0000001e0800780c */ /* 0x042fe40003f04270 */
[C---:B------:R-:W-:Y:S02]  /*0950*/  ISETP.NE.AND P1, PT, R8.reuse, RZ, PT ;  /* 0x000000ff0800720c */ /* 0x040fe40003f25270 */
[----:B------:R-:W-:Y:S02]  /*0960*/  SEL R2, R7, R2, P0 ;  /* 0x0000000207027207 */ /* 0x000fe40000000000 */
[----:B------:R-:W-:-:S03]  /*0970*/  ISETP.GT.AND P0, PT, R8, 0x1d, PT ;  /* 0x0000001d0800780c */ /* 0x000fc60003f04270 */
[----:B------:R-:W1:Y:S06]  /*0980*/  SHFL.DOWN PT, R3, R2, 0x2, 0x1f ;  /* 0x08401f0002037f89 */ /* 0x000e6c00000e0000 */
[----:B------:R-:W2:Y:S01]  /*0990*/  @!P1 S2R R6, SR_CgaCtaId ;  /* 0x0000000000069919 */ /* 0x000ea20000008800 */
[----:B0-----:R-:W-:Y:S02]  /*09a0*/  @!P1 MOV R5, 0x400 ;  /* 0x0000040000059802 */ /* 0x001fe40000000f00 */
[----:B------:R-:W-:-:S04]  /*09b0*/  @!P1 SHF.R.U32.HI R4, RZ, 0x3, R0 ;  /* 0x00000003ff049819 */ /* 0x000fc80000011600 */
[----:B------:R-:W-:Y:S02]  /*09c0*/  @!P1 LOP3.LUT R4, R4, 0x7c, RZ, 0xc0, !PT ;  /* 0x0000007c04049812 */ /* 0x000fe400078ec0ff */
[----:B-1----:R-:W-:Y:S02]  /*09d0*/  @!P0 VIMNMX R2, PT, PT, R2, R3, !PT ;  /* 0x0000000302028248 */ /* 0x002fe40007fe0100 */
[----:B------:R-:W-:-:S03]  /*09e0*/  ISETP.GT.AND P0, PT, R8, 0x1b, PT ;  /* 0x0000001b0800780c */ /* 0x000fc60003f04270 */
[----:B------:R-:W0:Y:S01]  /*09f0*/  SHFL.DOWN PT, R3, R2, 0x4, 0x1f ;  /* 0x08801f0002037f89 */ /* 0x000e2200000e0000 */
[----:B--2---:R-:W-:-:S05]  /*0a00*/  @!P1 LEA R5, R6, R5, 0x18 ;  /* 0x0000000506059211 */ /* 0x004fca00078ec0ff */
[----:B------:R-:W-:-:S04]  /*0a10*/  @!P1 IMAD.IADD R4, R4, 0x1, R5 ;  /* 0x0000000104049824 */ /* 0x000fc800078e0205 */
[----:B0-----:R-:W-:Y:S02]  /*0a20*/  @!P0 VIMNMX R2, PT, PT, R2, R3, !PT ;  /* 0x0000000302028248 */ /* 0x001fe40007fe0100 */
[----:B------:R-:W-:-:S03]  /*0a30*/  ISETP.GT.AND P0, PT, R8, 0x17, PT ;  /* 0x000000170800780c */ /* 0x000fc60003f04270 */
[----:B------:R-:W0:Y:S10]  /*0a40*/  SHFL.DOWN PT, R3, R2, 0x8, 0x1f ;  /* 0x09001f0002037f89 */ /* 0x000e3400000e0000 */
[----:B0-----:R-:W-:-:S02]  /*0a50*/  @!P0 VIMNMX R2, PT, PT, R2, R3, !PT ;  /* 0x0000000302028248 */ /* 0x001fc40007fe0100 */
[----:B------:R-:W-:-:S03]  /*0a60*/  ISETP.NE.AND P0, PT, R0, RZ, PT ;  /* 0x000000ff0000720c */ /* 0x000fc60003f05270 */
[----:B------:R-:W0:Y:S02]  /*0a70*/  SHFL.DOWN PT, R3, R2, 0x10, 0x1f ;  /* 0x0a001f0002037f89 */ /* 0x000e2400000e0000 */
[----:B0-----:R-:W-:-:S05]  /*0a80*/  VIMNMX R3, PT, PT, R2, R3, !PT ;  /* 0x0000000302037248 */ /* 0x001fca0007fe0100 */
[----:B------:R2:W-:Y:S01]  /*0a90*/  @!P1 STS [R4+0x8], R3 ;  /* 0x0000080304009388 */ /* 0x0005e20000000800 */
[----:B------:R-:W-:Y:S01]  /*0aa0*/  BAR.SYNC.DEFER_BLOCKING 0x0 ;  /* 0x0000000000007b1d */ /* 0x000fe20000010000 */
[----:B------:R-:W-:-:S04]  /*0ab0*/  ISETP.GT.AND P1, PT, R8, 0xf, PT ;  /* 0x0000000f0800780c */ /* 0x000fc80003f24270 */
[----:B------:R-:W-:Y:S01]  /*0ac0*/  SEL R5, R2, R3, P1 ;  /* 0x0000000302057207 */ /* 0x000fe20000800000 */
[----:B------:R-:W-:Y:S08]  /*0ad0*/  @P0 BRA `(.L_x_359) ;  /* 0x0000001400680947 */ /* 0x000ff00003800000 */
[----:B------:R-:W0:Y:S01]  /*0ae0*/  S2UR UR5, SR_CgaCtaId ;  /* 0x00000000000579c3 */ /* 0x000e220000008800 */
[----:B------:R-:W-:Y:S02]  /*0af0*/  UMOV UR4, 0x400 ;  /* 0x0000040000047882 */ /* 0x000fe40000000000 */
[----:B0-----:R-:W-:-:S09]  /*0b00*/  ULEA UR4, UR5, UR4, 0x18 ;  /* 0x0000000405047291 */ /* 0x001fd2000f8ec0ff */
[----:B------:R-:W-:Y:S04]  /*0b10*/  LDS R0, [UR4+0xc] ;  /* 0x00000c04ff007984 */ /* 0x000fe80008000800 */
[----:B------:R-:W0:Y:S04]  /*0b20*/  LDS.128 R8, [UR4+0x10] ;  /* 0x00001004ff087984 */ /* 0x000e280008000c00 */
[----:B--2---:R-:W1:Y:S01]  /*0b30*/  LDS.64 R2, [UR4+0x20] ;  /* 0x00002004ff027984 */ /* 0x004e620008000a00 */
[----:B0-----:R-:W-:-:S04]  /*0b40*/  VIMNMX3 R0, R5, R0, R8, !PT ;  /* 0x000000000500720f */ /* 0x001fc80007800108 */
[----:B------:R-:W-:-:S04]  /*0b50*/  VIMNMX3 R0, R0, R9, R10, !PT ;  /* 0x000000090000720f */ /* 0x000fc8000780010a */
[----:B-1----:R-:W-:-:S04]  /*0b60*/  VIMNMX3 R0, R0, R11, R2, !PT ;  /* 0x0000000b0000720f */ /* 0x002fc80007800102 */
[----:B------:R-:W-:Y:S01]  /*0b70*/  VIMNMX R5, PT, PT, R0, R3, !PT ;  /* 0x0000000300057248 */ /* 0x000fe20007fe0100 */
[----:B------:R-:W-:Y:S06]  /*0b80*/  BRA `(.L_x_359) ;  /* 0x00000014003c7947 */ /* 0x000fec0003800000 */
.L_x_358:
[----:B------:R-:W1:Y:S01]  /*0b90*/  S2R R9, SR_LANEID ;  /* 0x0000000000097919 */ /* 0x000e620000000000 */
[----:B------:R-:W-:-:S05]  /*0ba0*/  LOP3.LUT R2, R0, 0x3e0, RZ, 0xc0, !PT ;  /* 0x000003e000027812 */ /* 0x000fca00078ec0ff */
[----:B------:R-:W-:Y:S01]  /*0bb0*/  VIADD R3, R2, 0x20 ;  /* 0x0000002002037836 */ /* 0x000fe20000000000 */
[----:B------:R-:W-:-:S04]  /*0bc0*/  LOP3.LUT R2, RZ, R2, RZ, 0x33, !PT ;  /* 0x00000002ff027212 */ /* 0x000fc800078e33ff */
[----:B------:R-:W-:Y:S01]  /*0bd0*/  ISETP.GT.AND P0, PT, R3, UR7, PT ;  /* 0x0000000703007c0c */ /* 0x000fe2000bf04270 */
[----:B------:R-:W-:-:S05]  /*0be0*/  VIADD R2, R2, UR7 ;  /* 0x0000000702027c36 */ /* 0x000fca0008000000 */
[----:B------:R-:W-:-:S05]  /*0bf0*/  SEL R2, R2, 0x1f, P0 ;  /* 0x0000001f02027807 */ /* 0x000fca0000000000 */
[----:B------:R-:W2:Y:S01]  /*0c00*/  SHFL.DOWN PT, R3, R7, 0x1, R2 ;  /* 0x0820000007037989 */ /* 0x000ea200000e0002 */
[C---:B-1----:R-:W-:Y:S01]  /*0c10*/  ISETP.GE.AND P0, PT, R9.reuse, R2, PT ;  /* 0x000000020900720c */ /* 0x042fe20003f06270 */
[C---:B0-----:R-:W-:Y:S01]  /*0c20*/  VIADD R5, R9.reuse, 0x2 ;  /* 0x0000000209057836 */ /* 0x041fe20000000000 */
[----:B------:R-:W-:-:S11]  /*0c30*/  ISETP.NE.AND P1, PT, R9, RZ, PT ;  /* 0x000000ff0900720c */ /* 0x000fd60003f25270 */
[----:B--2---:R-:W-:Y:S02]  /*0c40*/  @!P0 VIMNMX R7, PT, PT, R3, R7, !PT ;  /* 0x0000000703078248 */ /* 0x004fe40007fe0100 */
[----:B------:R-:W0:Y:S01]  /*0c50*/  @!P1 S2R R6, SR_CgaCtaId ;  /* 0x0000000000069919 */ /* 0x000e220000008800 */
[----:B------:R-:W-:Y:S01]  /*0c60*/  ISETP.GT.AND P0, PT, R5, R2, PT ;  /* 0x000000020500720c */ /* 0x000fe20003f04270 */
[----:B------:R-:W-:Y:S01]  /*0c70*/  VIADD R5, R9, 0x4 ;  /* 0x0000000409057836 */ /* 0x000fe20000000000 */
[----:B------:R-:W-:Y:S01]  /*0c80*/  @!P1 SHF.R.U32.HI R4, RZ, 0x3, R0 ;  /* 0x00000003ff049819 */ /* 0x000fe20000011600 */
[----:B------:R-:W1:Y:S03]  /*0c90*/  SHFL.DOWN PT, R3, R7, 0x2, R2 ;  /* 0x0840000007037989 */ /* 0x000e6600000e0002 */
[----:B------:R-:W-:-:S07]  /*0ca0*/  @!P1 LOP3.LUT R4, R4, 0x7c, RZ, 0xc0, !PT ;  /* 0x0000007c04049812 */ /* 0x000fce00078ec0ff */
[----:B-1----:R-:W-:Y:S02]  /*0cb0*/  @!P0 VIMNMX R7, PT, PT, R7, R3, !PT ;  /* 0x0000000307078248 */ /* 0x002fe40007fe0100 */
[----:B------:R-:W-:Y:S01]  /*0cc0*/  ISETP.GT.AND P0, PT, R5, R2, PT ;  /* 0x000000020500720c */ /* 0x000fe20003f04270 */
[----:B------:R-:W-:Y:S02]  /*0cd0*/  VIADD R5, R9, 0x8 ;  /* 0x0000000809057836 */ /* 0x000fe40000000000 */
[----:B------:R-:W1:Y:S10]  /*0ce0*/  SHFL.DOWN PT, R3, R7, 0x4, R2 ;  /* 0x0880000007037989 */ /* 0x000e7400000e0002 */
[----:B-1----:R-:W-:-:S02]  /*0cf0*/  @!P0 VIMNMX R7, PT, PT, R7, R3, !PT ;  /* 0x0000000307078248 */ /* 0x002fc40007fe0100 */
[----:B------:R-:W-:Y:S01]  /*0d00*/  ISETP.GT.AND P0, PT, R5, R2, PT ;  /* 0x000000020500720c */ /* 0x000fe20003f04270 */
[----:B------:R-:W-:Y:S02]  /*0d10*/  VIADD R5, R9, 0x10 ;  /* 0x0000001009057836 */ /* 0x000fe40000000000 */
[----:B------:R-:W1:Y:S10]  /*0d20*/  SHFL.DOWN PT, R3, R7, 0x8, R2 ;  /* 0x0900000007037989 */ /* 0x000e7400000e0002 */
[----:B-1----:R-:W-:-:S02]  /*0d30*/  @!P0 VIMNMX R7, PT, PT, R7, R3, !PT ;  /* 0x0000000307078248 */ /* 0x002fc40007fe0100 */
[----:B------:R-:W-:Y:S02]  /*0d40*/  ISETP.GT.AND P0, PT, R5, R2, PT ;  /* 0x000000020500720c */ /* 0x000fe40003f04270 */
[----:B------:R-:W-:Y:S01]  /*0d50*/  @!P1 MOV R5, 0x400 ;  /* 0x0000040000059802 */ /* 0x000fe20000000f00 */
[----:B------:R-:W1:Y:S03]  /*0d60*/  SHFL.DOWN PT, R3, R7, 0x10, R2 ;  /* 0x0a00000007037989 */ /* 0x000e6600000e0002 */
[----:B0-----:R-:W-:-:S05]  /*0d70*/  @!P1 LEA R5, R6, R5, 0x18 ;  /* 0x0000000506059211 */ /* 0x001fca00078ec0ff */
[----:B------:R-:W-:Y:S02]  /*0d80*/  @!P1 IMAD.IADD R4, R4, 0x1, R5 ;  /* 0x0000000104049824 */ /* 0x000fe400078e0205 */
[----:B-1----:R-:W-:Y:S02]  /*0d90*/  @!P0 VIMNMX R7, PT, PT, R7, R3, !PT ;  /* 0x0000000307078248 */ /* 0x002fe40007fe0100 */
[----:B------:R-:W-:-:S03]  /*0da0*/  ISETP.NE.AND P0, PT, R0, RZ, PT ;  /* 0x000000ff0000720c */ /* 0x000fc60003f05270 */
[----:B------:R-:W-:-:S05]  /*0db0*/  IMAD.MOV.U32 R5, RZ, RZ, R7 ;  /* 0x000000ffff057224 */ /* 0x000fca00078e0007 */
[----:B------:R1:W-:Y:S01]  /*0dc0*/  @!P1 STS [R4+0x8], R5 ;  /* 0x0000080504009388 */ /* 0x0003e20000000800 */
[----:B------:R-:W-:Y:S06]  /*0dd0*/  BAR.SYNC.DEFER_BLOCKING 0x0 ;  /* 0x0000000000007b1d */ /* 0x000fec0000010000 */
[----:B------:R-:W-:Y:S05]  /*0de0*/  @P0 BRA `(.L_x_359) ;  /* 0x0000001000a40947 */ /* 0x000fea0003800000 */
[----:B------:R-:W0:Y:S01]  /*0df0*/  S2UR UR5, SR_CgaCtaId ;  /* 0x00000000000579c3 */ /* 0x000e220000008800 */
[----:B------:R-:W-:Y:S01]  /*0e00*/  UMOV UR4, 0x400 ;  /* 0x0000040000047882 */ /* 0x000fe20000000000 */
[----:B------:R-:W-:Y:S02]  /*0e10*/  UISETP.GT.AND UP1, UPT, UR7, 0x20, UPT ;  /* 0x000000200700788c */ /* 0x000fe4000bf24270 */
[----:B------:R-:W-:-:S04]  /*0e20*/  UISETP.GT.AND UP0, UPT, UR7, 0x40, UPT ;  /* 0x000000400700788c */ /* 0x000fc8000bf04270 */
[----:B------:R-:W-:Y:S01]  /*0e30*/  PLOP3.LUT P2, PT, PT, PT, UP1, 0x80, 0x8 ;  /* 0x000000000008781c */ /* 0x000fe20003f4f018 */
[----:B------:R-:W-:Y:S01]  /*0e40*/  UISETP.GT.AND UP1, UPT, UR7, 0x60, UPT ;  /* 0x000000600700788c */ /* 0x000fe2000bf24270 */
[----:B------:R-:W-:Y:S01]  /*0e50*/  PLOP3.LUT P4, PT, PT, PT, UP0, 0x80, 0x8 ;  /* 0x000000000008781c */ /* 0x000fe20003f8f008 */
[----:B------:R-:W-:-:S04]  /*0e60*/  UISETP.GT.AND UP0, UPT, UR7, 0x80, UPT ;  /* 0x000000800700788c */ /* 0x000fc8000bf04270 */
[----:B------:R-:W-:Y:S01]  /*0e70*/  PLOP3.LUT P3, PT, PT, PT, UP1, 0x80, 0x8 ;  /* 0x000000000008781c */ /* 0x000fe20003f6f018 */
[----:B------:R-:W-:Y:S01]  /*0e80*/  UISETP.GT.AND UP1, UPT, UR7, 0xa0, UPT ;  /* 0x000000a00700788c */ /* 0x000fe2000bf24270 */
[----:B------:R-:W-:Y:S01]  /*0e90*/  PLOP3.LUT P1, PT, PT, PT, UP0, 0x80, 0x8 ;  /* 0x000000000008781c */ /* 0x000fe20003f2f008 */
[----:B------:R-:W-:Y:S02]  /*0ea0*/  UISETP.GT.AND UP0, UPT, UR7, 0xc0, UPT ;  /* 0x000000c00700788c */ /* 0x000fe4000bf04270 */
[----:B0-----:R-:W-:-:S09]  /*0eb0*/  ULEA UR4, UR5, UR4, 0x18 ;  /* 0x0000000405047291 */ /* 0x001fd2000f8ec0ff */
[----:B------:R-:W1:Y:S04]  /*0ec0*/  LDS R0, [UR4+0xc] ;  /* 0x00000c04ff007984 */ /* 0x000e680008000800 */
[----:B------:R-:W0:Y:S04]  /*0ed0*/  LDS.128 R8, [UR4+0x10] ;  /* 0x00001004ff087984 */ /* 0x000e280008000c00 */
[----:B------:R-:W2:Y:S01]  /*0ee0*/  LDS.64 R2, [UR4+0x20] ;  /* 0x00002004ff027984 */ /* 0x000ea20008000a00 */
[----:B-1----:R-:W-:Y:S02]  /*0ef0*/  @P2 VIMNMX R5, PT, PT, R5, R0, !PT ;  /* 0x0000000005052248 */ /* 0x002fe40007fe0100 */
[----:B------:R-:W-:Y:S01]  /*0f00*/  PLOP3.LUT P2, PT, PT, PT, UP1, 0x80, 0x8 ;  /* 0x000000000008781c */ /* 0x000fe20003f4f018 */
[----:B------:R-:W-:Y:S01]  /*0f10*/  UISETP.GT.AND UP1, UPT, UR7, 0xe0, UPT ;  /* 0x000000e00700788c */ /* 0x000fe2000bf24270 */
[----:B0-----:R-:W-:-:S02]  /*0f20*/  @P4 VIMNMX R5, PT, PT, R5, R8, !PT ;  /* 0x0000000805054248 */ /* 0x001fc40007fe0100 */
[----:B------:R-:W-:Y:S02]  /*0f30*/  PLOP3.LUT P4, PT, PT, PT, UP0, 0x80, 0x8 ;  /* 0x000000000008781c */ /* 0x000fe40003f8f008 */
[----:B------:R-:W-:Y:S02]  /*0f40*/  @P3 VIMNMX R5, PT, PT, R5, R9, !PT ;  /* 0x0000000905053248 */ /* 0x000fe40007fe0100 */
[----:B------:R-:W-:Y:S02]  /*0f50*/  PLOP3.LUT P3, PT, PT, PT, UP1, 0x80, 0x8 ;  /* 0x000000000008781c */ /* 0x000fe40003f6f018 */
[----:B------:R-:W-:-:S04]  /*0f60*/  @P1 VIMNMX R5, PT, PT, R5, R10, !PT ;  /* 0x0000000a05051248 */ /* 0x000fc80007fe0100 */
[----:B------:R-:W-:-:S04]  /*0f70*/  @P2 VIMNMX R5, PT, PT, R5, R11, !PT ;  /* 0x0000000b05052248 */ /* 0x000fc80007fe0100 */
[----:B--2---:R-:W-:-:S04]  /*0f80*/  @P4 VIMNMX R5, PT, PT, R5, R2, !PT ;  /* 0x0000000205054248 */ /* 0x004fc80007fe0100 */
[----:B------:R-:W-:Y:S01]  /*0f90*/  @P3 VIMNMX R5, PT, PT, R5, R3, !PT ;  /* 0x0000000305053248 */ /* 0x000fe20007fe0100 */
[----:B------:R-:W-:Y:S06]  /*0fa0*/  BRA `(.L_x_359) ;  /* 0x0000001000347947 */ /* 0x000fec0003800000 */
.L_x_345:
[----:B------:R-:W0:Y:S01]  /*0fb0*/  S2R R0, SR_TID.X ;  /* 0x0000000000007919 */ /* 0x000e220000002100 */
[----:B------:R-:W1:Y:S02]  /*0fc0*/  LDCU.64 UR16, c[0x0][0x380] ;  /* 0x00007000ff1077ac */ /* 0x000e640008000a00 */
[----:B-1----:R-:W-:Y:S02]  /*0fd0*/  IMAD.U32 R2, RZ, RZ, UR16 ;  /* 0x00000010ff027e24 */ /* 0x002fe4000f8e00ff */
[----:B------:R-:W-:Y:S02]  /*0fe0*/  IMAD.U32 R3, RZ, RZ, UR17 ;  /* 0x00000011ff037e24 */ /* 0x000fe4000f8e00ff */
[----:B0-----:R-:W-:-:S04]  /*0ff0*/  VIADD R5, R0, UR6 ;  /* 0x0000000600057c36 */ /* 0x001fc80008000000 */
[----:B------:R-:W-:-:S05]  /*1000*/  IMAD.WIDE.U32 R4, R5, 0xc, R2 ;  /* 0x0000000c05047825 */ /* 0x000fca00078e0002 */
[----:B------:R-:W2:Y:S04]  /*1010*/  LDG.E R6, desc[UR14][R4.64+0x8] ;  /* 0x0000080e04067981 */ /* 0x000ea8000c1e1900 */
[----:B------:R-:W2:Y:S04]  /*1020*/  LDG.E R7, desc[UR14][R4.64+0xc08] ;  /* 0x000c080e04077981 */ /* 0x000ea8000c1e1900 */
[----:B------:R-:W2:Y:S04]  /*1030*/  LDG.E R8, desc[UR14][R4.64+0x1808] ;  /* 0x0018080e04087981 */ /* 0x000ea8000c1e1900 */
[----:B------:R-:W3:Y:S04]  /*1040*/  LDG.E R9, desc[UR14][R4.64+0x2408] ;  /* 0x0024080e04097981 */ /* 0x000ee8000c1e1900 */
[----:B------:R-:W3:Y:S04]  /*1050*/  LDG.E R10, desc[UR14][R4.64+0x3008] ;  /* 0x0030080e040a7981 */ /* 0x000ee8000c1e1900 */
[----:B------:R-:W3:Y:S04]  /*1060*/  LDG.E R11, desc[UR14][R4.64+0x3c08] ;  /* 0x003c080e040b7981 */ /* 0x000ee8000c1e1900 */
[----:B------:R-:W4:Y:S04]  /*1070*/  LDG.E R12, desc[UR14][R4.64+0x4808] ;  /* 0x0048080e040c7981 */ /* 0x000f28000c1e1900 */
[----:B------:R-:W4:Y:S04]  /*1080*/  LDG.E R13, desc[UR14][R4.64+0x5408] ;  /* 0x0054080e040d7981 */ /* 0x000f28000c1e1900 */
[----:B------:R-:W4:Y:S04]  /*1090*/  LDG.E R14, desc[UR14][R4.64+0x6008] ;  /* 0x0060080e040e7981 */ /* 0x000f28000c1e1900 */
[----:B------:R-:W5:Y:S04]  /*10a0*/  LDG.E R15, desc[UR14][R4.64+0x6c08] ;  /* 0x006c080e040f7981 */ /* 0x000f68000c1e1900 */
[----:B------:R-:W5:Y:S04]  /*10b0*/  LDG.E R16, desc[UR14][R4.64+0x7808] ;  /* 0x0078080e04107981 */ /* 0x000f68000c1e1900 */
[----:B------:R-:W5:Y:S04]  /*10c0*/  LDG.E R17, desc[UR14][R4.64+0x8408] ;  /* 0x0084080e04117981 */ /* 0x000f68000c1e1900 */
[----:B------:R-:W5:Y:S04]  /*10d0*/  LDG.E R18, desc[UR14][R4.64+0x9008] ;  /* 0x0090080e04127981 */ /* 0x000f68000c1e1900 */
[----:B------:R-:W5:Y:S04]  /*10e0*/  LDG.E R19, desc[UR14][R4.64+0x9c08] ;  /* 0x009c080e04137981 */ /* 0x000f68000c1e1900 */
[----:B------:R-:W5:Y:S04]  /*10f0*/  LDG.E R20, desc[UR14][R4.64+0xa808] ;  /* 0x00a8080e04147981 */ /* 0x000f68000c1e1900 */
[----:B------:R-:W5:Y:S01]  /*1100*/  LDG.E R21, desc[UR14][R4.64+0xb408] ;  /* 0x00b4080e04157981 */ /* 0x000f62000c1e1900 */
[----:B------:R-:W-:-:S04]  /*1110*/  UISETP.GE.U32.AND UP0, UPT, UR7, UR5, UPT ;  /* 0x000000050700728c */ /* 0x000fc8000bf06070 */
[----:B------:R-:W-:Y:S01]  /*1120*/  UISETP.GE.U32.AND.EX UP0, UPT, UR8, UR4, UPT, UP0 ;  /* 0x000000040800728c */ /* 0x000fe2000bf06100 */
[----:B--2---:R-:W-:Y:S02]  /*1130*/  VIMNMX3 R6, R6, R7, R8, !PT ;  /* 0x000000070606720f */ /* 0x004fe40007800108 */
[----:B---3--:R-:W-:Y:S02]  /*1140*/  VIMNMX3 R9, R9, R10, R11, !PT ;  /* 0x0000000a0909720f */ /* 0x008fe4000780010b */
[----:B----4-:R-:W-:-:S04]  /*1150*/  VIMNMX3 R12, R12, R13, R14, !PT ;  /* 0x0000000d0c0c720f */ /* 0x010fc8000780010e */
[----:B------:R-:W-:Y:S02]  /*1160*/  VIMNMX3 R6, R6, R9, R12, !PT ;  /* 0x000000090606720f */ /* 0x000fe4000780010c */
[----:B-----5:R-:W-:Y:S02]  /*1170*/  VIMNMX3 R16, R15, R16, R17, !PT ;  /* 0x000000100f10720f */ /* 0x020fe40007800111 */
[----:B------:R-:W-:-:S04]  /*1180*/  VIMNMX3 R18, R18, R19, R20, !PT ;  /* 0x000000131212720f */ /* 0x000fc80007800114 */
[----:B------:R-:W-:-:S04]  /*1190*/  VIMNMX3 R21, R16, R18, R21, !PT ;  /* 0x000000121015720f */ /* 0x000fc80007800115 */
[----:B------:R-:W-:Y:S01]  /*11a0*/  VIMNMX R6, PT, PT, R6, R21, !PT ;  /* 0x0000001506067248 */ /* 0x000fe20007fe0100 */
[----:B------:R-:W-:Y:S06]  /*11b0*/  BRA.U !UP0, `(.L_x_360) ;  /* 0x0000000d08107547 */ /* 0x000fec000b800000 */
[----:B------:R-:W-:Y:S02]  /*11c0*/  UIADD3 UR7, UP0, UPT, UR5, UR6, URZ ;  /* 0x0000000605077290 */ /* 0x000fe4000ff1e0ff */
[----:B------:R-:W-:Y:S02]  /*11d0*/  IMAD.U32 R9, RZ, RZ, UR5 ;  /* 0x00000005ff097e24 */ /* 0x000fe4000f8e00ff */
[----:B------:R-:W-:Y:S02]  /*11e0*/  UIADD3.X UR8, UPT, UPT, URZ, UR4, URZ, UP0, !UPT ;  /* 0x00000004ff087290 */ /* 0x000fe400087fe4ff */
[----:B------:R-:W-:Y:S01]  /*11f0*/  UIADD3 UR18, UP0, UPT, UR10, -0x1000, URZ ;  /* 0xfffff0000a127890 */ /* 0x000fe2000ff1e0ff */
[----:B------:R-:W-:Y:S01]  /*1200*/  IADD3 R5, P0, PT, R0, UR7, RZ ;  /* 0x0000000700057c10 */ /* 0x000fe2000ff1e0ff */
[----:B------:R-:W-:Y:S01]  /*1210*/  UMOV UR4, URZ ;  /* 0x000000ff00047c82 */ /* 0x000fe20008000000 */
[----:B------:R-:W-:Y:S01]  /*1220*/  LOP3.LUT R0, RZ, R0, RZ, 0x33, !PT ;  /* 0x00000000ff007212 */ /* 0x000fe200078e33ff */
[----:B------:R-:W-:-:S02]  /*1230*/  UIADD3.X UR19, UPT, UPT, UR11, -0x1, URZ, UP0, !UPT ;  /* 0xffffffff0b137890 */ /* 0x000fc400087fe4ff */
[----:B------:R-:W-:Y:S01]  /*1240*/  UISETP.GT.U32.AND UP0, UPT, UR7, UR18, UPT ;  /* 0x000000120700728c */ /* 0x000fe2000bf04070 */
[----:B------:R-:W-:Y:S01]  /*1250*/  IMAD.WIDE.U32 R4, R5, 0xc, R2 ;  /* 0x0000000c05047825 */ /* 0x000fe200078e0002 */
[----:B------:R-:W-:Y:S02]  /*1260*/  IADD3 R0, PT, PT, -R9, UR10, R0 ;  /* 0x0000000a09007c10 */ /* 0x000fe4000fffe100 */
[----:B------:R-:W-:Y:S02]  /*1270*/  UISETP.GT.U32.AND.EX UP0, UPT, UR8, UR19, UPT, UP0 ;  /* 0x000000130800728c */ /* 0x000fe4000bf04100 */
[----:B------:R-:W-:Y:S01]  /*1280*/  IMAD.X R7, RZ, RZ, UR8, P0 ;  /* 0x00000008ff077e24 */ /* 0x000fe200080e06ff */
[----:B------:R-:W-:Y:S01]  /*1290*/  IADD3 R8, P0, PT, R4, 0x6008, RZ ;  /* 0x0000600804087810 */ /* 0x000fe20007f1e0ff */
[----:B------:R-:W-:Y:S01]  /*12a0*/  IMAD.U32 R4, RZ, RZ, UR5 ;  /* 0x00000005ff047e24 */ /* 0x000fe2000f8e00ff */
[----:B------:R-:W-:Y:S01]  /*12b0*/  UMOV UR5, UR7 ;  /* 0x0000000700057c82 */ /* 0x000fe20008000000 */
[----:B------:R-:W-:-:S02]  /*12c0*/  IMAD R7, R7, 0xc, RZ ;  /* 0x0000000c07077824 */ /* 0x000fc400078e02ff */
[----:B------:R-:W-:Y:S01]  /*12d0*/  VIADD R0, R0, -UR6 ;  /* 0x8000000600007c36 */ /* 0x000fe20008000000 */
[----:B------:R-:W-:Y:S01]  /*12e0*/  UMOV UR6, UR8 ;  /* 0x0000000800067c82 */ /* 0x000fe20008000000 */
[----:B------:R-:W-:Y:S01]  /*12f0*/  IMAD.X R9, R5, 0x1, R7, P0 ;  /* 0x0000000105097824 */ /* 0x000fe200000e0607 */
[----:B------:R-:W-:Y:S06]  /*1300*/  BRA.U UP0, `(.L_x_361) ;  /* 0x0000000100d87547 */ /* 0x000fec000b800000 */
[----:B------:R-:W0:Y:S01]  /*1310*/  LDC.64 R2, c[0x0][0x380] ;  /* 0x0000e000ff027b82 */ /* 0x000e220000000a00 */
[----:B------:R-:W1:Y:S01]  /*1320*/  LDCU UR9, c[0x0][0x3c8] ;  /* 0x00007900ff0977ac */ /* 0x000e620008000800 */
[----:B------:R-:W2:Y:S01]  /*1330*/  LDCU.64 UR10, c[0x0][0x3c0] ;  /* 0x00007800ff0a77ac */ /* 0x000ea20008000a00 */
[----:B------:R-:W-:Y:S01]  /*1340*/  NOP ;  /* 0x0000000000007918 */ /* 0x000fe20000000000 */
.L_x_362:
[----:B------:R-:W3:Y:S02]  /*1350*/  S2R R5, SR_TID.X ;  /* 0x0000000000057919 */ /* 0x000ee40000002100 */
[----:B---3--:R-:W-:-:S05]  /*1360*/  IADD3 R5, P0, PT, R5, UR7, RZ ;  /* 0x0000000705057c10 */ /* 0x008fca000ff1e0ff */
[----:B------:R-:W-:Y:S02]  /*1370*/  IMAD.X R7, RZ, RZ, UR8, P0 ;  /* 0x00000008ff077e24 */ /* 0x000fe400080e06ff */
[----:B0-----:R-:W-:-:S04]  /*1380*/  IMAD.WIDE.U32 R4, R5, 0xc, R2 ;  /* 0x0000000c05047825 */ /* 0x001fc800078e0002 */
[----:B------:R-:W-:-:S04]  /*1390*/  IMAD R7, R7, 0xc, RZ ;  /* 0x0000000c07077824 */ /* 0x000fc800078e02ff */
[----:B------:R-:W-:-:S05]  /*13a0*/  IMAD.IADD R5, R5, 0x1, R7 ;  /* 0x0000000105057824 */ /* 0x000fca00078e0207 */
        /* <DEDUP_REMOVED lines=16> */
[----:B--2---:R-:W-:-:S02]  /*14b0*/  UIADD3 UR16, UP0, UPT, -UR7, UR10, URZ ;  /* 0x0000000a07107290 */ /* 0x004fc4000ff1e1ff */
[----:B-1----:R-:W-:Y:S02]  /*14c0*/  USHF.L.U32 UR20, UR9, 0xc, URZ ;  /* 0x0000000c09147899 */ /* 0x002fe400080006ff */
[----:B------:R-:W-:Y:S02]  /*14d0*/  UIADD3.X UR17, UPT, UPT, ~UR8, UR11, URZ, UP0, !UPT ;  /* 0x0000000b08117290 */ /* 0x000fe400087fe5ff */
[----:B------:R-:W-:Y:S02]  /*14e0*/  USHF.R.S32.HI UR12, URZ, 0x1f, UR20 ;  /* 0x0000001fff0c7899 */ /* 0x000fe40008011414 */
[----:B------:R-:W-:Y:S02]  /*14f0*/  UISETP.GE.U32.AND UP0, UPT, UR16, UR20, UPT ;  /* 0x000000141000728c */ /* 0x000fe4000bf06070 */
[----:B------:R-:W-:Y:S02]  /*1500*/  UIADD3 UR5, UP1, UPT, UR20, UR5, URZ ;  /* 0x0000000514057290 */ /* 0x000fe4000ff3e0ff */
[----:B------:R-:W-:-:S02]  /*1510*/  UISETP.GE.U32.AND.EX UP0, UPT, UR17, UR12, UPT, UP0 ;  /* 0x0000000c1100728c */ /* 0x000fc4000bf06100 */
[----:B------:R-:W-:Y:S01]  /*1520*/  UIADD3.X UR6, UPT, UPT, UR12, UR6, URZ, UP1, !UPT ;  /* 0x000000060c067290 */ /* 0x000fe20008ffe4ff */
[----:B---3--:R-:W-:Y:S02]  /*1530*/  VIMNMX3 R13, R6, R13, R14, !PT ;  /* 0x0000000d060d720f */ /* 0x008fe4000780010e */
[----:B----4-:R-:W-:Y:S02]  /*1540*/  VIMNMX3 R16, R15, R16, R17, !PT ;  /* 0x000000100f10720f */ /* 0x010fe40007800111 */
[----:B-----5:R-:W-:-:S04]  /*1550*/  VIMNMX3 R18, R18, R19, R20, !PT ;  /* 0x000000131212720f */ /* 0x020fc80007800114 */
[----:B------:R-:W-:Y:S02]  /*1560*/  VIMNMX3 R13, R13, R16, R18, !PT ;  /* 0x000000100d0d720f */ /* 0x000fe40007800112 */
[----:B------:R-:W-:Y:S02]  /*1570*/  VIMNMX3 R21, R21, R22, R23, !PT ;  /* 0x000000161515720f */ /* 0x000fe40007800117 */
[----:B------:R-:W-:Y:S02]  /*1580*/  VIMNMX3 R10, R10, R11, R12, !PT ;  /* 0x0000000b0a0a720f */ /* 0x000fe4000780010c */
[----:B------:R-:W-:-:S04]  /*1590*/  VIMNMX R7, PT, PT, R7, R24, !PT ;  /* 0x0000001807077248 */ /* 0x000fc80007fe0100 */
[----:B------:R-:W-:-:S04]  /*15a0*/  VIMNMX3 R10, R21, R10, R7, !PT ;  /* 0x0000000a150a720f */ /* 0x000fc80007800107 */
[----:B------:R-:W-:Y:S01]  /*15b0*/  VIMNMX R6, PT, PT, R13, R10, !PT ;  /* 0x0000000a0d067248 */ /* 0x000fe20007fe0100 */
[----:B------:R-:W-:Y:S06]  /*15c0*/  BRA.U !UP0, `(.L_x_360) ;  /* 0x00000009080c7547 */ /* 0x000fec000b800000 */
[----:B------:R-:W-:Y:S02]  /*15d0*/  UIADD3 UR7, UP0, UPT, UR20, UR7, URZ ;  /* 0x0000000714077290 */ /* 0x000fe4000ff1e0ff */
[----:B------:R-:W-:Y:S01]  /*15e0*/  IMAD.U32 R5, RZ, RZ, UR20 ;  /* 0x00000014ff057e24 */ /* 0x000fe2000f8e00ff */
[----:B------:R-:W-:Y:S01]  /*15f0*/  UIADD3 UR4, UPT, UPT, UR4, 0x1, URZ ;  /* 0x0000000104047890 */ /* 0x000fe2000fffe0ff */
[----:B------:R-:W-:Y:S01]  /*1600*/  VIADD R0, R0, -UR20 ;  /* 0x8000001400007c36 */ /* 0x000fe20008000000 */
[----:B------:R-:W-:Y:S01]  /*1610*/  UIADD3.X UR8, UPT, UPT, UR12, UR8, URZ, UP0, !UPT ;  /* 0x000000080c087290 */ /* 0x000fe200087fe4ff */
[----:B------:R-:W-:Y:S01]  /*1620*/  IMAD.WIDE R8, R5, 0xc, R8 ;  /* 0x0000000c05087825 */ /* 0x000fe200078e0208 */
[----:B------:R-:W-:-:S04]  /*1630*/  UISETP.GT.U32.AND UP0, UPT, UR7, UR18, UPT ;  /* 0x000000120700728c */ /* 0x000fc8000bf04070 */
[----:B------:R-:W-:-:S09]  /*1640*/  UISETP.GT.U32.AND.EX UP0, UPT, UR8, UR19, UPT, UP0 ;  /* 0x000000130800728c */ /* 0x000fd2000bf04100 */
[----:B------:R-:W-:Y:S05]  /*1650*/  BRA.U !UP0, `(.L_x_362) ;  /* 0xfffffffd083c7547 */ /* 0x000fea000b83ffff */
[----:B------:R-:W-:-:S07]  /*1660*/  IMAD.U32 R4, RZ, RZ, UR20 ;  /* 0x00000014ff047e24 */ /* 0x000fce000f8e00ff */
.L_x_361:
[----:B------:R-:W0:Y:S01]  /*1670*/  S2R R7, SR_TID.X ;  /* 0x0000000000077919 */ /* 0x000e220000002100 */
[----:B------:R-:W-:Y:S01]  /*1680*/  UISETP.GE.U32.AND UP0, UPT, UR7, UR10, UPT ;  /* 0x0000000a0700728c */ /* 0x000fe2000bf06070 */
[----:B------:R-:W-:Y:S01]  /*1690*/  IMAD.U32 R5, RZ, RZ, UR8 ;  /* 0x00000008ff057e24 */ /* 0x000fe2000f8e00ff */
[----:B------:R-:W-:Y:S01]  /*16a0*/  UIADD3 UR12, UPT, UPT, -UR7, UR10, URZ ;  /* 0x0000000a070c7290 */ /* 0x000fe2000fffe1ff */
[----:B------:R-:W-:Y:S03]  /*16b0*/  BSSY.RECONVERGENT B1, `(.L_x_360) ;  /* 0x0000074000017945 */ /* 0x000fe60003800200 */
[----:B------:R-:W-:Y:S02]  /*16c0*/  PLOP3.LUT P1, PT, PT, PT, UP0, 0x80, 0x8 ;  /* 0x000000000008781c */ /* 0x000fe40003f2f008 */
[----:B0-----:R-:W-:-:S04]  /*16d0*/  ISETP.GE.AND P0, PT, R7, UR12, PT ;  /* 0x0000000c07007c0c */ /* 0x001fc8000bf06270 */
[----:B------:R-:W-:-:S13]  /*16e0*/  ISETP.GE.U32.OR.EX P0, PT, R5, UR11, P0, P1 ;  /* 0x0000000b05007c0c */ /* 0x000fda0008706510 */
[----:B------:R-:W-:Y:S05]  /*16f0*/  @P0 BRA `(.L_x_363) ;  /* 0x0000000400bc0947 */ /* 0x000fea0003800000 */
[----:B------:R-:W-:Y:S01]  /*1700*/  USHF.L.U32 UR12, UR13, 0xc, URZ ;  /* 0x0000000c0d0c7899 */ /* 0x000fe200080006ff */
[----:B------:R-:W-:Y:S01]  /*1710*/  LOP3.LUT R5, RZ, R7, RZ, 0x33, !PT ;  /* 0x00000007ff057212 */ /* 0x000fe200078e33ff */
[----:B------:R-:W-:Y:S01]  /*1720*/  UIMAD UR11, UR4, UR9, URZ ;  /* 0x00000009040b72a4 */ /* 0x000fe2000f8e02ff */
[----:B------:R-:W-:Y:S03]  /*1730*/  BSSY.RECONVERGENT B2, `(.L_x_364) ;  /* 0x000002d000027945 */ /* 0x000fe60003800200 */
[----:B------:R-:W-:Y:S02]  /*1740*/  VIADD R4, R4, UR12 ;  /* 0x0000000c04047c36 */ /* 0x000fe40008000000 */
[----:B------:R-:W-:-:S03]  /*1750*/  IMAD.U32 R11, RZ, RZ, UR11 ;  /* 0x0000000bff0b7e24 */ /* 0x000fc6000f8e00ff */
[----:B------:R-:W-:-:S05]  /*1760*/  IADD3 R4, PT, PT, -R4, UR10, R5 ;  /* 0x0000000a04047c10 */ /* 0x000fca000fffe105 */
[----:B------:R-:W-:-:S05]  /*1770*/  IMAD R4, R11, -0x1000, R4 ;  /* 0xfffff0000b047824 */ /* 0x000fca00078e0204 */
[C---:B------:R-:W-:Y:S02]  /*1780*/  ISETP.GE.U32.AND P0, PT, R4.reuse, 0xf00, PT ;  /* 0x00000f000400780c */ /* 0x040fe40003f06070 */
[----:B------:R-:W-:-:S04]  /*1790*/  LEA.HI R19, R4, 0x1, RZ, 0x18 ;  /* 0x0000000104137811 */ /* 0x000fc800078fc0ff */
[----:B------:R-:W-:-:S04]  /*17a0*/  LOP3.LUT R22, R19, 0xf, RZ, 0xc0, !PT ;  /* 0x0000000f13167812 */ /* 0x000fc800078ec0ff */
[----:B------:R-:W-:-:S03]  /*17b0*/  ISETP.NE.AND P1, PT, R22, RZ, PT ;  /* 0x000000ff1600720c */ /* 0x000fc60003f25270 */
[----:B------:R-:W-:Y:S10]  /*17c0*/  @!P0 BRA `(.L_x_365) ;  /* 0x00000000008c8947 */ /* 0x000ff40003800000 */
[----:B------:R-:W-:-:S04]  /*17d0*/  LEA.HI R4, R0, 0x1, RZ, 0x18 ;  /* 0x0000000100047811 */ /* 0x000fc800078fc0ff */
[----:B------:R-:W-:-:S05]  /*17e0*/  LOP3.LUT R4, R4, 0x1fffff0, RZ, 0xc0, !PT ;  /* 0x01fffff004047812 */ /* 0x000fca00078ec0ff */
[----:B------:R-:W-:-:S07]  /*17f0*/  IMAD.MOV R10, RZ, RZ, -R4 ;  /* 0x000000ffff0a7224 */ /* 0x000fce00078e0a04 */
.L_x_366:
[----:B------:R-:W-:Y:S02]  /*1800*/  IMAD.MOV.U32 R4, RZ, RZ, R8 ;  /* 0x000000ffff047224 */ /* 0x000fe400078e0008 */
[----:B------:R-:W-:-:S05]  /*1810*/  IMAD.MOV.U32 R5, RZ, RZ, R9 ;  /* 0x000000ffff057224 */ /* 0x000fca00078e0009 */
[----:B------:R-:W2:Y:S04]  /*1820*/  LDG.E R17, desc[UR14][R4.64+-0x6000] ;  /* 0xffa0000e04117981 */ /* 0x000ea8000c1e1900 */
[----:B------:R-:W2:Y:S04]  /*1830*/  LDG.E R18, desc[UR14][R4.64+-0x5400] ;  /* 0xffac000e04127981 */ /* 0x000ea8000c1e1900 */
[----:B------:R-:W3:Y:S04]  /*1840*/  LDG.E R20, desc[UR14][R4.64+-0x4800] ;  /* 0xffb8000e04147981 */ /* 0x000ee8000c1e1900 */
[----:B------:R-:W3:Y:S04]  /*1850*/  LDG.E R21, desc[UR14][R4.64+-0x3c00] ;  /* 0xffc4000e04157981 */ /* 0x000ee8000c1e1900 */
        /* <DEDUP_REMOVED lines=12> */
[----:B------:R-:W-:-:S02]  /*1920*/  VIADD R10, R10, 0x10 ;  /* 0x000000100a0a7836 */ /* 0x000fc40000000000 */
[----:B------:R-:W-:-:S03]  /*1930*/  VIADD R7, R7, 0x1000 ;  /* 0x0000100007077836 */ /* 0x000fc60000000000 */
[----:B------:R-:W-:Y:S02]  /*1940*/  ISETP.NE.AND P0, PT, R10, RZ, PT ;  /* 0x000000ff0a00720c */ /* 0x000fe40003f05270 */
[----:B--2---:R-:W-:-:S04]  /*1950*/  VIMNMX3 R17, R6, R17, R18, !PT ;  /* 0x000000110611720f */ /* 0x004fc80007800112 */
[----:B---3--:R-:W-:-:S04]  /*1960*/  VIMNMX3 R17, R17, R20, R21, !PT ;  /* 0x000000141111720f */ /* 0x008fc80007800115 */
[----:B----4-:R-:W-:-:S04]  /*1970*/  VIMNMX3 R17, R17, R24, R23, !PT ;  /* 0x000000181111720f */ /* 0x010fc80007800117 */
[----:B-----5:R-:W-:-:S04]  /*1980*/  VIMNMX3 R17, R17, R26, R25, !PT ;  /* 0x0000001a1111720f */ /* 0x020fc80007800119 */
[----:B------:R-:W-:-:S04]  /*1990*/  VIMNMX3 R15, R17, R15, R16, !PT ;  /* 0x0000000f110f720f */ /* 0x000fc80007800110 */
[----:B------:R-:W-:Y:S02]  /*19a0*/  VIMNMX3 R13, R15, R13, R8, !PT ;  /* 0x0000000d0f0d720f */ /* 0x000fe40007800108 */
[----:B------:R-:W-:Y:S02]  /*19b0*/  IADD3 R8, P2, PT, R4, 0xc000, RZ ;  /* 0x0000c00004087810 */ /* 0x000fe40007f5e0ff */
[----:B------:R-:W-:-:S03]  /*19c0*/  VIMNMX3 R13, R13, R9, R14, !PT ;  /* 0x000000090d0d720f */ /* 0x000fc6000780010e */
[----:B------:R-:W-:Y:S01]  /*19d0*/  IMAD.X R9, RZ, RZ, R5, P2 ;  /* 0x000000ffff097224 */ /* 0x000fe200010e0605 */
[----:B------:R-:W-:Y:S01]  /*19e0*/  VIMNMX3 R6, R13, R11, R12, !PT ;  /* 0x0000000b0d06720f */ /* 0x000fe2000780010c */
[----:B------:R-:W-:Y:S06]  /*19f0*/  @P0 BRA `(.L_x_366) ;  /* 0xfffffffc00800947 */ /* 0x000fec000383ffff */
.L_x_365:
[----:B------:R-:W-:Y:S05]  /*1a00*/  BSYNC.RECONVERGENT B2 ;  /* 0x0000000000027941 */ /* 0x000fea0003800200 */
.L_x_364:
[----:B------:R-:W-:Y:S05]  /*1a10*/  @!P1 BRA `(.L_x_363) ;  /* 0x0000000000f49947 */ /* 0x000fea0003800000 */
[----:B------:R-:W-:Y:S01]  /*1a20*/  ISETP.GE.U32.AND P0, PT, R22, 0x8, PT ;  /* 0x000000081600780c */ /* 0x000fe20003f06070 */
[----:B------:R-:W-:Y:S01]  /*1a30*/  BSSY.RECONVERGENT B2, `(.L_x_367) ;  /* 0x0000016000027945 */ /* 0x000fe20003800200 */
[----:B------:R-:W-:-:S04]  /*1a40*/  LOP3.LUT R16, R19, 0x7, RZ, 0xc0, !PT ;  /* 0x0000000713107812 */ /* 0x000fc800078ec0ff */
[----:B------:R-:W-:-:S07]  /*1a50*/  ISETP.NE.AND P1, PT, R16, RZ, PT ;  /* 0x000000ff1000720c */ /* 0x000fce0003f25270 */
[----:B------:R-:W-:Y:S06]  /*1a60*/  @!P0 BRA `(.L_x_368) ;  /* 0x0000000000488947 */ /* 0x000fec0003800000 */
[----:B------:R-:W-:-:S05]  /*1a70*/  IADD3 R5, P0, PT, R7, UR7, RZ ;  /* 0x0000000707057c10 */ /* 0x000fca000ff1e0ff */
[----:B------:R-:W-:Y:S02]  /*1a80*/  IMAD.X R8, RZ, RZ, UR8, P0 ;  /* 0x00000008ff087e24 */ /* 0x000fe400080e06ff */
[----:B------:R-:W-:-:S04]  /*1a90*/  IMAD.WIDE.U32 R4, R5, 0xc, R2 ;  /* 0x0000000c05047825 */ /* 0x000fc800078e0002 */
        /* <DEDUP_REMOVED lines=8> */
[----:B------:R-:W5:Y:S04]  /*1b20*/  LDG.E R15, desc[UR14][R4.64+0x4808] ;  /* 0x0048080e040f7981 */ /* 0x000f68000c1e1900 */
[----:B------:R-:W5:Y:S01]  /*1b30*/  LDG.E R14, desc[UR14][R4.64+0x5408] ;  /* 0x0054080e040e7981 */ /* 0x000f62000c1e1900 */
[----:B------:R-:W-:Y:S01]  /*1b40*/  VIADD R7, R7, 0x800 ;  /* 0x0000080007077836 */ /* 0x000fe20000000000 */
[----:B--2---:R-:W-:-:S04]  /*1b50*/  VIMNMX3 R8, R6, R9, R8, !PT ;  /* 0x000000090608720f */ /* 0x004fc80007800108 */
[----:B---3--:R-:W-:-:S04]  /*1b60*/  VIMNMX3 R8, R8, R11, R10, !PT ;  /* 0x0000000b0808720f */ /* 0x008fc8000780010a */
[----:B----4-:R-:W-:-:S04]  /*1b70*/  VIMNMX3 R8, R8, R13, R12, !PT ;  /* 0x0000000d0808720f */ /* 0x010fc8000780010c */
[----:B-----5:R-:W-:-:S07]  /*1b80*/  VIMNMX3 R6, R8, R15, R14, !PT ;  /* 0x0000000f0806720f */ /* 0x020fce000780010e */
.L_x_368:
[----:B------:R-:W-:Y:S05]  /*1b90*/  BSYNC.RECONVERGENT B2 ;  /* 0x0000000000027941 */ /* 0x000fea0003800200 */
.L_x_367:
[----:B------:R-:W-:Y:S05]  /*1ba0*/  @!P1 BRA `(.L_x_363) ;  /* 0x0000000000909947 */ /* 0x000fea0003800000 */
[----:B------:R-:W-:Y:S01]  /*1bb0*/  ISETP.GE.U32.AND P0, PT, R16, 0x4, PT ;  /* 0x000000041000780c */ /* 0x000fe20003f06070 */
[----:B------:R-:W-:Y:S01]  /*1bc0*/  BSSY.RECONVERGENT B2, `(.L_x_369) ;  /* 0x000000f000027945 */ /* 0x000fe20003800200 */
[----:B------:R-:W-:-:S11]  /*1bd0*/  LOP3.LUT P1, RZ, R19, 0x3, RZ, 0xc0, !PT ;  /* 0x0000000313ff7812 */ /* 0x000fd6000782c0ff */
[----:B------:R-:W-:Y:S05]  /*1be0*/  @!P0 BRA `(.L_x_370) ;  /* 0x0000000000308947 */ /* 0x000fea0003800000 */
        /* <DEDUP_REMOVED lines=8> */
[----:B------:R-:W3:Y:S01]  /*1c70*/  LDG.E R10, desc[UR14][R4.64+0x2408] ;  /* 0x0024080e040a7981 */ /* 0x000ee2000c1e1900 */
[----:B------:R-:W-:Y:S01]  /*1c80*/  VIADD R7, R7, 0x400 ;  /* 0x0000040007077836 */ /* 0x000fe20000000000 */
[----:B--2---:R-:W-:-:S04]  /*1c90*/  VIMNMX3 R6, R6, R9, R8, !PT ;  /* 0x000000090606720f */ /* 0x004fc80007800108 */
[----:B---3--:R-:W-:-:S07]  /*1ca0*/  VIMNMX3 R6, R6, R11, R10, !PT ;  /* 0x0000000b0606720f */ /* 0x008fce000780010a */
.L_x_370:
[----:B------:R-:W-:Y:S05]  /*1cb0*/  BSYNC.RECONVERGENT B2 ;  /* 0x0000000000027941 */ /* 0x000fea0003800200 */
.L_x_369:
[----:B------:R-:W-:Y:S05]  /*1cc0*/  @!P1 BRA `(.L_x_363) ;  /* 0x0000000000489947 */ /* 0x000fea0003800000 */
[----:B------:R-:W-:Y:S02]  /*1cd0*/  IADD3 R7, P0, PT, R7, UR5, RZ ;  /* 0x0000000507077c10 */ /* 0x000fe4000ff1e0ff */
[----:B------:R-:W-:-:S03]  /*1ce0*/  LOP3.LUT R0, R0, 0xffff, RZ, 0xc0, !PT ;  /* 0x0000ffff00007812 */ /* 0x000fc600078ec0ff */
[----:B------:R-:W-:Y:S01]  /*1cf0*/  IMAD.WIDE.U32 R2, R7, 0xc, R2 ;  /* 0x0000000c07027825 */ /* 0x000fe200078e0002 */
[----:B------:R-:W-:-:S03]  /*1d00*/  LEA.HI R0, R0, 0x1, RZ, 0x18 ;  /* 0x0000000100007811 */ /* 0x000fc600078fc0ff */
[----:B------:R-:W-:Y:S01]  /*1d10*/  IMAD.X R4, RZ, RZ, UR6, P0 ;  /* 0x00000006ff047e24 */ /* 0x000fe200080e06ff */
[----:B------:R-:W-:Y:S02]  /*1d20*/  IADD3 R2, P0, PT, R2, 0x8, RZ ;  /* 0x0000000802027810 */ /* 0x000fe40007f1e0ff */
[----:B------:R-:W-:Y:S01]  /*1d30*/  LOP3.LUT R0, R0, 0x3, RZ, 0xc0, !PT ;  /* 0x0000000300007812 */ /* 0x000fe200078ec0ff */
[----:B------:R-:W-:-:S04]  /*1d40*/  IMAD R5, R4, 0xc, RZ ;  /* 0x0000000c04057824 */ /* 0x000fc800078e02ff */
[----:B------:R-:W-:Y:S02]  /*1d50*/  IMAD.X R5, R3, 0x1, R5, P0 ;  /* 0x0000000103057824 */ /* 0x000fe400000e0605 */
[----:B------:R-:W-:-:S07]  /*1d60*/  IMAD.MOV R0, RZ, RZ, -R0 ;  /* 0x000000ffff007224 */ /* 0x000fce00078e0a00 */
.L_x_371:
[----:B------:R-:W-:-:S06]  /*1d70*/  IMAD.MOV.U32 R3, RZ, RZ, R5 ;  /* 0x000000ffff037224 */ /* 0x000fcc00078e0005 */
[----:B------:R0:W2:Y:S01]  /*1d80*/  LDG.E R3, desc[UR14][R2.64] ;  /* 0x0000000e02037981 */ /* 0x0000a2000c1e1900 */
[----:B------:R-:W-:-:S05]  /*1d90*/  VIADD R0, R0, 0x1 ;  /* 0x0000000100007836 */ /* 0x000fca0000000000 */
[----:B------:R-:W-:Y:S02]  /*1da0*/  ISETP.NE.AND P0, PT, R0, RZ, PT ;  /* 0x000000ff0000720c */ /* 0x000fe40003f05270 */
[----:B0-----:R-:W-:-:S05]  /*1db0*/  IADD3 R2, P1, PT, R2, 0xc00, RZ ;  /* 0x00000c0002027810 */ /* 0x001fca0007f3e0ff */
[----:B------:R-:W-:Y:S01]  /*1dc0*/  IMAD.X R5, RZ, RZ, R5, P1 ;  /* 0x000000ffff057224 */ /* 0x000fe200008e0605 */
[----:B--2---:R-:W-:-:S05]  /*1dd0*/  VIMNMX R6, PT, PT, R3, R6, !PT ;  /* 0x0000000603067248 */ /* 0x004fca0007fe0100 */
[----:B------:R-:W-:Y:S05]  /*1de0*/  @P0 BRA `(.L_x_371) ;  /* 0xfffffffc00e00947 */ /* 0x000fea000383ffff */
.L_x_363:
[----:B------:R-:W-:Y:S05]  /*1df0*/  BSYNC.RECONVERGENT B1 ;  /* 0x0000000000017941 */ /* 0x000fea0003800200 */
.L_x_360:
[----:B------:R-:W0:Y:S01]  /*1e00*/  S2R R7, SR_LANEID ;  /* 0x0000000000077919 */ /* 0x000e220000000000 */
[----:B------:R-:W-:Y:S02]  /*1e10*/  IMAD.MOV.U32 R5, RZ, RZ, R6 ;  /* 0x000000ffff057224 */ /* 0x000fe400078e0006 */
[----:B------:R-:W1:Y:S03]  /*1e20*/  S2R R6, SR_TID.X ;  /* 0x0000000000067919 */ /* 0x000e660000002100 */
[----:B------:R-:W2:Y:S01]  /*1e30*/  SHFL.DOWN PT, R0, R5, 0x1, 0x1f ;  /* 0x08201f0005007f89 */ /* 0x000ea200000e0000 */
[C---:B0-----:R-:W-:Y:S02]  /*1e40*/  ISETP.GT.AND P0, PT, R7.reuse, 0x1e, PT ;  /* 0x0000001e0700780c */ /* 0x041fe40003f04270 */
[----:B------:R-:W-:-:S11]  /*1e50*/  ISETP.NE.AND P1, PT, R7, RZ, PT ;  /* 0x000000ff0700720c */ /* 0x000fd60003f25270 */
[----:B--2---:R-:W-:Y:S02]  /*1e60*/  @!P0 VIMNMX R5, PT, PT, R0, R5, !PT ;  /* 0x0000000500058248 */ /* 0x004fe40007fe0100 */
[----:B------:R-:W-:Y:S01]  /*1e70*/  ISETP.GT.AND P0, PT, R7, 0x1d, PT ;  /* 0x0000001d0700780c */ /* 0x000fe20003f04270 */
[----:B------:R-:W0:Y:S01]  /*1e80*/  @!P1 S2R R4, SR_CgaCtaId ;  /* 0x0000000000049919 */ /* 0x000e220000008800 */
[----:B------:R-:W-:Y:S02]  /*1e90*/  @!P1 MOV R3, 0x400 ;  /* 0x0000040000039802 */ /* 0x000fe40000000f00 */
[----:B-1----:R-:W-:Y:S01]  /*1ea0*/  @!P1 SHF.R.U32.HI R2, RZ, 0x3, R6 ;  /* 0x00000003ff029819 */ /* 0x002fe20000011606 */
[----:B------:R-:W1:Y:S03]  /*1eb0*/  SHFL.DOWN PT, R0, R5, 0x2, 0x1f ;  /* 0x08401f0005007f89 */ /* 0x000e6600000e0000 */
[----:B------:R-:W-:-:S05]  /*1ec0*/  @!P1 LOP3.LUT R2, R2, 0x7c, RZ, 0xc0, !PT ;  /* 0x0000007c02029812 */ /* 0x000fca00078ec0ff */
[----:B-1----:R-:W-:Y:S02]  /*1ed0*/  @!P0 VIMNMX R5, PT, PT, R5, R0, !PT ;  /* 0x0000000005058248 */ /* 0x002fe40007fe0100 */
[----:B------:R-:W-:Y:S02]  /*1ee0*/  ISETP.GT.AND P0, PT, R7, 0x1b, PT ;  /* 0x0000001b0700780c */ /* 0x000fe40003f04270 */
[----:B0-----:R-:W-:Y:S01]  /*1ef0*/  @!P1 LEA R3, R4, R3, 0x18 ;  /* 0x0000000304039211 */ /* 0x001fe200078ec0ff */
[----:B------:R-:W0:Y:S04]  /*1f00*/  SHFL.DOWN PT, R0, R5, 0x4, 0x1f ;  /* 0x08801f0005007f89 */ /* 0x000e2800000e0000 */
[----:B------:R-:W-:-:S06]  /*1f10*/  @!P1 IMAD.IADD R3, R2, 0x1, R3 ;  /* 0x0000000102039824 */ /* 0x000fcc00078e0203 */
        /* <DEDUP_REMOVED lines=12> */
[----:B------:R-:W1:Y:S01]  /*1fe0*/  S2UR UR5, SR_CgaCtaId ;  /* 0x00000000000579c3 */ /* 0x000e620000008800 */
[----:B------:R-:W-:Y:S02]  /*1ff0*/  UMOV UR4, 0x400 ;  /* 0x0000040000047882 */ /* 0x000fe40000000000 */
[----:B-1----:R-:W-:-:S09]  /*2000*/  ULEA UR4, UR5, UR4, 0x18 ;  /* 0x0000000405047291 */ /* 0x002fd2000f8ec0ff */
[----:B0-----:R-:W-:Y:S04]  /*2010*/  LDS R0, [UR4+0xc] ;  /* 0x00000c04ff007984 */ /* 0x001fe80008000800 */
[----:B------:R-:W0:Y:S04]  /*2020*/  LDS.128 R8, [UR4+0x10] ;  /* 0x00001004ff087984 */ /* 0x000e280008000c00 */
[----:B------:R-:W1:Y:S01]  /*2030*/  LDS.64 R2, [UR4+0x20] ;  /* 0x00002004ff027984 */ /* 0x000e620008000a00 */
[----:B0-----:R-:W-:-:S04]  /*2040*/  VIMNMX3 R0, R5, R0, R8, !PT ;  /* 0x000000000500720f */ /* 0x001fc80007800108 */
[----:B------:R-:W-:-:S04]  /*2050*/  VIMNMX3 R0, R0, R9, R10, !PT ;  /* 0x000000090000720f */ /* 0x000fc8000780010a */
[----:B-1----:R-:W-:-:S04]  /*2060*/  VIMNMX3 R0, R0, R11, R2, !PT ;  /* 0x0000000b0000720f */ /* 0x002fc80007800102 */
[----:B------:R-:W-:-:S07]  /*2070*/  VIMNMX R5, PT, PT, R0, R3, !PT ;  /* 0x0000000300057248 */ /* 0x000fce0007fe0100 */
.L_x_359:
[----:B------:R-:W-:Y:S05]  /*2080*/  BSYNC.RECONVERGENT B0 ;  /* 0x0000000000007941 */ /* 0x000fea0003800200 */
.L_x_344:
[----:B------:R-:W-:Y:S05]  /*2090*/  @P0 EXIT ;  /* 0x000000000000094d */ /* 0x000fea0003800000 */
[----:B------:R-:W3:Y:S02]  /*20a0*/  LDCU.64 UR4, c[0x0][0x390] ;  /* 0x00007200ff0477ac */ /* 0x000ee40008000a00 */
[----:B---3--:R-:W-:-:S06]  /*20b0*/  UIMAD.WIDE.U32 UR4, UR13, 0x4, UR4 ;  /* 0x000000040d0478a5 */ /* 0x008fcc000f8e0004 */
[----:B------:R-:W-:Y:S02]  /*20c0*/  IMAD.U32 R2, RZ, RZ, UR4 ;  /* 0x00000004ff027e24 */ /* 0x000fe4000f8e00ff */
[----:B0-2---:R-:W-:-:S05]  /*20d0*/  IMAD.U32 R3, RZ, RZ, UR5 ;  /* 0x00000005ff037e24 */ /* 0x005fca000f8e00ff */
[----:B------:R-:W-:Y:S01]  /*20e0*/  STG.E desc[UR14][R2.64], R5 ;  /* 0x0000000502007986 */ /* 0x000fe2000c10190e */
[----:B------:R-:W-:Y:S05]  /*20f0*/  EXIT ;  /* 0x000000000000794d */ /* 0x000fea0003800000 */
.L_x_372:
        /* <DEDUP_REMOVED lines=16> */
.L_x_1347:


//--------------------- .text._ZN3cub18CUB_300001_SM_10006detail6reduce28DeviceReduceSingleTileKernelINS2_10policy_hubIiyN4cuda3__47maximumIiEEE10Policy1000EN6thrust24THRUST_300001_SM_1000_NS18transform_iteratorI4GetZNSC_6detail15normal_iteratorINSC_10device_ptrI4int3EEEENSC_11use_defaultESL_EEPiyS8_iiNS5_3std3__410__identityEEEvT0_T1_T2_T3_T4_T6_ --------------------------
	.section	.text._ZN3cub18CUB_300001_SM_10006detail6reduce28DeviceReduceSingleTileKernelINS2_10policy_hubIiyN4cuda3__47maximumIiEEE10Policy1000EN6thrust24THRUST_300001_SM_1000_NS18transform_iteratorI4GetZNSC_6detail15normal_iteratorINSC_10device_ptrI4int3EEEENSC_11use_defaultESL_EEPiyS8_iiNS5_3std3__410__identityEEEvT0_T1_T2_T3_T4_T6_,"ax",@progbits
	.align	128
        .global         _ZN3cub18CUB_300001_SM_10006detail6reduce28DeviceReduceSingleTileKernelINS2_10policy_hubIiyN4cuda3__47maximumIiEEE10Policy1000EN6thrust24THRUST_300001_SM_1000_NS18transform_iteratorI4GetZNSC_6detail15normal_iteratorINSC_10device_ptrI4int3EEEENSC_11use_defaultESL_EEPiyS8_iiNS5_3std3__410__identityEEEvT0_T1_T2_T3_T4_T6_
        .type           _ZN3cub18CUB_300001_SM_10006detail6reduce28DeviceReduceSingleTileKernelINS2_10policy_hubIiyN4cuda3__47maximumIiEEE10Policy1000EN6thrust24THRUST_300001_SM_1000_NS18transform_iteratorI4GetZNSC_6detail15normal_iteratorINSC_10device_ptrI4int3EEEENSC_11use_defaultESL_EEPiyS8_iiNS5_3std3__410__identityEEEvT0_T1_T2_T3_T4_T6_,@function
        .size           _ZN3cub18CUB_300001_SM_10006detail6reduce28DeviceReduceSingleTileKernelINS2_10policy_hubIiyN4cuda3__47maximumIiEEE10Policy1000EN6thrust24THRUST_300001_SM_1000_NS18transform_iteratorI4GetZNSC_6detail15normal_iteratorINSC_10device_ptrI4int3EEEENSC_11use_defaultESL_EEPiyS8_iiNS5_3std3__410__identityEEEvT0_T1_T2_T3_T4_T6_,(.L_x_1348 - _ZN3cub18CUB_300001_SM_10006detail6reduce28DeviceReduceSingleTileKernelINS2_10policy_hubIiyN4cuda3__47maximumIiEEE10Policy1000EN6thrust24THRUST_300001_SM_1000_NS18transform_iteratorI4GetZNSC_6detail15normal_iteratorINSC_10device_ptrI4int3EEEENSC_11use_defaultESL_EEPiyS8_iiNS5_3std3__410__identityEEEvT0_T1_T2_T3_T4_T6_)
        .other          _ZN3cub18CUB_300001_SM_10006detail6reduce28DeviceReduceSingleTileKernelINS2_10policy_hubIiyN4cuda3__47maximumIiEEE10Policy1000EN6thrust24THRUST_300001_SM_1000_NS18transform_iteratorI4GetZNSC_6detail15normal_iteratorINSC_10device_ptrI4int3EEEENSC_11use_defaultESL_EEPiyS8_iiNS5_3std3__410__identityEEEvT0_T1_T2_T3_T4_T6_,@"STO_CUDA_ENTRY STV_DEFAULT"
_ZN3cub18CUB_300001_SM_10006detail6reduce28DeviceReduceSingleTileKernelINS2_10policy_hubIiyN4cuda3__47maximumIiEEE10Policy1000EN6thrust24THRUST_300001_SM_1000_NS18transform_iteratorI4GetZNSC_6detail15normal_iteratorINSC_10device_ptrI4int3EEEENSC_11use_defaultESL_EEPiyS8_iiNS5_3std3__410__identityEEEvT0_T1_T2_T3_T4_T6_:
.text._ZN3cub18CUB_300001_SM_10006detail6reduce28DeviceReduceSingleTileKernelINS2_10policy_hubIiyN4cuda3__47maximumIiEEE10Policy1000EN6thrust24THRUST_300001_SM_1000_NS18transform_iteratorI4GetZNSC_6detail15normal_iteratorINSC_10device_ptrI4int3EEEENSC_11use_defaultESL_EEPiyS8_iiNS5_3std3__410__identityEEEvT0_T1_T2_T3_T4_T6_:
[----:B------:R-:W-:Y:S01]  /*0000*/  LDC R1, c[0x0][0x37c] ;  /* 0x0000df00ff017b82 */ /* 0x000fe20000000800 */
[----:B------:R-:W0:Y:S01]  /*0010*/  LDCU.64 UR4, c[0x0][0x398] ;  /* 0x00007300ff0477ac */ /* 0x000e220008000a00 */
[----:B------:R-:W1:Y:S01]  /*0020*/  LDCU.64 UR6, c[0x0][0x358] ;  /* 0x00006b00ff0677ac */ /* 0x000e620008000a00 */
[----:B0-----:R-:W-:Y:S02]  /*0030*/  IMAD.U32 R4, RZ, RZ, UR4 ;  /* 0x00000004ff047e24 */ /* 0x001fe4000f8e00ff */
[----:B------:R-:W-:-:S03]  /*0040*/  IMAD.U32 R5, RZ, RZ, UR5 ;  /* 0x00000005ff057e24 */ /* 0x000fc6000f8e00ff */
[----:B------:R-:W-:-:S04]  /*0050*/  ISETP.NE.U32.AND P0, PT, R4, RZ, PT ;  /* 0x000000ff0400720c */ /* 0x000fc80003f05070 */
[----:B------:R-:W-:-:S13]  /*0060*/  ISETP.NE.AND.EX P0, PT, R5, RZ, PT, P0 ;  /* 0x000000ff0500720c */ /* 0x000fda0003f05300 */
[----:B-1----:R-:W-:Y:S05]  /*0070*/  @P0 BRA `(.L_x_373) ;  /* 0x00000000001c0947 */ /* 0x002fea0003800000 */
[----:B------:R-:W0:Y:S02]  /*0080*/  S2R R0, SR_TID.X ;  /* 0x0000000000007919 */ /* 0x000e240000002100 */
[----:B0-----:R-:W-:-:S13]  /*0090*/  ISETP.NE.AND P0, PT, R0, RZ, PT ;  /* 0x000000ff0000720c */ /* 0x001fda0003f05270 */
[----:B------:R-:W-:Y:S05]  /*00a0*/  @P0 EXIT ;  /* 0x000000000000094d */ /* 0x000fea0003800000 */
[----:B------:R-:W0:Y:S08]  /*00b0*/  LDC R5, c[0x0][0x3a4] ;  /* 0x0000e900ff057b82 */ /* 0x000e300000000800 */
[----:B------:R-:W0:Y:S02]  /*00c0*/  LDC.64 R2, c[0x0][0x390] ;  /* 0x0000e400ff027b82 */ /* 0x000e240000000a00 */
[----:B0-----:R-:W-:Y:S01]  /*00d0*/  STG.E desc[UR6][R2.64], R5 ;  /* 0x0000000502007986 */ /* 0x001fe2000c101906 */
[----:B------:R-:W-:Y:S05]  /*00e0*/  EXIT ;  /* 0x000000000000794d */ /* 0x000fea0003800000 */
.L_x_373:
[----:B------:R-:W-:Y:S01]  /*00f0*/  ISETP.GT.U32.AND P0, PT, R4, 0xfff, PT ;  /* 0x00000fff0400780c */ /* 0x000fe20003f04070 */
[----:B------:R-:W-:Y:S03]  /*0100*/  BSSY.RECONVERGENT B0, `(.L_x_374) ;  /* 0x00001cd000007945 */ /* 0x000fe60003800200 */
[----:B------:R-:W-:-:S13]  /*0110*/  ISETP.GT.U32.AND.EX P0, PT, R5, RZ, PT, P0 ;  /* 0x000000ff0500720c */ /* 0x000fda0003f04100 */
[----:B------:R-:W-:Y:S05]  /*0120*/  @P0 BRA `(.L_x_375) ;  /* 0x0000000c00740947 */ /* 0x000fea0003800000 */
[----:B------:R-:W0:Y:S01]  /*0130*/  S2R R7, SR_TID.X ;  /* 0x0000000000077919 */ /* 0x000e220000002100 */
[----:B------:R-:W-:Y:S01]  /*0140*/  BSSY.RECONVERGENT B1, `(.L_x_376) ;  /* 0x0000009000017945 */ /* 0x000fe20003800200 */
[----:B------:R-:W-:Y:S01]  /*0150*/  IMAD.MOV.U32 R0, RZ, RZ, RZ ;  /* 0x000000ffff007224 */ /* 0x000fe200078e00ff */
[----:B0-----:R-:W-:Y:S01]  /*0160*/  ISETP.GE.U32.AND P0, PT, R7, R4, PT ;  /* 0x000000040700720c */ /* 0x001fe20003f06070 */
[----:B------:R-:W-:-:S12]  /*0170*/  IMAD.MOV.U32 R9, RZ, RZ, R7 ;  /* 0x000000ffff097224 */ /* 0x000fd800078e0007 */
[----:B------:R-:W-:Y:S05]  /*0180*/  @P0 BRA `(.L_x_377) ;  /* 0x0000000000100947 */ /* 0x000fea0003800000 */
[----:B------:R-:W0:Y:S02]  /*0190*/  LDC.64 R2, c[0x0][0x380] ;  /* 0x0000e000ff027b82 */ /* 0x000e240000000a00 */
[----:B0-----:R-:W-:-:S05]  /*01a0*/  IMAD.WIDE.U32 R2, R7, 0xc, R2 ;  /* 0x0000000c07027825 */ /* 0x001fca00078e0002 */
[----:B------:R0:W5:Y:S01]  /*01b0*/  LDG.E R0, desc[UR6][R2.64+0x8] ;  /* 0x0000080602007981 */ /* 0x000162000c1e1900 */
[----:B------:R-:W-:-:S07]  /*01c0*/  VIADD R9, R7, 0x100 ;  /* 0x0000010007097836 */ /* 0x000fce0000000000 */
.L_x_377:
[----:B------:R-:W-:Y:S05]  /*01d0*/  BSYNC.RECONVERGENT B1 ;  /* 0x0000000000017941 */ /* 0x000fea0003800200 */
.L_x_376:
[----:B------:R-:W-:Y:S01]  /*01e0*/  ISETP.GE.U32.AND P0, PT, R9, R4, PT ;  /* 0x000000040900720c */ /* 0x000fe20003f06070 */
[----:B------:R-:W-:-:S12]  /*01f0*/  BSSY.RECONVERGENT B1, `(.L_x_378) ;  /* 0x0000062000017945 */ /* 0x000fd80003800200 */
[----:B------:R-:W-:Y:S05]  /*0200*/  @P0 BRA `(.L_x_379) ;  /* 0x0000000400800947 */ /* 0x000fea0003800000 */
[----:B0-----:R-:W-:Y:S01]  /*0210*/  LOP3.LUT R3, RZ, R9, RZ, 0x33, !PT ;  /* 0x00000009ff037212 */ /* 0x001fe200078e33ff */
[----:B------:R-:W-:Y:S04]  /*0220*/  BSSY.RECONVERGENT B2, `(.L_x_380) ;  /* 0x000002c000027945 */ /* 0x000fe80003800200 */
[----:B------:R-:W-:-:S05]  /*0230*/  IMAD.IADD R3, R3, 0x1, R4 ;  /* 0x0000000103037824 */ /* 0x000fca00078e0204 */
[C---:B------:R-:W-:Y:S02]  /*0240*/  ISETP.GE.U32.AND P0, PT, R3.reuse, 0xf00, PT ;  /* 0x00000f000300780c */ /* 0x040fe40003f06070 */
[----:B------:R-:W-:-:S04]  /*0250*/  LEA.HI R6, R3, 0x1, RZ, 0x18 ;  /* 0x0000000103067811 */ /* 0x000fc800078fc0ff */
[----:B------:R-:W-:-:S04]  /*0260*/  LOP3.LUT R22, R6, 0xf, RZ, 0xc0, !PT ;  /* 0x0000000f06167812 */ /* 0x000fc800078ec0ff */
[----:B------:R-:W-:-:S03]  /*0270*/  ISETP.NE.AND P1, PT, R22, RZ, PT ;  /* 0x000000ff1600720c */ /* 0x000fc60003f25270 */
[----:B------:R-:W-:Y:S10]  /*0280*/  @!P0 BRA `(.L_x_381) ;  /* 0x0000000000948947 */ /* 0x000ff40003800000 */
[----:B------:R-:W0:Y:S01]  /*0290*/  LDC.64 R2, c[0x0][0x380] ;  /* 0x0000e000ff027b82 */ /* 0x000e220000000a00 */
[----:B------:R-:W-:-:S05]  /*02a0*/  LOP3.LUT R8, R6, 0x1fffff0, RZ, 0xc0, !PT ;  /* 0x01fffff006087812 */ /* 0x000fca00078ec0ff */
[----:B------:R-:W-:Y:S02]  /*02b0*/  IMAD.MOV R8, RZ, RZ, -R8 ;  /* 0x000000ffff087224 */ /* 0x000fe400078e0a08 */
[----:B0-----:R-:W-:-:S03]  /*02c0*/  IMAD.WIDE.U32 R2, R9, 0xc, R2 ;  /* 0x0000000c09027825 */ /* 0x001fc600078e0002 */
[----:B------:R-:W-:-:S05]  /*02d0*/  IADD3 R15, P0, PT, R2, 0x6008, RZ ;  /* 0x00006008020f7810 */ /* 0x000fca0007f1e0ff */
[----:B------:R-:W-:-:S08]  /*02e0*/  IMAD.X R3, RZ, RZ, R3, P0 ;  /* 0x000000ffff037224 */ /* 0x000fd000000e0603 */
.L_x_382:
        /* <DEDUP_REMOVED lines=20> */
[----:B--2--5:R-:W-:-:S04]  /*0430*/  VIMNMX3 R18, R0, R19, R18, !PT ;  /* 0x000000130012720f */ /* 0x024fc80007800112 */
[----:B---3--:R-:W-:-:S04]  /*0440*/  VIMNMX3 R18, R18, R21, R20, !PT ;  /* 0x000000151212720f */ /* 0x008fc80007800114 */
[----:B----4-:R-:W-:-:S04]  /*0450*/  VIMNMX3 R18, R18, R23, R24, !PT ;  /* 0x000000171212720f */ /* 0x010fc80007800118 */
[----:B------:R-:W-:-:S04]  /*0460*/  VIMNMX3 R18, R18, R25, R26, !PT ;  /* 0x000000191212720f */ /* 0x000fc8000780011a */
[----:B------:R-:W-:-:S04]  /*0470*/  VIMNMX3 R16, R18, R16, R17, !PT ;  /* 0x000000101210720f */ /* 0x000fc80007800111 */
[----:B------:R-:W-:Y:S02]  /*0480*/  VIMNMX3 R12, R16, R15, R12, !PT ;  /* 0x0000000f100c720f */ /* 0x000fe4000780010c */
[----:B------:R-:W-:-:S05]  /*0490*/  IADD3 R15, P2, PT, R2, 0xc000, RZ ;  /* 0x0000c000020f7810 */ /* 0x000fca0007f5e0ff */
[----:B0-----:R-:W-:Y:S01]  /*04a0*/  IMAD.X R3, RZ, RZ, R3, P2 ;  /* 0x000000ffff037224 */ /* 0x001fe200010e0603 */
[----:B------:R-:W-:-:S04]  /*04b0*/  VIMNMX3 R11, R12, R14, R11, !PT ;  /* 0x0000000e0c0b720f */ /* 0x000fc8000780010b */
[----:B------:R-:W-:Y:S01]  /*04c0*/  VIMNMX3 R0, R11, R13, R10, !PT ;  /* 0x0000000d0b00720f */ /* 0x000fe2000780010a */
[----:B------:R-:W-:Y:S06]  /*04d0*/  @P0 BRA `(.L_x_382) ;  /* 0xfffffffc00840947 */ /* 0x000fec000383ffff */
.L_x_381:
[----:B------:R-:W-:Y:S05]  /*04e0*/  BSYNC.RECONVERGENT B2 ;  /* 0x0000000000027941 */ /* 0x000fea0003800200 */
.L_x_380:
[----:B------:R-:W-:Y:S05]  /*04f0*/  @!P1 BRA `(.L_x_379) ;  /* 0x0000000000c49947 */ /* 0x000fea0003800000 */
[----:B------:R-:W-:Y:S01]  /*0500*/  ISETP.GE.U32.AND P0, PT, R22, 0x8, PT ;  /* 0x000000081600780c */ /* 0x000fe20003f06070 */
[----:B------:R-:W-:Y:S01]  /*0510*/  BSSY.RECONVERGENT B2, `(.L_x_383) ;  /* 0x0000013000027945 */ /* 0x000fe20003800200 */
[----:B------:R-:W-:-:S04]  /*0520*/  LOP3.LUT R16, R6, 0x7, RZ, 0xc0, !PT ;  /* 0x0000000706107812 */ /* 0x000fc800078ec0ff */
[----:B------:R-:W-:-:S07]  /*0530*/  ISETP.NE.AND P1, PT, R16, RZ, PT ;  /* 0x000000ff1000720c */ /* 0x000fce0003f25270 */
[----:B------:R-:W-:Y:S06]  /*0540*/  @!P0 BRA `(.L_x_384) ;  /* 0x00000000003c8947 */ /* 0x000fec0003800000 */
[----:B------:R-:W0:Y:S02]  /*0550*/  LDC.64 R2, c[0x0][0x380] ;  /* 0x0000e000ff027b82 */ /* 0x000e240000000a00 */
[----:B0-----:R-:W-:-:S05]  /*0560*/  IMAD.WIDE R2, R9, 0xc, R2 ;  /* 0x0000000c09027825 */ /* 0x001fca00078e0202 */
        /* <DEDUP_REMOVED lines=13> */
.L_x_384:
[----:B------:R-:W-:Y:S05]  /*0640*/  BSYNC.RECONVERGENT B2 ;  /* 0x0000000000027941 */ /* 0x000fea0003800200 */
.L_x_383:
        /* <DEDUP_REMOVED lines=11> */
[----:B------:R-:W3:Y:S01]  /*0700*/  LDG.E R10, desc[UR6][R2.64+0x2408] ;  /* 0x00240806020a7981 */ /* 0x000ee2000c1e1900 */
[----:B------:R-:W-:Y:S01]  /*0710*/  VIADD R9, R9, 0x400 ;  /* 0x0000040009097836 */ /* 0x000fe20000000000 */
[----:B--2--5:R-:W-:-:S04]  /*0720*/  VIMNMX3 R0, R0, R11, R8, !PT ;  /* 0x0000000b0000720f */ /* 0x024fc80007800108 */
[----:B---3--:R-:W-:-:S07]  /*0730*/  VIMNMX3 R0, R0, R13, R10, !PT ;  /* 0x0000000d0000720f */ /* 0x008fce000780010a */
.L_x_386:
[----:B------:R-:W-:Y:S05]  /*0740*/  BSYNC.RECONVERGENT B2 ;  /* 0x0000000000027941 */ /* 0x000fea0003800200 */
.L_x_385:
[----:B------:R-:W-:Y:S05]  /*0750*/  @!P1 BRA `(.L_x_379) ;  /* 0x00000000002c9947 */ /* 0x000fea0003800000 */
[----:B------:R-:W0:Y:S01]  /*0760*/  LDC.64 R10, c[0x0][0x380] ;  /* 0x0000e000ff0a7b82 */ /* 0x000e220000000a00 */
[----:B------:R-:W-:Y:S01]  /*0770*/  IMAD.MOV R6, RZ, RZ, -R6 ;  /* 0x000000ffff067224 */ /* 0x000fe200078e0a06 */
[----:B0-----:R-:W-:-:S05]  /*0780*/  IADD3 R10, P0, PT, R10, 0x8, RZ ;  /* 0x000000080a0a7810 */ /* 0x001fca0007f1e0ff */
[----:B------:R-:W-:-:S08]  /*0790*/  IMAD.X R11, RZ, RZ, R11, P0 ;  /* 0x000000ffff0b7224 */ /* 0x000fd000000e060b */
.L_x_387:
[----:B------:R-:W-:-:S06]  /*07a0*/  IMAD.WIDE R2, R9, 0xc, R10 ;  /* 0x0000000c09027825 */ /* 0x000fcc00078e020a */
[----:B------:R-:W2:Y:S01]  /*07b0*/  LDG.E R3, desc[UR6][R2.64] ;  /* 0x0000000602037981 */ /* 0x000ea2000c1e1900 */
[----:B------:R-:W-:Y:S02]  /*07c0*/  VIADD R6, R6, 0x1 ;  /* 0x0000000106067836 */ /* 0x000fe40000000000 */
[----:B------:R-:W-:-:S03]  /*07d0*/  VIADD R9, R9, 0x100 ;  /* 0x0000010009097836 */ /* 0x000fc60000000000 */
[----:B------:R-:W-:Y:S02]  /*07e0*/  ISETP.NE.AND P0, PT, R6, RZ, PT ;  /* 0x000000ff0600720c */ /* 0x000fe40003f05270 */
[----:B--2--5:R-:W-:-:S11]  /*07f0*/  VIMNMX R0, PT, PT, R3, R0, !PT ;  /* 0x0000000003007248 */ /* 0x024fd60007fe0100 */
[----:B------:R-:W-:Y:S05]  /*0800*/  @P0 BRA `(.L_x_387) ;  /* 0xfffffffc00e40947 */ /* 0x000fea000383ffff */
.L_x_379:
[----:B------:R-:W-:Y:S05]  /*0810*/  BSYNC.RECONVERGENT B1 ;  /* 0x0000000000017941 */ /* 0x000fea0003800200 */
.L_x_378:
[----:B------:R-:W-:Y:S01]  /*0820*/  ISETP.GE.U32.AND P0, PT, R4, 0x100, PT ;  /* 0x000001000400780c */ /* 0x000fe20003f06070 */
[----:B-----5:R-:W-:-:S03]  /*0830*/  IMAD.MOV.U32 R11, RZ, RZ, R0 ;  /* 0x000000ffff0b7224 */ /* 0x020fc600078e0000 */
[----:B------:R-:W-:-:S13]  /*0840*/  ISETP.GE.U32.AND.EX P0, PT, R5, RZ, PT, P0 ;  /* 0x000000ff0500720c */ /* 0x000fda0003f06100 */
[----:B------:R-:W-:Y:S05]  /*0850*/  @!P0 BRA `(.L_x_388) ;  /* 0x0000000000a08947 */ /* 0x000fea0003800000 */
[----:B------:R-:W1:Y:S01]  /*0860*/  S2R R6, SR_LANEID ;  /* 0x0000000000067919 */ /* 0x000e620000000000 */
[----:B------:R-:W-:Y:S01]  /*0870*/  ISETP.NE.AND P5, PT, R7, RZ, PT ;  /* 0x000000ff0700720c */ /* 0x000fe20003fa5270 */
[----:B------:R-:W2:Y:S02]  /*0880*/  SHFL.DOWN PT, R0, R11, 0x1, 0x1f ;  /* 0x08201f000b007f89 */ /* 0x000ea400000e0000 */
[----:B--2---:R-:W-:Y:S02]  /*0890*/  VIMNMX R0, PT, PT, R0, R11, !PT ;  /* 0x0000000b00007248 */ /* 0x004fe40007fe0100 */
[C---:B-1----:R-:W-:Y:S02]  /*08a0*/  ISETP.GT.AND P0, PT, R6.reuse, 0x1e, PT ;  /* 0x0000001e0600780c */ /* 0x042fe40003f04270 */
[----:B------:R-:W-:Y:S02]  /*08b0*/  ISETP.NE.AND P1, PT, R6, RZ, PT ;  /* 0x000000ff0600720c */ /* 0x000fe40003f25270 */
[----:B------:R-:W-:-:S02]  /*08c0*/  SEL R0, R11, R0, P0 ;  /* 0x000000000b007207 */ /* 0x000fc40000000000 */
[----:B------:R-:W-:-:S03]  /*08d0*/  ISETP.GT.AND P0, PT, R6, 0x1d, PT ;  /* 0x0000001d0600780c */ /* 0x000fc60003f04270 */
[----:B0-----:R-:W0:Y:S06]  /*08e0*/  SHFL.DOWN PT, R3, R0, 0x2, 0x1f ;  /* 0x08401f0000037f89 */ /* 0x001e2c00000e0000 */
[----:B------:R-:W1:Y:S01]  /*08f0*/  @!P1 S2R R5, SR_CgaCtaId ;  /* 0x0000000000059919 */ /* 0x000e620000008800 */
[----:B------:R-:W-:Y:S02]  /*0900*/  @!P1 MOV R4, 0x400 ;  /* 0x0000040000049802 */ /* 0x000fe40000000f00 */
[----:B------:R-:W-:-:S04]  /*0910*/  @!P1 SHF.R.U32.HI R2, RZ, 0x3, R7 ;  /* 0x00000003ff029819 */ /* 0x000fc80000011607 */
[----:B------:R-:W-:Y:S02]  /*0920*/  @!P1 LOP3.LUT R2, R2, 0x7c, RZ, 0xc0, !PT ;  /* 0x0000007c02029812 */ /* 0x000fe400078ec0ff */
[----:B0-----:R-:W-:Y:S02]  /*0930*/  @!P0 VIMNMX R0, PT, PT, R0, R3, !PT ;  /* 0x0000000300008248 */ /* 0x001fe40007fe0100 */
[----:B------:R-:W-:-:S03]  /*0940*/  ISETP.GT.AND P0, PT, R6, 0x1b, PT ;  /* 0x0000001b0600780c */ /* 0x000fc60003f04270 */
[----:B------:R-:W0:Y:S01]  /*0950*/  SHFL.DOWN PT, R3, R0, 0x4, 0x1f ;  /* 0x08801f0000037f89 */ /* 0x000e2200000e0000 */
[----:B-1----:R-:W-:-:S05]  /*0960*/  @!P1 LEA R5, R5, R4, 0x18 ;  /* 0x0000000405059211 */ /* 0x002fca00078ec0ff */
[----:B------:R-:W-:-:S04]  /*0970*/  @!P1 IMAD.IADD R2, R2, 0x1, R5 ;  /* 0x0000000102029824 */ /* 0x000fc800078e0205 */
[----:B0-----:R-:W-:Y:S02]  /*0980*/  @!P0 VIMNMX R0, PT, PT, R0, R3, !PT ;  /* 0x0000000300008248 */ /* 0x001fe40007fe0100 */
[----:B------:R-:W-:-:S03]  /*0990*/  ISETP.GT.AND P0, PT, R6, 0x17, PT ;  /* 0x000000170600780c */ /* 0x000fc60003f04270 */
[----:B------:R-:W0:Y:S10]  /*09a0*/  SHFL.DOWN PT, R3, R0, 0x8, 0x1f ;  /* 0x09001f0000037f89 */ /* 0x000e3400000e0000 */
[----:B0-----:R-:W-:-:S02]  /*09b0*/  @!P0 VIMNMX R0, PT, PT, R0, R3, !PT ;  /* 0x0000000300008248 */ /* 0x001fc40007fe0100 */
[----:B------:R-:W-:-:S03]  /*09c0*/  ISETP.GT.AND P0, PT, R6, 0xf, PT ;  /* 0x0000000f0600780c */ /* 0x000fc60003f04270 */
[----:B------:R-:W0:Y:S02]  /*09d0*/  SHFL.DOWN PT, R3, R0, 0x10, 0x1f ;  /* 0x0a001f0000037f89 */ /* 0x000e2400000e0000 */
[----:B0-----:R-:W-:-:S04]  /*09e0*/  VIMNMX R3, PT, PT, R0, R3, !PT ;  /* 0x0000000300037248 */ /* 0x001fc80007fe0100 */
[----:B------:R-:W-:Y:S01]  /*09f0*/  SEL R9, R0, R3, P0 ;  /* 0x0000000300097207 */ /* 0x000fe20000000000 */
[----:B------:R1:W-:Y:S01]  /*0a00*/  @!P1 STS [R2+0x8], R3 ;  /* 0x0000080302009388 */ /* 0x0003e20000000800 */
[----:B------:R-:W-:Y:S06]  /*0a10*/  BAR.SYNC.DEFER_BLOCKING 0x0 ;  /* 0x0000000000007b1d */ /* 0x000fec0000010000 */
[----:B------:R-:W-:Y:S05]  /*0a20*/  @P5 BRA `(.L_x_389) ;  /* 0x0000001000e85947 */ /* 0x000fea0003800000 */
[----:B------:R-:W0:Y:S01]  /*0a30*/  S2UR UR5, SR_CgaCtaId ;  /* 0x00000000000579c3 */ /* 0x000e220000008800 */
[----:B------:R-:W-:Y:S02]  /*0a40*/  UMOV UR4, 0x400 ;  /* 0x0000040000047882 */ /* 0x000fe40000000000 */
[----:B0-----:R-:W-:-:S09]  /*0a50*/  ULEA UR4, UR5, UR4, 0x18 ;  /* 0x0000000405047291 */ /* 0x001fd2000f8ec0ff */
[----:B------:R-:W-:Y:S04]  /*0a60*/  LDS R0, [UR4+0xc] ;  /* 0x00000c04ff007984 */ /* 0x000fe80008000800 */
[----:B------:R-:W0:Y:S04]  /*0a70*/  LDS.128 R4, [UR4+0x10] ;  /* 0x00001004ff047984 */ /* 0x000e280008000c00 */
[----:B-1----:R-:W1:Y:S01]  /*0a80*/  LDS.64 R2, [UR4+0x20] ;  /* 0x00002004ff027984 */ /* 0x002e620008000a00 */
[----:B0-----:R-:W-:-:S04]  /*0a90*/  VIMNMX3 R0, R9, R0, R4, !PT ;  /* 0x000000000900720f */ /* 0x001fc80007800104 */
[----:B------:R-:W-:-:S04]  /*0aa0*/  VIMNMX3 R0, R0, R5, R6, !PT ;  /* 0x000000050000720f */ /* 0x000fc80007800106 */
[----:B-1----:R-:W-:-:S04]  /*0ab0*/  VIMNMX3 R0, R0, R7, R2, !PT ;  /* 0x000000070000720f */ /* 0x002fc80007800102 */
[----:B------:R-:W-:Y:S01]  /*0ac0*/  VIMNMX R9, PT, PT, R0, R3, !PT ;  /* 0x0000000300097248 */ /* 0x000fe20007fe0100 */
[----:B------:R-:W-:Y:S06]  /*0ad0*/  BRA `(.L_x_389) ;  /* 0x0000001000bc7947 */ /* 0x000fec0003800000 */
.L_x_388:
[----:B------:R-:W1:Y:S01]  /*0ae0*/  S2R R13, SR_LANEID ;  /* 0x00000000000d7919 */ /* 0x000e620000000000 */
[C---:B------:R-:W-:Y:S02]  /*0af0*/  LOP3.LUT R0, R7.reuse, 0x3e0, RZ, 0xc0, !PT ;  /* 0x000003e007007812 */ /* 0x040fe400078ec0ff */
[----:B------:R-:W-:Y:S02]  /*0b00*/  ISETP.NE.AND P5, PT, R7, RZ, PT ;  /* 0x000000ff0700720c */ /* 0x000fe40003fa5270 */
[----:B------:R-:W-:Y:S01]  /*0b10*/  LOP3.LUT R9, RZ, R0, RZ, 0x33, !PT ;  /* 0x00000000ff097212 */ /* 0x000fe200078e33ff */
[----:B0-----:R-:W-:-:S04]  /*0b20*/  VIADD R3, R0, 0x20 ;  /* 0x0000002000037836 */ /* 0x001fc80000000000 */
[----:B------:R-:W-:Y:S01]  /*0b30*/  IMAD.IADD R9, R9, 0x1, R4 ;  /* 0x0000000109097824 */ /* 0x000fe200078e0204 */
[----:B------:R-:W-:-:S04]  /*0b40*/  ISETP.GT.U32.AND P0, PT, R3, R4, PT ;  /* 0x000000040300720c */ /* 0x000fc80003f04070 */
[----:B------:R-:W-:-:S05]  /*0b50*/  SEL R0, R9, 0x1f, P0 ;  /* 0x0000001f09007807 */ /* 0x000fca0000000000 */
[----:B------:R-:W0:Y:S01]  /*0b60*/  SHFL.DOWN PT, R2, R11, 0x1, R0 ;  /* 0x082000000b027989 */ /* 0x000e2200000e0000 */
[C---:B-1----:R-:W-:Y:S01]  /*0b70*/  ISETP.GE.AND P0, PT, R13.reuse, R0, PT ;  /* 0x000000000d00720c */ /* 0x042fe20003f06270 */
[C---:B------:R-:W-:Y:S01]  /*0b80*/  VIADD R3, R13.reuse, 0x2 ;  /* 0x000000020d037836 */ /* 0x040fe20000000000 */
[----:B------:R-:W-:-:S11]  /*0b90*/  ISETP.NE.AND P1, PT, R13, RZ, PT ;  /* 0x000000ff0d00720c */ /* 0x000fd60003f25270 */
[----:B0-----:R-:W-:Y:S02]  /*0ba0*/  @!P0 VIMNMX R11, PT, PT, R2, R11, !PT ;  /* 0x0000000b020b8248 */ /* 0x001fe40007fe0100 */
[----:B------:R-:W-:Y:S01]  /*0bb0*/  ISETP.GT.AND P0, PT, R3, R0, PT ;  /* 0x000000000300720c */ /* 0x000fe20003f04270 */
[----:B------:R-:W-:Y:S01]  /*0bc0*/  VIADD R3, R13, 0x4 ;  /* 0x000000040d037836 */ /* 0x000fe20000000000 */
[----:B------:R-:W0:Y:S01]  /*0bd0*/  @!P1 S2R R9, SR_CgaCtaId ;  /* 0x0000000000099919 */ /* 0x000e220000008800 */
[----:B------:R-:W-:Y:S01]  /*0be0*/  @!P1 MOV R6, 0x400 ;  /* 0x0000040000069802 */ /* 0x000fe20000000f00 */
[----:B------:R-:W1:Y:S09]  /*0bf0*/  SHFL.DOWN PT, R2, R11, 0x2, R0 ;  /* 0x084000000b027989 */ /* 0x000e7200000e0000 */
[----:B-1----:R-:W-:-:S02]  /*0c00*/  @!P0 VIMNMX R11, PT, PT, R11, R2, !PT ;  /* 0x000000020b0b8248 */ /* 0x002fc40007fe0100 */
[----:B------:R-:W-:Y:S01]  /*0c10*/  ISETP.GT.AND P0, PT, R3, R0, PT ;  /* 0x000000000300720c */ /* 0x000fe20003f04270 */
[----:B------:R-:W-:Y:S01]  /*0c20*/  VIADD R3, R13, 0x8 ;  /* 0x000000080d037836 */ /* 0x000fe20000000000 */
[----:B0-----:R-:W-:Y:S01]  /*0c30*/  @!P1 LEA R6, R9, R6, 0x18 ;  /* 0x0000000609069211 */ /* 0x001fe200078ec0ff */
[----:B------:R-:W0:Y:S10]  /*0c40*/  SHFL.DOWN PT, R2, R11, 0x4, R0 ;  /* 0x088000000b027989 */ /* 0x000e3400000e0000 */
[----:B0-----:R-:W-:-:S02]  /*0c50*/  @!P0 VIMNMX R11, PT, PT, R11, R2, !PT ;  /* 0x000000020b0b8248 */ /* 0x001fc40007fe0100 */
[----:B------:R-:W-:Y:S01]  /*0c60*/  ISETP.GT.AND P0, PT, R3, R0, PT ;  /* 0x000000000300720c */ /* 0x000fe20003f04270 */
[----:B------:R-:W-:Y:S02]  /*0c70*/  VIADD R3, R13, 0x10 ;  /* 0x000000100d037836 */ /* 0x000fe40000000000 */
[----:B------:R-:W0:Y:S10]  /*0c80*/  SHFL.DOWN PT, R2, R11, 0x8, R0 ;  /* 0x090000000b027989 */ /* 0x000e3400000e0000 */
[----:B0-----:R-:W-:-:S02]  /*0c90*/  @!P0 VIMNMX R11, PT, PT, R11, R2, !PT ;  /* 0x000000020b0b8248 */ /* 0x001fc40007fe0100 */
[----:B------:R-:W-:Y:S02]  /*0ca0*/  ISETP.GT.AND P0, PT, R3, R0, PT ;  /* 0x000000000300720c */ /* 0x000fe40003f04270 */
[----:B------:R-:W-:Y:S01]  /*0cb0*/  @!P1 SHF.R.U32.HI R3, RZ, 0x3, R7 ;  /* 0x00000003ff039819 */ /* 0x000fe20000011607 */
[----:B------:R-:W0:Y:S03]  /*0cc0*/  SHFL.DOWN PT, R2, R11, 0x10, R0 ;  /* 0x0a0000000b027989 */ /* 0x000e2600000e0000 */
[----:B------:R-:W-:-:S05]  /*0cd0*/  @!P1 LOP3.LUT R3, R3, 0x7c, RZ, 0xc0, !PT ;  /* 0x0000007c03039812 */ /* 0x000fca00078ec0ff */
[----:B------:R-:W-:Y:S02]  /*0ce0*/  @!P1 IMAD.IADD R6, R3, 0x1, R6 ;  /* 0x0000000103069824 */ /* 0x000fe400078e0206 */
[----:B0-----:R-:W-:-:S05]  /*0cf0*/  @!P0 VIMNMX R11, PT, PT, R11, R2, !PT ;  /* 0x000000020b0b8248 */ /* 0x001fca0007fe0100 */
[----:B------:R-:W-:-:S05]  /*0d00*/  IMAD.MOV.U32 R9, RZ, RZ, R11 ;  /* 0x000000ffff097224 */ /* 0x000fca00078e000b */
[----:B------:R0:W-:Y:S01]  /*0d10*/  @!P1 STS [R6+0x8], R9 ;  /* 0x0000080906009388 */ /* 0x0001e20000000800 */
[----:B------:R-:W-:Y:S06]  /*0d20*/  BAR.SYNC.DEFER_BLOCKING 0x0 ;  /* 0x0000000000007b1d */ /* 0x000fec0000010000 */
[----:B------:R-:W-:Y:S05]  /*0d30*/  @P5 BRA `(.L_x_389) ;  /* 0x0000001000245947 */ /* 0x000fea0003800000 */
[----:B------:R-:W1:Y:S01]  /*0d40*/  S2UR UR5, SR_CgaCtaId ;  /* 0x00000000000579c3 */ /* 0x000e620000008800 */
[----:B------:R-:W-:Y:S01]  /*0d50*/  UMOV UR4, 0x400 ;  /* 0x0000040000047882 */ /* 0x000fe20000000000 */
[C---:B------:R-:W-:Y:S02]  /*0d60*/  ISETP.GT.U32.AND P3, PT, R4.reuse, 0x20, PT ;  /* 0x000000200400780c */ /* 0x040fe40003f64070 */
[C---:B------:R-:W-:Y:S02]  /*0d70*/  ISETP.GT.U32.AND P1, PT, R4.reuse, 0x40, PT ;  /* 0x000000400400780c */ /* 0x040fe40003f24070 */
[C---:B------:R-:W-:Y:S02]  /*0d80*/  ISETP.GT.U32.AND.EX P3, PT, R5.reuse, RZ, PT, P3 ;  /* 0x000000ff0500720c */ /* 0x040fe40003f64130 */
[----:B------:R-:W-:Y:S02]  /*0d90*/  ISETP.GT.U32.AND P0, PT, R4, 0x60, PT ;  /* 0x000000600400780c */ /* 0x000fe40003f04070 */
[----:B------:R-:W-:-:S02]  /*0da0*/  ISETP.GT.U32.AND.EX P1, PT, R5, RZ, PT, P1 ;  /* 0x000000ff0500720c */ /* 0x000fc40003f24110 */
[C---:B------:R-:W-:Y:S02]  /*0db0*/  ISETP.GT.U32.AND P2, PT, R4.reuse, 0x80, PT ;  /* 0x000000800400780c */ /* 0x040fe40003f44070 */
[C---:B------:R-:W-:Y:S02]  /*0dc0*/  ISETP.GT.U32.AND.EX P0, PT, R5.reuse, RZ, PT, P0 ;  /* 0x000000ff0500720c */ /* 0x040fe40003f04100 */
[----:B------:R-:W-:Y:S02]  /*0dd0*/  ISETP.GT.U32.AND P4, PT, R4, 0xa0, PT ;  /* 0x000000a00400780c */ /* 0x000fe40003f84070 */
[C---:B------:R-:W-:Y:S02]  /*0de0*/  ISETP.GT.U32.AND.EX P2, PT, R5.reuse, RZ, PT, P2 ;  /* 0x000000ff0500720c */ /* 0x040fe40003f44120 */
[----:B------:R-:W-:Y:S01]  /*0df0*/  ISETP.GT.U32.AND.EX P4, PT, R5, RZ, PT, P4 ;  /* 0x000000ff0500720c */ /* 0x000fe20003f84140 */
[----:B-1----:R-:W-:-:S09]  /*0e00*/  ULEA UR4, UR5, UR4, 0x18 ;  /* 0x0000000405047291 */ /* 0x002fd2000f8ec0ff */
[----:B------:R-:W0:Y:S04]  /*0e10*/  LDS R0, [UR4+0xc] ;  /* 0x00000c04ff007984 */ /* 0x000e280008000800 */
[----:B------:R-:W1:Y:S04]  /*0e20*/  LDS.128 R12, [UR4+0x10] ;  /* 0x00001004ff0c7984 */ /* 0x000e680008000c00 */
[----:B------:R-:W2:Y:S01]  /*0e30*/  LDS.64 R2, [UR4+0x20] ;  /* 0x00002004ff027984 */ /* 0x000ea20008000a00 */
[----:B0-----:R-:W-:Y:S02]  /*0e40*/  @P3 VIMNMX R9, PT, PT, R9, R0, !PT ;  /* 0x0000000009093248 */ /* 0x001fe40007fe0100 */
[----:B------:R-:W-:-:S02]  /*0e50*/  ISETP.GT.U32.AND P3, PT, R4, 0xc0, PT ;  /* 0x000000c00400780c */ /* 0x000fc40003f64070 */
[----:B-1----:R-:W-:Y:S02]  /*0e60*/  @P1 VIMNMX R9, PT, PT, R9, R12, !PT ;  /* 0x0000000c09091248 */ /* 0x002fe40007fe0100 */
[----:B------:R-:W-:Y:S02]  /*0e70*/  ISETP.GT.U32.AND P1, PT, R4, 0xe0, PT ;  /* 0x000000e00400780c */ /* 0x000fe40003f24070 */
[----:B------:R-:W-:Y:S02]  /*0e80*/  ISETP.GT.U32.AND.EX P3, PT, R5, RZ, PT, P3 ;  /* 0x000000ff0500720c */ /* 0x000fe40003f64130 */
[----:B------:R-:W-:Y:S02]  /*0e90*/  @P0 VIMNMX R9, PT, PT, R9, R13, !PT ;  /* 0x0000000d09090248 */ /* 0x000fe40007fe0100 */
[----:B------:R-:W-:Y:S02]  /*0ea0*/  ISETP.GT.U32.AND.EX P1, PT, R5, RZ, PT, P1 ;  /* 0x000000ff0500720c */ /* 0x000fe40003f24110 */
[----:B------:R-:W-:-:S04]  /*0eb0*/  @P2 VIMNMX R9, PT, PT, R9, R14, !PT ;  /* 0x0000000e09092248 */ /* 0x000fc80007fe0100 */
[----:B------:R-:W-:-:S04]  /*0ec0*/  @P4 VIMNMX R9, PT, PT, R9, R15, !PT ;  /* 0x0000000f09094248 */ /* 0x000fc80007fe0100 */
[----:B--2---:R-:W-:-:S04]  /*0ed0*/  @P3 VIMNMX R9, PT, PT, R9, R2, !PT ;  /* 0x0000000209093248 */ /* 0x004fc80007fe0100 */
[----:B------:R-:W-:Y:S01]  /*0ee0*/  @P1 VIMNMX R9, PT, PT, R9, R3, !PT ;  /* 0x0000000309091248 */ /* 0x000fe20007fe0100 */
[----:B------:R-:W-:Y:S06]  /*0ef0*/  BRA `(.L_x_389) ;  /* 0x0000000c00b47947 */ /* 0x000fec0003800000 */
.L_x_375:
[----:B------:R-:W0:Y:S01]  /*0f00*/  S2R R10, SR_TID.X ;  /* 0x00000000000a7919 */ /* 0x000e220000002100 */
[----:B------:R-:W0:Y:S02]  /*0f10*/  LDC.64 R2, c[0x0][0x380] ;  /* 0x0000e000ff027b82 */ /* 0x000e240000000a00 */
[----:B0-----:R-:W-:-:S05]  /*0f20*/  IMAD.WIDE.U32 R2, R10, 0xc, R2 ;  /* 0x0000000c0a027825 */ /* 0x001fca00078e0002 */
        /* <DEDUP_REMOVED lines=15> */
[----:B------:R0:W5:Y:S01]  /*1020*/  LDG.E R22, desc[UR6][R2.64+0xb408] ;  /* 0x00b4080602167981 */ /* 0x000162000c1e1900 */
[----:B------:R-:W-:-:S04]  /*1030*/  IADD3 R12, P1, PT, R4, -0x1000, RZ ;  /* 0xfffff000040c7810 */ /* 0x000fc80007f3e0ff */
[----:B------:R-:W-:Y:S02]  /*1040*/  ISETP.GE.U32.AND P0, PT, R12, 0x1000, PT ;  /* 0x000010000c00780c */ /* 0x000fe40003f06070 */
[----:B--2---:R-:W-:Y:S02]  /*1050*/  VIMNMX3 R9, R8, R9, R11, !PT ;  /* 0x000000090809720f */ /* 0x004fe4000780010b */
[----:B------:R-:W-:-:S04]  /*1060*/  IADD3.X R11, PT, PT, R5, -0x1, RZ, P1, !PT ;  /* 0xffffffff050b7810 */ /* 0x000fc80000ffe4ff */
[----:B------:R-:W-:Y:S02]  /*1070*/  ISETP.GE.U32.AND.EX P0, PT, R11, RZ, PT, P0 ;  /* 0x000000ff0b00720c */ /* 0x000fe40003f06100 */
[----:B0-----:R-:W-:Y:S02]  /*1080*/  IADD3 R2, P1, PT, R2, 0x8, RZ ;  /* 0x0000000802027810 */ /* 0x001fe40007f3e0ff */
[----:B---3--:R-:W-:-:S03]  /*1090*/  VIMNMX3 R0, R0, R7, R6, !PT ;  /* 0x000000070000720f */ /* 0x008fc60007800106 */
[----:B------:R-:W-:Y:S01]  /*10a0*/  IMAD.X R3, RZ, RZ, R3, P1 ;  /* 0x000000ffff037224 */ /* 0x000fe200008e0603 */
[----:B----4-:R-:W-:-:S04]  /*10b0*/  VIMNMX3 R13, R13, R14, R15, !PT ;  /* 0x0000000e0d0d720f */ /* 0x010fc8000780010f */
[----:B------:R-:W-:Y:S02]  /*10c0*/  VIMNMX3 R0, R0, R9, R13, !PT ;  /* 0x000000090000720f */ /* 0x000fe4000780010d */
[----:B-----5:R-:W-:Y:S01]  /*10d0*/  VIMNMX3 R17, R16, R17, R18, !PT ;  /* 0x000000111011720f */ /* 0x020fe20007800112 */
[----:B------:R-:W-:Y:S01]  /*10e0*/  IMAD.MOV.U32 R9, RZ, RZ, 0x1000 ;  /* 0x00001000ff097424 */ /* 0x000fe200078e00ff */
[----:B------:R-:W-:-:S04]  /*10f0*/  VIMNMX3 R19, R19, R20, R21, !PT ;  /* 0x000000141313720f */ /* 0x000fc80007800115 */
[----:B------:R-:W-:-:S04]  /*1100*/  VIMNMX3 R17, R17, R19, R22, !PT ;  /* 0x000000131111720f */ /* 0x000fc80007800116 */
[----:B------:R-:W-:Y:S01]  /*1110*/  VIMNMX R8, PT, PT, R0, R17, !PT ;  /* 0x0000001100087248 */ /* 0x000fe20007fe0100 */
[----:B------:R-:W-:Y:S01]  /*1120*/  IMAD.MOV.U32 R0, RZ, RZ, RZ ;  /* 0x000000ffff007224 */ /* 0x000fe200078e00ff */
[----:B------:R-:W-:Y:S06]  /*1130*/  @!P0 BRA `(.L_x_390) ;  /* 0x0000000000a48947 */ /* 0x000fec0003800000 */
[----:B------:R-:W0:Y:S01]  /*1140*/  LDC.64 R4, c[0x0][0x398] ;  /* 0x0000e600ff047b82 */ /* 0x000e220000000a00 */
[----:B------:R-:W-:Y:S02]  /*1150*/  IMAD.MOV.U32 R9, RZ, RZ, 0x1000 ;  /* 0x00001000ff097424 */ /* 0x000fe400078e00ff */
[----:B------:R-:W-:-:S07]  /*1160*/  IMAD.MOV.U32 R0, RZ, RZ, RZ ;  /* 0x000000ffff007224 */ /* 0x000fce00078e00ff */
.L_x_392:
[----:B------:R-:W-:Y:S02]  /*1170*/  IMAD R13, R0, 0xc, RZ ;  /* 0x0000000c000d7824 */ /* 0x000fe400078e02ff */
[----:B------:R-:W-:-:S04]  /*1180*/  IMAD.WIDE.U32 R6, R9, 0xc, R2 ;  /* 0x0000000c09067825 */ /* 0x000fc800078e0002 */
[----:B------:R-:W-:-:S05]  /*1190*/  IMAD.IADD R7, R7, 0x1, R13 ;  /* 0x0000000107077824 */ /* 0x000fca00078e020d */
[----:B------:R-:W2:Y:S04]  /*11a0*/  LDG.E R13, desc[UR6][R6.64+0x1800] ;  /* 0x00180006060d7981 */ /* 0x000ea8000c1e1900 */
[----:B------:R-:W2:Y:S04]  /*11b0*/  LDG.E R14, desc[UR6][R6.64+0x2400] ;  /* 0x00240006060e7981 */ /* 0x000ea8000c1e1900 */
[----:B------:R-:W2:Y:S04]  /*11c0*/  LDG.E R15, desc[UR6][R6.64+0x3000] ;  /* 0x00300006060f7981 */ /* 0x000ea8000c1e1900 */
        /* <DEDUP_REMOVED lines=13> */
[----:B0-----:R-:W-:-:S04]  /*12a0*/  IADD3 R29, P1, PT, -R9, R4, RZ ;  /* 0x00000004091d7210 */ /* 0x001fc80007f3e1ff */
[----:B------:R-:W-:Y:S02]  /*12b0*/  ISETP.GE.U32.AND P0, PT, R29, 0x1000, PT ;  /* 0x000010001d00780c */ /* 0x000fe40003f06070 */
[----:B--2---:R-:W-:Y:S01]  /*12c0*/  VIMNMX3 R13, R13, R14, R15, !PT ;  /* 0x0000000e0d0d720f */ /* 0x004fe2000780010f */
[----:B------:R-:W-:-:S05]  /*12d0*/  IMAD.X R14, R5, 0x1, ~R0, P1 ;  /* 0x00000001050e7824 */ /* 0x000fca00008e0e00 */
[----:B------:R-:W-:Y:S02]  /*12e0*/  ISETP.GE.U32.AND.EX P0, PT, R14, RZ, PT, P0 ;  /* 0x000000ff0e00720c */ /* 0x000fe40003f06100 */
[----:B---3--:R-:W-:Y:S02]  /*12f0*/  VIMNMX3 R8, R8, R27, R28, !PT ;  /* 0x0000001b0808720f */ /* 0x008fe4000780011c */
[----:B----4-:R-:W-:-:S04]  /*1300*/  VIMNMX3 R16, R16, R17, R18, !PT ;  /* 0x000000111010720f */ /* 0x010fc80007800112 */
[----:B------:R-:W-:Y:S02]  /*1310*/  VIMNMX3 R8, R8, R13, R16, !PT ;  /* 0x0000000d0808720f */ /* 0x000fe40007800110 */
[----:B-----5:R-:W-:Y:S02]  /*1320*/  VIMNMX3 R19, R19, R20, R21, !PT ;  /* 0x000000141313720f */ /* 0x020fe40007800115 */
[----:B------:R-:W-:Y:S02]  /*1330*/  VIMNMX3 R22, R22, R23, R24, !PT ;  /* 0x000000171616720f */ /* 0x000fe40007800118 */
[----:B------:R-:W-:-:S04]  /*1340*/  VIMNMX R25, PT, PT, R25, R26, !PT ;  /* 0x0000001a19197248 */ /* 0x000fc80007fe0100 */
[----:B------:R-:W-:-:S04]  /*1350*/  VIMNMX3 R19, R19, R22, R25, !PT ;  /* 0x000000161313720f */ /* 0x000fc80007800119 */
[----:B------:R-:W-:Y:S01]  /*1360*/  VIMNMX R8, PT, PT, R8, R19, !PT ;  /* 0x0000001308087248 */ /* 0x000fe20007fe0100 */
[----:B------:R-:W-:Y:S06]  /*1370*/  @!P0 BRA `(.L_x_391) ;  /* 0x0000000400f88947 */ /* 0x000fec0003800000 */
[----:B------:R-:W-:-:S05]  /*1380*/  IADD3 R9, P0, PT, R9, 0x1000, RZ ;  /* 0x0000100009097810 */ /* 0x000fca0007f1e0ff */
[----:B------:R-:W-:Y:S01]  /*1390*/  IMAD.X R0, RZ, RZ, R0, P0 ;  /* 0x000000ffff007224 */ /* 0x000fe200000e0600 */
[----:B------:R-:W-:-:S04]  /*13a0*/  ISETP.GT.U32.AND P0, PT, R9, R12, PT ;  /* 0x0000000c0900720c */ /* 0x000fc80003f04070 */
[----:B------:R-:W-:-:S13]  /*13b0*/  ISETP.GT.U32.AND.EX P0, PT, R0, R11, PT, P0 ;  /* 0x0000000b0000720c */ /* 0x000fda0003f04100 */
[----:B------:R-:W-:Y:S05]  /*13c0*/  @!P0 BRA `(.L_x_392) ;  /* 0xfffffffc00688947 */ /* 0x000fea000383ffff */
.L_x_390:
[----:B------:R-:W-:Y:S01]  /*13d0*/  IMAD.IADD R3, R4, 0x1, -R9 ;  /* 0x0000000104037824 */ /* 0x000fe200078e0a09 */
[----:B------:R-:W-:Y:S01]  /*13e0*/  ISETP.GE.U32.AND P1, PT, R9, R4, PT ;  /* 0x000000040900720c */ /* 0x000fe20003f26070 */
[----:B------:R-:W-:Y:S03]  /*13f0*/  BSSY.RECONVERGENT B1, `(.L_x_391) ;  /* 0x0000076000017945 */ /* 0x000fe60003800200 */
[----:B------:R-:W-:-:S04]  /*1400*/  ISETP.GE.AND P0, PT, R10, R3, PT ;  /* 0x000000030a00720c */ /* 0x000fc80003f06270 */
[----:B------:R-:W-:-:S13]  /*1410*/  ISETP.GE.U32.OR.EX P0, PT, R0, R5, P0, P1 ;  /* 0x000000050000720c */ /* 0x000fda0000706510 */
[----:B------:R-:W-:Y:S05]  /*1420*/  @P0 BRA `(.L_x_393) ;  /* 0x0000000400c80947 */ /* 0x000fea0003800000 */
[----:B------:R-:W-:Y:S01]  /*1430*/  LOP3.LUT R2, RZ, R10, RZ, 0x33, !PT ;  /* 0x0000000aff027212 */ /* 0x000fe200078e33ff */
[----:B------:R-:W-:Y:S03]  /*1440*/  BSSY.RECONVERGENT B2, `(.L_x_394) ;  /* 0x0000031000027945 */ /* 0x000fe60003800200 */
[----:B------:R-:W-:Y:S01]  /*1450*/  IADD3 R2, PT, PT, -R9, R4, R2 ;  /* 0x0000000409027210 */ /* 0x000fe20007ffe102 */
[----:B------:R-:W-:-:S03]  /*1460*/  IMAD.MOV.U32 R4, RZ, RZ, R10 ;  /* 0x000000ffff047224 */ /* 0x000fc600078e000a */
[C---:B------:R-:W-:Y:S02]  /*1470*/  ISETP.GE.U32.AND P0, PT, R2.reuse, 0xf00, PT ;  /* 0x00000f000200780c */ /* 0x040fe40003f06070 */
[----:B------:R-:W-:-:S04]  /*1480*/  LEA.HI R5, R2, 0x1, RZ, 0x18 ;  /* 0x0000000102057811 */ /* 0x000fc800078fc0ff */
[----:B------:R-:W-:-:S04]  /*1490*/  LOP3.LUT R22, R5, 0xf, RZ, 0xc0, !PT ;  /* 0x0000000f05167812 */ /* 0x000fc800078ec0ff */
[----:B------:R-:W-:-:S03]  /*14a0*/  ISETP.NE.AND P1, PT, R22, RZ, PT ;  /* 0x000000ff1600720c */ /* 0x000fc60003f25270 */
[----:B------:R-:W-:Y:S10]  /*14b0*/  @!P0 BRA `(.L_x_395) ;  /* 0x0000000000a48947 */ /* 0x000ff40003800000 */
[----:B------:R-:W0:Y:S01]  /*14c0*/  LDC.64 R2, c[0x0][0x380] ;  /* 0x0000e000ff027b82 */ /* 0x000e220000000a00 */
[----:B------:R-:W-:Y:S02]  /*14d0*/  IADD3 R7, P0, PT, R10, R9, RZ ;  /* 0x000000090a077210 */ /* 0x000fe40007f1e0ff */
[----:B------:R-:W-:-:S03]  /*14e0*/  LOP3.LUT R6, R5, 0x1fffff0, RZ, 0xc0, !PT ;  /* 0x01fffff005067812 */ /* 0x000fc600078ec0ff */
[----:B------:R-:W-:Y:S02]  /*14f0*/  IMAD.X R4, RZ, RZ, R0, P0 ;  /* 0x000000ffff047224 */ /* 0x000fe400000e0600 */
[----:B------:R-:W-:Y:S02]  /*1500*/  IMAD.MOV R6, RZ, RZ, -R6 ;  /* 0x000000ffff067224 */ /* 0x000fe400078e0a06 */
[----:B0-----:R-:W-:-:S03]  /*1510*/  IMAD.WIDE.U32 R2, R7, 0xc, R2 ;  /* 0x0000000c07027825 */ /* 0x001fc600078e0002 */
[----:B------:R-:W-:Y:S01]  /*1520*/  IADD3 R13, P0, PT, R2, 0x6008, RZ ;  /* 0x00006008020d7810 */ /* 0x000fe20007f1e0ff */
[----:B------:R-:W-:Y:S02]  /*1530*/  IMAD R2, R4, 0xc, RZ ;  /* 0x0000000c04027824 */ /* 0x000fe400078e02ff */
[----:B------:R-:W-:Y:S02]  /*1540*/  IMAD.MOV.U32 R4, RZ, RZ, R10 ;  /* 0x000000ffff047224 */ /* 0x000fe400078e000a */
[----:B------:R-:W-:-:S08]  /*1550*/  IMAD.X R3, R3, 0x1, R2, P0 ;  /* 0x0000000103037824 */ /* 0x000fd000000e0602 */
.L_x_396:
        /* <DEDUP_REMOVED lines=16> */
[----:B------:R0:W5:Y:S01]  /*1660*/  LDG.E R7, desc[UR6][R2.64+0x5400] ;  /* 0x0054000602077981 */ /* 0x000162000c1e1900 */
        /* <DEDUP_REMOVED lines=9> */
[----:B------:R-:W-:-:S05]  /*1700*/  IADD3 R13, P2, PT, R2, 0xc000, RZ ;  /* 0x0000c000020d7810 */ /* 0x000fca0007f5e0ff */
[----:B0-----:R-:W-:Y:S01]  /*1710*/  IMAD.X R3, RZ, RZ, R3, P2 ;  /* 0x000000ffff037224 */ /* 0x001fe200010e0603 */
[----:B------:R-:W-:-:S04]  /*1720*/  VIMNMX3 R11, R12, R16, R11, !PT ;  /* 0x000000100c0b720f */ /* 0x000fc8000780010b */
[----:B------:R-:W-:Y:S01]  /*1730*/  VIMNMX3 R8, R11, R14, R7, !PT ;  /* 0x0000000e0b08720f */ /* 0x000fe20007800107 */
[----:B------:R-:W-:Y:S06]  /*1740*/  @P0 BRA `(.L_x_396) ;  /* 0xfffffffc00840947 */ /* 0x000fec000383ffff */
.L_x_395:
[----:B------:R-:W-:Y:S05]  /*1750*/  BSYNC.RECONVERGENT B2 ;  /* 0x0000000000027941 */ /* 0x000fea0003800200 */
.L_x_394:
[----:B------:R-:W-:Y:S05]  /*1760*/  @!P1 BRA `(.L_x_393) ;  /* 0x0000000000f89947 */ /* 0x000fea0003800000 */
[----:B------:R-:W-:Y:S01]  /*1770*/  ISETP.GE.U32.AND P0, PT, R22, 0x8, PT ;  /* 0x000000081600780c */ /* 0x000fe20003f06070 */
[----:B------:R-:W-:Y:S01]  /*1780*/  BSSY.RECONVERGENT B2, `(.L_x_397) ;  /* 0x0000017000027945 */ /* 0x000fe20003800200 */
[----:B------:R-:W-:-:S04]  /*1790*/  LOP3.LUT R17, R5, 0x7, RZ, 0xc0, !PT ;  /* 0x0000000705117812 */ /* 0x000fc800078ec0ff */
[----:B------:R-:W-:-:S07]  /*17a0*/  ISETP.NE.AND P1, PT, R17, RZ, PT ;  /* 0x000000ff1100720c */ /* 0x000fce0003f25270 */
[----:B------:R-:W-:Y:S06]  /*17b0*/  @!P0 BRA `(.L_x_398) ;  /* 0x00000000004c8947 */ /* 0x000fec0003800000 */
[----:B------:R-:W0:Y:S01]  /*17c0*/  LDC.64 R2, c[0x0][0x380] ;  /* 0x0000e000ff027b82 */ /* 0x000e220000000a00 */
[----:B------:R-:W-:-:S05]  /*17d0*/  IADD3 R7, P0, PT, R4, R9, RZ ;  /* 0x0000000904077210 */ /* 0x000fca0007f1e0ff */
[----:B------:R-:W-:Y:S02]  /*17e0*/  IMAD.X R6, RZ, RZ, R0, P0 ;  /* 0x000000ffff067224 */ /* 0x000fe400000e0600 */
        /* <DEDUP_REMOVED lines=16> */
.L_x_398:
[----:B------:R-:W-:Y:S05]  /*18f0*/  BSYNC.RECONVERGENT B2 ;  /* 0x0000000000027941 */ /* 0x000fea0003800200 */
.L_x_397:
        /* <DEDUP_REMOVED lines=8> */
[----:B------:R-:W-:-:S04]  /*1980*/  IMAD.X R7, RZ, RZ, R0, P0 ;  /* 0x000000ffff077224 */ /* 0x000fc800000e0600 */
[----:B------:R-:W-:Y:S02]  /*1990*/  IMAD R7, R7, 0xc, RZ ;  /* 0x0000000c07077824 */ /* 0x000fe400078e02ff */
[----:B0-----:R-:W-:-:S04]  /*19a0*/  IMAD.WIDE.U32 R2, R5, 0xc, R2 ;  /* 0x0000000c05027825 */ /* 0x001fc800078e0002 */
        /* <DEDUP_REMOVED lines=8> */
.L_x_400:
[----:B------:R-:W-:Y:S05]  /*1a30*/  BSYNC.RECONVERGENT B2 ;  /* 0x0000000000027941 */ /* 0x000fea0003800200 */
.L_x_399:
[----:B------:R-:W-:Y:S05]  /*1a40*/  @!P1 BRA `(.L_x_393) ;  /* 0x0000000000409947 */ /* 0x000fea0003800000 */
[----:B------:R-:W0:Y:S01]  /*1a50*/  LDC.64 R2, c[0x0][0x380] ;  /* 0x0000e000ff027b82 */ /* 0x000e220000000a00 */
[----:B------:R-:W-:-:S05]  /*1a60*/  IADD3 R9, P0, PT, R4, R9, RZ ;  /* 0x0000000904097210 */ /* 0x000fca0007f1e0ff */
[----:B------:R-:W-:-:S04]  /*1a70*/  IMAD.X R0, RZ, RZ, R0, P0 ;  /* 0x000000ffff007224 */ /* 0x000fc800000e0600 */
[----:B------:R-:W-:Y:S02]  /*1a80*/  IMAD R5, R0, 0xc, RZ ;  /* 0x0000000c00057824 */ /* 0x000fe400078e02ff */
[----:B------:R-:W-:Y:S02]  /*1a90*/  IMAD.MOV R0, RZ, RZ, -R6 ;  /* 0x000000ffff007224 */ /* 0x000fe400078e0a06 */
[----:B0-----:R-:W-:-:S03]  /*1aa0*/  IMAD.WIDE.U32 R2, R9, 0xc, R2 ;  /* 0x0000000c09027825 */ /* 0x001fc600078e0002 */
[----:B------:R-:W-:-:S05]  /*1ab0*/  IADD3 R2, P0, PT, R2, 0x8, RZ ;  /* 0x0000000802027810 */ /* 0x000fca0007f1e0ff */
[----:B------:R-:W-:-:S08]  /*1ac0*/  IMAD.X R5, R3, 0x1, R5, P0 ;  /* 0x0000000103057824 */ /* 0x000fd000000e0605 */
.L_x_401:
        /* <DEDUP_REMOVED lines=8> */
.L_x_393:
[----:B------:R-:W-:Y:S05]  /*1b50*/  BSYNC.RECONVERGENT B1 ;  /* 0x0000000000017941 */ /* 0x000fea0003800200 */
.L_x_391:
[----:B------:R-:W0:Y:S01]  /*1b60*/  S2R R5, SR_LANEID ;  /* 0x0000000000057919 */ /* 0x000e220000000000 */
[----:B------:R-:W-:Y:S01]  /*1b70*/  IMAD.MOV.U32 R9, RZ, RZ, R8 ;  /* 0x000000ffff097224 */ /* 0x000fe200078e0008 */
[----:B------:R-:W-:-:S04]  /*1b80*/  ISETP.NE.AND P5, PT, R10, RZ, PT ;  /* 0x000000ff0a00720c */ /* 0x000fc80003fa5270 */
[----:B------:R-:W1:Y:S01]  /*1b90*/  SHFL.DOWN PT, R0, R9, 0x1, 0x1f ;  /* 0x08201f0009007f89 */ /* 0x000e6200000e0000 */
[C---:B0-----:R-:W-:Y:S02]  /*1ba0*/  ISETP.GT.AND P0, PT, R5.reuse, 0x1e, PT ;  /* 0x0000001e0500780c */ /* 0x041fe40003f04270 */
[----:B------:R-:W-:-:S11]  /*1bb0*/  ISETP.NE.AND P1, PT, R5, RZ, PT ;  /* 0x000000ff0500720c */ /* 0x000fd60003f25270 */
[----:B-1----:R-:W-:Y:S02]  /*1bc0*/  @!P0 VIMNMX R9, PT, PT, R0, R9, !PT ;  /* 0x0000000900098248 */ /* 0x002fe40007fe0100 */
[----:B------:R-:W-:Y:S01]  /*1bd0*/  ISETP.GT.AND P0, PT, R5, 0x1d, PT ;  /* 0x0000001d0500780c */ /* 0x000fe20003f04270 */
[----:B------:R-:W0:Y:S01]  /*1be0*/  @!P1 S2R R4, SR_CgaCtaId ;  /* 0x0000000000049919 */ /* 0x000e220000008800 */
[----:B------:R-:W-:Y:S02]  /*1bf0*/  @!P1 MOV R3, 0x400 ;  /* 0x0000040000039802 */ /* 0x000fe40000000f00 */
[----:B------:R-:W-:Y:S01]  /*1c00*/  @!P1 SHF.R.U32.HI R2, RZ, 0x3, R10 ;  /* 0x00000003ff029819 */ /* 0x000fe2000001160a */
        /* <DEDUP_REMOVED lines=21> */
[----:B--2---:R-:W-:Y:S04]  /*1d60*/  LDS R0, [UR4+0xc] ;  /* 0x00000c04ff007984 */ /* 0x004fe80008000800 */
[----:B------:R-:W0:Y:S04]  /*1d70*/  LDS.128 R4, [UR4+0x10] ;  /* 0x00001004ff047984 */ /* 0x000e280008000c00 */
[----:B------:R-:W1:Y:S01]  /*1d80*/  LDS.64 R2, [UR4+0x20] ;  /* 0x00002004ff027984 */ /* 0x000e620008000a00 */
[----:B0-----:R-:W-:-:S04]  /*1d90*/  VIMNMX3 R0, R9, R0, R4, !PT ;  /* 0x000000000900720f */ /* 0x001fc80007800104 */
[----:B------:R-:W-:-:S04]  /*1da0*/  VIMNMX3 R0, R0, R5, R6, !PT ;  /* 0x000000050000720f */ /* 0x000fc80007800106 */
[----:B-1----:R-:W-:-:S04]  /*1db0*/  VIMNMX3 R0, R0, R7, R2, !PT ;  /* 0x000000070000720f */ /* 0x002fc80007800102 */
[----:B------:R-:W-:-:S07]  /*1dc0*/  VIMNMX R9, PT, PT, R0, R3, !PT ;  /* 0x0000000300097248 */ /* 0x000fce0007fe0100 */
.L_x_389:
[----:B------:R-:W-:Y:S05]  /*1dd0*/  BSYNC.RECONVERGENT B0 ;  /* 0x0000000000007941 */ /* 0x000fea0003800200 */
.L_x_374:
[----:B------:R-:W-:Y:S05]  /*1de0*/  @P5 EXIT ;  /* 0x000000000000594d */ /* 0x000fea0003800000 */
[----:B-12---:R-:W1:Y:S01]  /*1df0*/  LDC.64 R2, c[0x0][0x390] ;  /* 0x0000e400ff027b82 */ /* 0x006e620000000a00 */
[----:B------:R-:W0:Y:S02]  /*1e00*/  LDCU UR4, c[0x0][0x3a4] ;  /* 0x00007480ff0477ac */ /* 0x000e240008000800 */
[----:B0-----:R-:W-:-:S05]  /*1e10*/  VIMNMX R9, PT, PT, R9, UR4, !PT ;  /* 0x0000000409097c48 */ /* 0x001fca000ffe0100 */
[----:B-1----:R-:W-:Y:S01]  /*1e20*/  STG.E desc[UR6][R2.64], R9 ;  /* 0x0000000902007986 */ /* 0x002fe2000c101906 */
[----:B------:R-:W-:Y:S05]  /*1e30*/  EXIT ;  /* 0x000000000000794d */ /* 0x000fea0003800000 */
.L_x_402:
        /* <DEDUP_REMOVED lines=12> */
.L_x_1348:


//--------------------- .text._ZN3cub18CUB_300001_SM_10006detail6reduce18DeviceReduceKernelINS2_10policy_hubIijN4cuda3__47maximumIiEEE10Policy1000EN6thrust24THRUST_300001_SM_1000_NS18transform_iteratorI4GetZNSC_6detail15normal_iteratorINSC_10device_ptrI4int3EEEENSC_11use_defaultESL_EEjS8_iNS5_3std3__410__identityEEEvT0_PT3_T1_NS0_13GridEvenShareIST_EET2_T4_ --------------------------
	.section	.text._ZN3cub18CUB_300001_SM_10006detail6reduce18DeviceReduceKernelINS2_10policy_hubIijN4cuda3__47maximumIiEEE10Policy1000EN6thrust24THRUST_300001_SM_1000_NS18transform_iteratorI4GetZNSC_6detail15normal_iteratorINSC_10device_ptrI4int3EEEENSC_11use_defaultESL_EEjS8_iNS5_3std3__410__identityEEEvT0_PT3_T1_NS0_13GridEvenShareIST_EET2_T4_,"ax",@progbits
	.align	128
        .global         _ZN3cub18CUB_300001_SM_10006detail6reduce18DeviceReduceKernelINS2_10policy_hubIijN4cuda3__47maximumIiEEE10Policy1000EN6thrust24THRUST_300001_SM_1000_NS18transform_iteratorI4GetZNSC_6detail15normal_iteratorINSC_10device_ptrI4int3EEEENSC_11use_defaultESL_EEjS8_iNS5_3std3__410__identityEEEvT0_PT3_T1_NS0_13GridEvenShareIST_EET2_T4_
        .type           _ZN3cub18CUB_300001_SM_10006detail6reduce18DeviceReduceKernelINS2_10policy_hubIijN4cuda3__47maximumIiEEE10Policy1000EN6thrust24THRUST_300001_SM_1000_NS18transform_iteratorI4GetZNSC_6detail15normal_iteratorINSC_10device_ptrI4int3EEEENSC_11use_defaultESL_EEjS8_iNS5_3std3__410__identityEEEvT0_PT3_T1_NS0_13GridEvenShareIST_EET2_T4_,@function
        .size           _ZN3cub18CUB_300001_SM_10006detail6reduce18DeviceReduceKernelINS2_10policy_hubIijN4cuda3__47maximumIiEEE10Policy1000EN6thrust24THRUST_300001_SM_1000_NS18transform_iteratorI4GetZNSC_6detail15normal_iteratorINSC_10device_ptrI4int3EEEENSC_11use_defaultESL_EEjS8_iNS5_3std3__410__identityEEEvT0_PT3_T1_NS0_13GridEvenShareIST_EET2_T4_,(.L_x_1349 - _ZN3cub18CUB_300001_SM_10006detail6reduce18DeviceReduceKernelINS2_10policy_hubIijN4cuda3__47maximumIiEEE10Policy1000EN6thrust24THRUST_300001_SM_1000_NS18transform_iteratorI4GetZNSC_6detail15normal_iteratorINSC_10device_ptrI4int3EEEENSC_11use_defaultESL_EEjS8_iNS5_3std3__410__identityEEEvT0_PT3_T1_NS0_13GridEvenShareIST_EET2_T4_)
        .other          _ZN3cub18CUB_300001_SM_10006detail6reduce18DeviceReduceKernelINS2_10policy_hubIijN4cuda3__47maximumIiEEE10Policy1000EN6thrust24THRUST_300001_SM_1000_NS18transform_iteratorI4GetZNSC_6detail15normal_iteratorINSC_10device_ptrI4int3EEEENSC_11use_defaultESL_EEjS8_iNS5_3std3__410__identityEEEvT0_PT3_T1_NS0_13GridEvenShareIST_EET2_T4_,@"STO_CUDA_ENTRY STV_DEFAULT"
_ZN3cub18CUB_300001_SM_10006detail6reduce18DeviceReduceKernelINS2_10policy_hubIijN4cuda3__47maximumIiEEE10Policy1000EN6thrust24THRUST_300001_SM_1000_NS18transform_iteratorI4GetZNSC_6detail15normal_iteratorINSC_10device_ptrI4int3EEEENSC_11use_defaultESL_EEjS8_iNS5_3std3__410__identityEEEvT0_PT3_T1_NS0_13GridEvenShareIST_EET2_T4_:
.text._ZN3cub18CUB_300001_SM_10006detail6reduce18DeviceReduceKernelINS2_10policy_hubIijN4cuda3__47maximumIiEEE10Policy1000EN6thrust24THRUST_300001_SM_1000_NS18transform_iteratorI4GetZNSC_6detail15normal_iteratorINSC_10device_ptrI4int3EEEENSC_11use_defaultESL_EEjS8_iNS5_3std3__410__identityEEEvT0_PT3_T1_NS0_13GridEvenShareIST_EET2_T4_:
[----:B------:R-:W-:Y:S01]  /*0000*/  LDC R1, c[0x0][0x37c] ;  /* 0x0000df00ff017b82 */ /* 0x000fe20000000800 */
[----:B------:R-:W0:Y:S07]  /*0010*/  S2R R3, SR_CTAID.X ;  /* 0x0000000000037919 */ /* 0x000e2e0000002500 */
[----:B------:R-:W1:Y:S01]  /*0020*/  LDC.64 R8, c[0x0][0x3b0] ;  /* 0x0000ec00ff087b82 */ /* 0x000e620000000a00 */
[----:B------:R-:W2:Y:S01]  /*0030*/  LDCU.64 UR6, c[0x0][0x358] ;  /* 0x00006b00ff0677ac */ /* 0x000ea20008000a00 */
[----:B------:R-:W-:Y:S01]  /*0040*/  BSSY.RECONVERGENT B0, `(.L_x_403) ;  /* 0x0000228000007945 */ /* 0x000fe20003800200 */
[----:B-1----:R-:W-:-:S02]  /*0050*/  IMAD.SHL.U32 R13, R9, 0x1000, RZ ;  /* 0x00001000090d7824 */ /* 0x002fc400078e00ff */
[----:B0-----:R-:W-:-:S05]  /*0060*/  IMAD R0, R3, -0x1000, R8 ;  /* 0xfffff00003007824 */ /* 0x001fca00078e0208 */
[----:B------:R-:W-:-:S13]  /*0070*/  ISETP.GT.U32.AND P0, PT, R0, 0xfff, PT ;  /* 0x00000fff0000780c */ /* 0x000fda0003f04070 */
[----:B--2---:R-:W-:Y:S05]  /*0080*/  @P0 BRA `(.L_x_404) ;  /* 0x0000001000280947 */ /* 0x004fea0003800000 */
[----:B------:R-:W0:Y:S01]  /*0090*/  S2R R2, SR_TID.X ;  /* 0x0000000000027919 */ /* 0x000e220000002100 */
[----:B------:R-:W-:Y:S01]  /*00a0*/  BSSY.RECONVERGENT B1, `(.L_x_405) ;  /* 0x000000a000017945 */ /* 0x000fe20003800200 */
[----:B------:R-:W-:Y:S01]  /*00b0*/  IMAD.MOV.U32 R14, RZ, RZ, RZ ;  /* 0x000000ffff0e7224 */ /* 0x000fe200078e00ff */
[----:B0-----:R-:W-:Y:S01]  /*00c0*/  ISETP.GE.U32.AND P0, PT, R2, R0, PT ;  /* 0x000000000200720c */ /* 0x001fe20003f06070 */
[----:B------:R-:W-:-:S12]  /*00d0*/  IMAD.MOV.U32 R4, RZ, RZ, R2 ;  /* 0x000000ffff047224 */ /* 0x000fd800078e0002 */
[----:B------:R-:W-:Y:S05]  /*00e0*/  @P0 BRA `(.L_x_406) ;  /* 0x0000000000140947 */ /* 0x000fea0003800000 */
[----:B------:R-:W0:Y:S01]  /*00f0*/  LDC.64 R14, c[0x0][0x380] ;  /* 0x0000e000ff0e7b82 */ /* 0x000e220000000a00 */
[----:B------:R-:W-:-:S04]  /*0100*/  IMAD R5, R3, 0x1000, R2 ;  /* 0x0000100003057824 */ /* 0x000fc800078e0202 */
[----:B0-----:R-:W-:-:S06]  /*0110*/  IMAD.WIDE.U32 R14, R5, 0xc, R14 ;  /* 0x0000000c050e7825 */ /* 0x001fcc00078e000e */
[----:B------:R0:W5:Y:S01]  /*0120*/  LDG.E R14, desc[UR6][R14.64+0x8] ;  /* 0x000008060e0e7981 */ /* 0x000162000c1e1900 */
[----:B------:R-:W-:-:S07]  /*0130*/  VIADD R4, R2, 0x100 ;  /* 0x0000010002047836 */ /* 0x000fce0000000000 */
.L_x_406:
[----:B------:R-:W-:Y:S05]  /*0140*/  BSYNC.RECONVERGENT B1 ;  /* 0x0000000000017941 */ /* 0x000fea0003800200 */
.L_x_405:
[----:B------:R-:W-:Y:S01]  /*0150*/  ISETP.GE.U32.AND P0, PT, R4, R0, PT ;  /* 0x000000000400720c */ /* 0x000fe20003f06070 */
[----:B------:R-:W-:-:S12]  /*0160*/  BSSY.RECONVERGENT B1, `(.L_x_407) ;  /* 0x0000097000017945 */ /* 0x000fd80003800200 */
[----:B------:R-:W-:Y:S05]  /*0170*/  @P0 BRA `(.L_x_408) ;  /* 0x0000000800540947 */ /* 0x000fea0003800000 */
[----:B------:R-:W-:Y:S01]  /*0180*/  LOP3.LUT R5, RZ, R4, RZ, 0x33, !PT ;  /* 0x00000004ff057212 */ /* 0x000fe200078e33ff */
[----:B------:R-:W-:Y:S04]  /*0190*/  BSSY.RECONVERGENT B2, `(.L_x_409) ;  /* 0x000004b000027945 */ /* 0x000fe80003800200 */
[----:B------:R-:W-:-:S04]  /*01a0*/  IMAD.IADD R8, R5, 0x1, R8 ;  /* 0x0000000105087824 */ /* 0x000fc800078e0208 */
[----:B------:R-:W-:-:S05]  /*01b0*/  IMAD R8, R3, -0x1000, R8 ;  /* 0xfffff00003087824 */ /* 0x000fca00078e0208 */
[C---:B------:R-:W-:Y:S02]  /*01c0*/  ISETP.GE.U32.AND P0, PT, R8.reuse, 0xf00, PT ;  /* 0x00000f000800780c */ /* 0x040fe40003f06070 */
[----:B------:R-:W-:-:S04]  /*01d0*/  LEA.HI R5, R8, 0x1, RZ, 0x18 ;  /* 0x0000000108057811 */ /* 0x000fc800078fc0ff */
[----:B------:R-:W-:-:S07]  /*01e0*/  LOP3.LUT R6, R5, 0xf, RZ, 0xc0, !PT ;  /* 0x0000000f05067812 */ /* 0x000fce00078ec0ff */
[----:B------:R-:W-:Y:S05]  /*01f0*/  @!P0 BRA `(.L_x_410) ;  /* 0x0000000400108947 */ /* 0x000fea0003800000 */
[----:B------:R-:W-:Y:S01]  /*0200*/  LOP3.LUT R9, R5, 0x1fffff0, RZ, 0xc0, !PT ;  /* 0x01fffff005097812 */ /* 0x000fe200078ec0ff */
[----:B------:R-:W-:Y:S01]  /*0210*/  BSSY.RECONVERGENT B3, `(.L_x_411) ;  /* 0x0000041000037945 */ /* 0x000fe20003800200 */
[----:B------:R-:W-:Y:S01]  /*0220*/  LOP3.LUT R8, R4, 0x800, RZ, 0xfc, !PT ;  /* 0x0000080004087812 */ /* 0x000fe200078efcff */
[----:B------:R-:W-:Y:S02]  /*0230*/  IMAD R4, R3, 0x1000, R4 ;  /* 0x0000100003047824 */ /* 0x000fe400078e0204 */
[----:B------:R-:W-:-:S07]  /*0240*/  IMAD.MOV R9, RZ, RZ, -R9 ;  /* 0x000000ffff097224 */ /* 0x000fce00078e0a09 */
.L_x_412:
[----:B------:R-:W1:Y:S01]  /*0250*/  LDC.64 R12, c[0x0][0x380] ;  /* 0x0000e000ff0c7b82 */ /* 0x000e620000000a00 */
[C---:B------:R-:W-:Y:S02]  /*0260*/  VIADD R17, R4.reuse, 0x100 ;  /* 0x0000010004117836 */ /* 0x040fe40000000000 */
[----:B-1----:R-:W-:-:S04]  /*0270*/  IMAD.WIDE.U32 R26, R4, 0xc, R12 ;  /* 0x0000000c041a7825 */ /* 0x002fc800078e000c */
[--C-:B------:R-:W-:Y:S02]  /*0280*/  IMAD.WIDE.U32 R16, R17, 0xc, R12.reuse ;  /* 0x0000000c11107825 */ /* 0x100fe400078e000c */
[----:B------:R-:W2:Y:S04]  /*0290*/  LDG.E R26, desc[UR6][R26.64+0x8] ;  /* 0x000008061a1a7981 */ /* 0x000ea8000c1e1900 */
[----:B0-----:R0:W2:Y:S01]  /*02a0*/  LDG.E R15, desc[UR6][R16.64+0x8] ;  /* 0x00000806100f7981 */ /* 0x0010a2000c1e1900 */
[C---:B------:R-:W-:Y:S02]  /*02b0*/  VIADD R29, R4.reuse, 0x200 ;  /* 0x00000200041d7836 */ /* 0x040fe40000000000 */
[----:B------:R-:W-:Y:S02]  /*02c0*/  VIADD R23, R4, 0x600 ;  /* 0x0000060004177836 */ /* 0x000fe40000000000 */
[----:B------:R-:W-:-:S04]  /*02d0*/  IMAD.WIDE.U32 R28, R29, 0xc, R12 ;  /* 0x0000000c1d1c7825 */ /* 0x000fc800078e000c */
[----:B------:R-:W-:Y:S01]  /*02e0*/  VIADD R11, R4, 0x300 ;  /* 0x00000300040b7836 */ /* 0x000fe20000000000 */
[----:B------:R1:W3:Y:S01]  /*02f0*/  LDG.E R25, desc[UR6][R28.64+0x8] ;  /* 0x000008061c197981 */ /* 0x0002e2000c1e1900 */
[----:B0-----:R-:W-:-:S04]  /*0300*/  IMAD.WIDE.U32 R16, R23, 0xc, R12 ;  /* 0x0000000c17107825 */ /* 0x001fc800078e000c */
[C---:B------:R-:W-:Y:S01]  /*0310*/  VIADD R19, R4.reuse, 0x400 ;  /* 0x0000040004137836 */ /* 0x040fe20000000000 */
[----:B------:R0:W4:Y:S01]  /*0320*/  LDG.E R22, desc[UR6][R16.64+0x8] ;  /* 0x0000080610167981 */ /* 0x000122000c1e1900 */
[C---:B------:R-:W-:Y:S02]  /*0330*/  VIADD R21, R4.reuse, 0x500 ;  /* 0x0000050004157836 */ /* 0x040fe40000000000 */
[C---:B------:R-:W-:Y:S02]  /*0340*/  VIADD R27, R4.reuse, 0x700 ;  /* 0x00000700041b7836 */ /* 0x040fe40000000000 */
[----:B-1----:R-:W-:Y:S02]  /*0350*/  VIADD R29, R4, 0x800 ;  /* 0x00000800041d7836 */ /* 0x002fe40000000000 */
[----:B------:R-:W-:-:S04]  /*0360*/  IMAD.WIDE.U32 R10, R11, 0xc, R12 ;  /* 0x0000000c0b0a7825 */ /* 0x000fc800078e000c */
[--C-:B------:R-:W-:Y:S01]  /*0370*/  IMAD.WIDE.U32 R18, R19, 0xc, R12.reuse ;  /* 0x0000000c13127825 */ /* 0x100fe200078e000c */
[----:B------:R1:W3:Y:S03]  /*0380*/  LDG.E R7, desc[UR6][R10.64+0x8] ;  /* 0x000008060a077981 */ /* 0x0002e6000c1e1900 */
[--C-:B------:R-:W-:Y:S01]  /*0390*/  IMAD.WIDE.U32 R20, R21, 0xc, R12.reuse ;  /* 0x0000000c15147825 */ /* 0x100fe200078e000c */
[----:B------:R-:W4:Y:S03]  /*03a0*/  LDG.E R24, desc[UR6][R18.64+0x8] ;  /* 0x0000080612187981 */ /* 0x000f26000c1e1900 */
[--C-:B0-----:R-:W-:Y:S01]  /*03b0*/  IMAD.WIDE.U32 R16, R27, 0xc, R12.reuse ;  /* 0x0000000c1b107825 */ /* 0x101fe200078e000c */
[----:B------:R0:W4:Y:S03]  /*03c0*/  LDG.E R23, desc[UR6][R20.64+0x8] ;  /* 0x0000080614177981 */ /* 0x000126000c1e1900 */
[----:B------:R-:W-:Y:S01]  /*03d0*/  IMAD.WIDE.U32 R28, R29, 0xc, R12 ;  /* 0x0000000c1d1c7825 */ /* 0x000fe200078e000c */
[----:B------:R-:W4:Y:S03]  /*03e0*/  LDG.E R19, desc[UR6][R16.64+0x8] ;  /* 0x0000080610137981 */ /* 0x000f26000c1e1900 */
[----:B------:R-:W-:-:S02]  /*03f0*/  VIADD R27, R4, 0xa00 ;  /* 0x00000a00041b7836 */ /* 0x000fc40000000000 */
[----:B-1----:R-:W-:Y:S01]  /*0400*/  VIADD R11, R4, 0x900 ;  /* 0x00000900040b7836 */ /* 0x002fe20000000000 */
[----:B------:R1:W4:Y:S01]  /*0410*/  LDG.E R18, desc[UR6][R28.64+0x8] ;  /* 0x000008061c127981 */ /* 0x000322000c1e1900 */
[----:B0-----:R-:W-:-:S04]  /*0420*/  IMAD.WIDE.U32 R20, R27, 0xc, R12 ;  /* 0x0000000c1b147825 */ /* 0x001fc800078e000c */
[----:B------:R-:W-:Y:S02]  /*0430*/  VIADD R27, R4, 0xb00 ;  /* 0x00000b00041b7836 */ /* 0x000fe40000000000 */
[----:B------:R-:W-:-:S04]  /*0440*/  IMAD.WIDE.U32 R10, R11, 0xc, R12 ;  /* 0x0000000c0b0a7825 */ /* 0x000fc800078e000c */
[----:B-1----:R-:W-:Y:S02]  /*0450*/  VIADD R29, R4, 0xc00 ;  /* 0x00000c00041d7836 */ /* 0x002fe40000000000 */
[----:B------:R-:W4:Y:S02]  /*0460*/  LDG.E R11, desc[UR6][R10.64+0x8] ;  /* 0x000008060a0b7981 */ /* 0x000f24000c1e1900 */
[----:B------:R-:W-:-:S06]  /*0470*/  IMAD.WIDE.U32 R16, R29, 0xc, R12 ;  /* 0x0000000c1d107825 */ /* 0x000fcc00078e000c */
[----:B------:R0:W4:Y:S04]  /*0480*/  LDG.E R16, desc[UR6][R16.64+0x8] ;  /* 0x0000080610107981 */ /* 0x000128000c1e1900 */
[----:B------:R1:W4:Y:S01]  /*0490*/  LDG.E R10, desc[UR6][R20.64+0x8] ;  /* 0x00000806140a7981 */ /* 0x000322000c1e1900 */
[----:B0-----:R-:W-:Y:S01]  /*04a0*/  VIADD R17, R4, 0xf00 ;  /* 0x00000f0004117836 */ /* 0x001fe20000000000 */
[----:B--2--5:R-:W-:Y:S01]  /*04b0*/  VIMNMX3 R26, R14, R26, R15, !PT ;  /* 0x0000001a0e1a720f */ /* 0x024fe2000780010f */
[----:B------:R-:W-:-:S04]  /*04c0*/  IMAD.WIDE.U32 R14, R27, 0xc, R12 ;  /* 0x0000000c1b0e7825 */ /* 0x000fc800078e000c */
[----:B------:R-:W-:Y:S02]  /*04d0*/  VIADD R27, R4, 0xd00 ;  /* 0x00000d00041b7836 */ /* 0x000fe40000000000 */
[----:B------:R-:W2:Y:S02]  /*04e0*/  LDG.E R15, desc[UR6][R14.64+0x8] ;  /* 0x000008060e0f7981 */ /* 0x000ea4000c1e1900 */
[----:B------:R-:W-:-:S04]  /*04f0*/  IMAD.WIDE.U32 R28, R27, 0xc, R12 ;  /* 0x0000000c1b1c7825 */ /* 0x000fc800078e000c */
[----:B------:R-:W-:Y:S02]  /*0500*/  VIADD R27, R4, 0xe00 ;  /* 0x00000e00041b7836 */ /* 0x000fe40000000000 */
[----:B------:R-:W2:Y:S02]  /*0510*/  LDG.E R29, desc[UR6][R28.64+0x8] ;  /* 0x000008061c1d7981 */ /* 0x000ea4000c1e1900 */
[----:B-1----:R-:W-:-:S04]  /*0520*/  IMAD.WIDE.U32 R20, R27, 0xc, R12 ;  /* 0x0000000c1b147825 */ /* 0x002fc800078e000c */
[----:B------:R-:W-:Y:S02]  /*0530*/  IMAD.WIDE.U32 R12, R17, 0xc, R12 ;  /* 0x0000000c110c7825 */ /* 0x000fe400078e000c */
[----:B------:R-:W2:Y:S04]  /*0540*/  LDG.E R20, desc[UR6][R20.64+0x8] ;  /* 0x0000080614147981 */ /* 0x000ea8000c1e1900 */
[----:B------:R-:W2:Y:S01]  /*0550*/  LDG.E R12, desc[UR6][R12.64+0x8] ;  /* 0x000008060c0c7981 */ /* 0x000ea2000c1e1900 */
[----:B---3--:R-:W-:Y:S01]  /*0560*/  VIMNMX3 R7, R26, R25, R7, !PT ;  /* 0x000000191a07720f */ /* 0x008fe20007800107 */
[----:B------:R-:W-:-:S03]  /*0570*/  VIADD R9, R9, 0x10 ;  /* 0x0000001009097836 */ /* 0x000fc60000000000 */
[----:B----4-:R-:W-:Y:S02]  /*0580*/  VIMNMX3 R7, R7, R24, R23, !PT ;  /* 0x000000180707720f */ /* 0x010fe40007800117 */
[----:B------:R-:W-:Y:S02]  /*0590*/  ISETP.NE.AND P0, PT, R9, RZ, PT ;  /* 0x000000ff0900720c */ /* 0x000fe40003f05270 */
[----:B------:R-:W-:Y:S01]  /*05a0*/  VIMNMX3 R7, R7, R22, R19, !PT ;  /* 0x000000160707720f */ /* 0x000fe20007800113 */
[----:B------:R-:W-:Y:S02]  /*05b0*/  VIADD R8, R8, 0x1000 ;  /* 0x0000100008087836 */ /* 0x000fe40000000000 */
[----:B------:R-:W-:Y:S01]  /*05c0*/  VIADD R4, R4, 0x1000 ;  /* 0x0000100004047836 */ /* 0x000fe20000000000 */
[----:B------:R-:W-:-:S04]  /*05d0*/  VIMNMX3 R7, R7, R18, R11, !PT ;  /* 0x000000120707720f */ /* 0x000fc8000780010b */
[----:B--2---:R-:W-:-:S04]  /*05e0*/  VIMNMX3 R7, R7, R10, R15, !PT ;  /* 0x0000000a0707720f */ /* 0x004fc8000780010f */
[----:B------:R-:W-:-:S04]  /*05f0*/  VIMNMX3 R7, R7, R16, R29, !PT ;  /* 0x000000100707720f */ /* 0x000fc8000780011d */
[----:B------:R-:W-:Y:S01]  /*0600*/  VIMNMX3 R14, R7, R20, R12, !PT ;  /* 0x00000014070e720f */ /* 0x000fe2000780010c */
[----:B------:R-:W-:Y:S06]  /*0610*/  @P0 BRA `(.L_x_412) ;  /* 0xfffffffc000c0947 */ /* 0x000fec000383ffff */
[----:B------:R-:W-:Y:S05]  /*0620*/  BSYNC.RECONVERGENT B3 ;  /* 0x0000000000037941 */ /* 0x000fea0003800200 */
.L_x_411:
[----:B------:R-:W-:-:S07]  /*0630*/  VIADD R4, R8, 0xfffff800 ;  /* 0xfffff80008047836 */ /* 0x000fce0000000000 */
.L_x_410:
[----:B------:R-:W-:Y:S05]  /*0640*/  BSYNC.RECONVERGENT B2 ;  /* 0x0000000000027941 */ /* 0x000fea0003800200 */
.L_x_409:
[----:B------:R-:W-:-:S13]  /*0650*/  ISETP.NE.AND P0, PT, R6, RZ, PT ;  /* 0x000000ff0600720c */ /* 0x000fda0003f05270 */
[----:B------:R-:W-:Y:S05]  /*0660*/  @!P0 BRA `(.L_x_408) ;  /* 0x0000000400188947 */ /* 0x000fea0003800000 */
[----:B------:R-:W-:Y:S01]  /*0670*/  ISETP.GE.U32.AND P0, PT, R6, 0x8, PT ;  /* 0x000000080600780c */ /* 0x000fe20003f06070 */
[----:B------:R-:W-:Y:S01]  /*0680*/  BSSY.RECONVERGENT B2, `(.L_x_413) ;  /* 0x0000022000027945 */ /* 0x000fe20003800200 */
[----:B------:R-:W-:-:S04]  /*0690*/  LOP3.LUT R24, R5, 0x7, RZ, 0xc0, !PT ;  /* 0x0000000705187812 */ /* 0x000fc800078ec0ff */
[----:B------:R-:W-:-:S07]  /*06a0*/  ISETP.NE.AND P1, PT, R24, RZ, PT ;  /* 0x000000ff1800720c */ /* 0x000fce0003f25270 */
[----:B------:R-:W-:Y:S06]  /*06b0*/  @!P0 BRA `(.L_x_414) ;  /* 0x0000000000788947 */ /* 0x000fec0003800000 */
[----:B------:R-:W1:Y:S01]  /*06c0*/  LDC.64 R10, c[0x0][0x380] ;  /* 0x0000e000ff0a7b82 */ /* 0x000e620000000a00 */
[----:B------:R-:W-:-:S05]  /*06d0*/  LEA R27, R3, R4, 0xc ;  /* 0x00000004031b7211 */ /* 0x000fca00078e60ff */
[C---:B------:R-:W-:Y:S02]  /*06e0*/  VIADD R21, R27.reuse, 0x100 ;  /* 0x000001001b157836 */ /* 0x040fe40000000000 */
[C---:B------:R-:W-:Y:S02]  /*06f0*/  VIADD R17, R27.reuse, 0x300 ;  /* 0x000003001b117836 */ /* 0x040fe40000000000 */
[C---:B------:R-:W-:Y:S02]  /*0700*/  VIADD R23, R27.reuse, 0x200 ;  /* 0x000002001b177836 */ /* 0x040fe40000000000 */
[C---:B------:R-:W-:Y:S02]  /*0710*/  VIADD R7, R27.reuse, 0x400 ;  /* 0x000004001b077836 */ /* 0x040fe40000000000 */
[C---:B------:R-:W-:Y:S02]  /*0720*/  VIADD R9, R27.reuse, 0x500 ;  /* 0x000005001b097836 */ /* 0x040fe40000000000 */
[----:B------:R-:W-:-:S02]  /*0730*/  VIADD R25, R27, 0x600 ;  /* 0x000006001b197836 */ /* 0x000fc40000000000 */
[----:B-1----:R-:W-:-:S04]  /*0740*/  IMAD.WIDE.U32 R12, R27, 0xc, R10 ;  /* 0x0000000c1b0c7825 */ /* 0x002fc800078e000a */
[--C-:B------:R-:W-:Y:S01]  /*0750*/  IMAD.WIDE.U32 R20, R21, 0xc, R10.reuse ;  /* 0x0000000c15147825 */ /* 0x100fe200078e000a */
[----:B0-----:R0:W2:Y:S03]  /*0760*/  LDG.E R15, desc[UR6][R12.64+0x8] ;  /* 0x000008060c0f7981 */ /* 0x0010a6000c1e1900 */
[--C-:B------:R-:W-:Y:S01]  /*0770*/  IMAD.WIDE.U32 R16, R17, 0xc, R10.reuse ;  /* 0x0000000c11107825 */ /* 0x100fe200078e000a */
[----:B------:R-:W2:Y:S03]  /*0780*/  LDG.E R18, desc[UR6][R20.64+0x8] ;  /* 0x0000080614127981 */ /* 0x000ea6000c1e1900 */
[----:B------:R-:W-:Y:S02]  /*0790*/  IMAD.WIDE.U32 R22, R23, 0xc, R10 ;  /* 0x0000000c17167825 */ /* 0x000fe400078e000a */
[----:B------:R-:W3:Y:S02]  /*07a0*/  LDG.E R16, desc[UR6][R16.64+0x8] ;  /* 0x0000080610107981 */ /* 0x000ee4000c1e1900 */
[----:B------:R-:W-:-:S02]  /*07b0*/  VIADD R27, R27, 0x700 ;  /* 0x000007001b1b7836 */ /* 0x000fc40000000000 */
[--C-:B------:R-:W-:Y:S01]  /*07c0*/  IMAD.WIDE.U32 R6, R7, 0xc, R10.reuse ;  /* 0x0000000c07067825 */ /* 0x100fe200078e000a */
[----:B------:R-:W3:Y:S03]  /*07d0*/  LDG.E R19, desc[UR6][R22.64+0x8] ;  /* 0x0000080616137981 */ /* 0x000ee6000c1e1900 */
[--C-:B------:R-:W-:Y:S02]  /*07e0*/  IMAD.WIDE.U32 R8, R9, 0xc, R10.reuse ;  /* 0x0000000c09087825 */ /* 0x100fe400078e000a */
[----:B------:R-:W4:Y:S02]  /*07f0*/  LDG.E R7, desc[UR6][R6.64+0x8] ;  /* 0x0000080606077981 */ /* 0x000f24000c1e1900 */
[--C-:B0-----:R-:W-:Y:S02]  /*0800*/  IMAD.WIDE.U32 R12, R25, 0xc, R10.reuse ;  /* 0x0000000c190c7825 */ /* 0x101fe400078e000a */
[----:B------:R-:W4:Y:S02]  /*0810*/  LDG.E R8, desc[UR6][R8.64+0x8] ;  /* 0x0000080608087981 */ /* 0x000f24000c1e1900 */
[----:B------:R-:W-:-:S02]  /*0820*/  IMAD.WIDE.U32 R10, R27, 0xc, R10 ;  /* 0x0000000c1b0a7825 */ /* 0x000fc400078e000a */
[----:B------:R-:W4:Y:S04]  /*0830*/  LDG.E R13, desc[UR6][R12.64+0x8] ;  /* 0x000008060c0d7981 */ /* 0x000f28000c1e1900 */
[----:B------:R-:W4:Y:S01]  /*0840*/  LDG.E R10, desc[UR6][R10.64+0x8] ;  /* 0x000008060a0a7981 */ /* 0x000f22000c1e1900 */
[----:B------:R-:W-:Y:S01]  /*0850*/  VIADD R4, R4, 0x800 ;  /* 0x0000080004047836 */ /* 0x000fe20000000000 */
[----:B--2--5:R-:W-:-:S04]  /*0860*/  VIMNMX3 R18, R14, R15, R18, !PT ;  /* 0x0000000f0e12720f */ /* 0x024fc80007800112 */
[----:B---3--:R-:W-:-:S04]  /*0870*/  VIMNMX3 R18, R18, R19, R16, !PT ;  /* 0x000000131212720f */ /* 0x008fc80007800110 */
[----:B----4-:R-:W-:-:S04]  /*0880*/  VIMNMX3 R18, R18, R7, R8, !PT ;  /* 0x000000071212720f */ /* 0x010fc80007800108 */
[----:B------:R-:W-:-:S07]  /*0890*/  VIMNMX3 R14, R18, R13, R10, !PT ;  /* 0x0000000d120e720f */ /* 0x000fce000780010a */
.L_x_414:
[----:B------:R-:W-:Y:S05]  /*08a0*/  BSYNC.RECONVERGENT B2 ;  /* 0x0000000000027941 */ /* 0x000fea0003800200 */
.L_x_413:
[----:B------:R-:W-:Y:S05]  /*08b0*/  @!P1 BRA `(.L_x_408) ;  /* 0x0000000000849947 */ /* 0x000fea0003800000 */
[----:B------:R-:W-:Y:S01]  /*08c0*/  ISETP.GE.U32.AND P0, PT, R24, 0x4, PT ;  /* 0x000000041800780c */ /* 0x000fe20003f06070 */
[----:B------:R-:W-:Y:S01]  /*08d0*/  BSSY.RECONVERGENT B2, `(.L_x_415) ;  /* 0x0000014000027945 */ /* 0x000fe20003800200 */
[----:B------:R-:W-:-:S04]  /*08e0*/  LOP3.LUT R5, R5, 0x3, RZ, 0xc0, !PT ;  /* 0x0000000305057812 */ /* 0x000fc800078ec0ff */
[----:B------:R-:W-:-:S07]  /*08f0*/  ISETP.NE.AND P1, PT, R5, RZ, PT ;  /* 0x000000ff0500720c */ /* 0x000fce0003f25270 */
[----:B------:R-:W-:Y:S06]  /*0900*/  @!P0 BRA `(.L_x_416) ;  /* 0x0000000000408947 */ /* 0x000fec0003800000 */
[----:B------:R-:W1:Y:S01]  /*0910*/  LDC.64 R6, c[0x0][0x380] ;  /* 0x0000e000ff067b82 */ /* 0x000e620000000a00 */
[----:B------:R-:W-:-:S04]  /*0920*/  IMAD R11, R3, 0x1000, R4 ;  /* 0x00001000030b7824 */ /* 0x000fc800078e0204 */
[C---:B------:R-:W-:Y:S02]  /*0930*/  VIADD R13, R11.reuse, 0x100 ;  /* 0x000001000b0d7836 */ /* 0x040fe40000000000 */
[C---:B0-----:R-:W-:Y:S02]  /*0940*/  VIADD R15, R11.reuse, 0x200 ;  /* 0x000002000b0f7836 */ /* 0x041fe40000000000 */
[C---:B------:R-:W-:Y:S02]  /*0950*/  VIADD R17, R11.reuse, 0x300 ;  /* 0x000003000b117836 */ /* 0x040fe40000000000 */
[----:B-1----:R-:W-:-:S04]  /*0960*/  IMAD.WIDE.U32 R8, R11, 0xc, R6 ;  /* 0x0000000c0b087825 */ /* 0x002fc800078e0006 */
[--C-:B------:R-:W-:Y:S02]  /*0970*/  IMAD.WIDE.U32 R10, R13, 0xc, R6.reuse ;  /* 0x0000000c0d0a7825 */ /* 0x100fe400078e0006 */
[----:B------:R-:W2:Y:S02]  /*0980*/  LDG.E R9, desc[UR6][R8.64+0x8] ;  /* 0x0000080608097981 */ /* 0x000ea4000c1e1900 */
[--C-:B------:R-:W-:Y:S02]  /*0990*/  IMAD.WIDE.U32 R12, R15, 0xc, R6.reuse ;  /* 0x0000000c0f0c7825 */ /* 0x100fe400078e0006 */
[----:B------:R-:W2:Y:S02]  /*09a0*/  LDG.E R10, desc[UR6][R10.64+0x8] ;  /* 0x000008060a0a7981 */ /* 0x000ea4000c1e1900 */
[----:B------:R-:W-:Y:S02]  /*09b0*/  IMAD.WIDE.U32 R6, R17, 0xc, R6 ;  /* 0x0000000c11067825 */ /* 0x000fe400078e0006 */
[----:B------:R-:W3:Y:S04]  /*09c0*/  LDG.E R13, desc[UR6][R12.64+0x8] ;  /* 0x000008060c0d7981 */ /* 0x000ee8000c1e1900 */
[----:B------:R-:W3:Y:S01]  /*09d0*/  LDG.E R6, desc[UR6][R6.64+0x8] ;  /* 0x0000080606067981 */ /* 0x000ee2000c1e1900 */
[----:B------:R-:W-:Y:S01]  /*09e0*/  VIADD R4, R4, 0x400 ;  /* 0x0000040004047836 */ /* 0x000fe20000000000 */
[----:B--2--5:R-:W-:-:S04]  /*09f0*/  VIMNMX3 R14, R14, R9, R10, !PT ;  /* 0x000000090e0e720f */ /* 0x024fc8000780010a */
[----:B---3--:R-:W-:-:S07]  /*0a00*/  VIMNMX3 R14, R14, R13, R6, !PT ;  /* 0x0000000d0e0e720f */ /* 0x008fce0007800106 */
.L_x_416:
[----:B------:R-:W-:Y:S05]  /*0a10*/  BSYNC.RECONVERGENT B2 ;  /* 0x0000000000027941 */ /* 0x000fea0003800200 */
.L_x_415:
[----:B------:R-:W-:Y:S05]  /*0a20*/  @!P1 BRA `(.L_x_408) ;  /* 0x0000000000289947 */ /* 0x000fea0003800000 */
[----:B------:R-:W1:Y:S01]  /*0a30*/  LDC.64 R6, c[0x0][0x380] ;  /* 0x0000e000ff067b82 */ /* 0x000e620000000a00 */
[----:B------:R-:W-:Y:S02]  /*0a40*/  IMAD R9, R3, 0x1000, R4 ;  /* 0x0000100003097824 */ /* 0x000fe400078e0204 */
[----:B------:R-:W-:-:S07]  /*0a50*/  IMAD.MOV R8, RZ, RZ, -R5 ;  /* 0x000000ffff087224 */ /* 0x000fce00078e0a05 */
.L_x_417:
[----:B-1----:R-:W-:-:S06]  /*0a60*/  IMAD.WIDE.U32 R4, R9, 0xc, R6 ;  /* 0x0000000c09047825 */ /* 0x002fcc00078e0006 */
[----:B------:R-:W2:Y:S01]  /*0a70*/  LDG.E R5, desc[UR6][R4.64+0x8] ;  /* 0x0000080604057981 */ /* 0x000ea2000c1e1900 */
[----:B------:R-:W-:Y:S02]  /*0a80*/  VIADD R8, R8, 0x1 ;  /* 0x0000000108087836 */ /* 0x000fe40000000000 */
[----:B------:R-:W-:-:S03]  /*0a90*/  VIADD R9, R9, 0x100 ;  /* 0x0000010009097836 */ /* 0x000fc60000000000 */
[----:B------:R-:W-:Y:S02]  /*0aa0*/  ISETP.NE.AND P0, PT, R8, RZ, PT ;  /* 0x000000ff0800720c */ /* 0x000fe40003f05270 */
[----:B--2--5:R-:W-:-:S11]  /*0ab0*/  VIMNMX R14, PT, PT, R5, R14, !PT ;  /* 0x0000000e050e7248 */ /* 0x024fd60007fe0100 */
[----:B------:R-:W-:Y:S05]  /*0ac0*/  @P0 BRA `(.L_x_417) ;  /* 0xfffffffc00e40947 */ /* 0x000fea000383ffff */
.L_x_408:
[----:B------:R-:W-:Y:S05]  /*0ad0*/  BSYNC.RECONVERGENT B1 ;  /* 0x0000000000017941 */ /* 0x000fea0003800200 */
.L_x_407:
[----:B------:R-:W-:-:S13]  /*0ae0*/  ISETP.GE.U32.AND P0, PT, R0, 0x100, PT ;  /* 0x000001000000780c */ /* 0x000fda0003f06070 */
[----:B------:R-:W-:Y:S05]  /*0af0*/  @!P0 BRA `(.L_x_418) ;  /* 0x0000000000a08947 */ /* 0x000fea0003800000 */
[----:B------:R-:W1:Y:S01]  /*0b00*/  S2R R8, SR_LANEID ;  /* 0x0000000000087919 */ /* 0x000e620000000000 */
[----:B-----5:R-:W2:Y:S02]  /*0b10*/  SHFL.DOWN PT, R0, R14, 0x1, 0x1f ;  /* 0x08201f000e007f89 */ /* 0x020ea400000e0000 */
[----:B--2---:R-:W-:Y:S02]  /*0b20*/  VIMNMX R0, PT, PT, R0, R14, !PT ;  /* 0x0000000e00007248 */ /* 0x004fe40007fe0100 */
[C---:B-1----:R-:W-:Y:S02]  /*0b30*/  ISETP.GT.AND P0, PT, R8.reuse, 0x1e, PT ;  /* 0x0000001e0800780c */ /* 0x042fe40003f04270 */
[----:B------:R-:W-:Y:S02]  /*0b40*/  ISETP.NE.AND P1, PT, R8, RZ, PT ;  /* 0x000000ff0800720c */ /* 0x000fe40003f25270 */
[----:B------:R-:W-:Y:S02]  /*0b50*/  SEL R0, R14, R0, P0 ;  /* 0x000000000e007207 */ /* 0x000fe40000000000 */
[----:B------:R-:W-:-:S03]  /*0b60*/  ISETP.GT.AND P0, PT, R8, 0x1d, PT ;  /* 0x0000001d0800780c */ /* 0x000fc60003f04270 */
[----:B------:R-:W1:Y:S06]  /*0b70*/  SHFL.DOWN PT, R5, R0, 0x2, 0x1f ;  /* 0x08401f0000057f89 */ /* 0x000e6c00000e0000 */
[----:B------:R-:W2:Y:S01]  /*0b80*/  @!P1 S2R R7, SR_CgaCtaId ;  /* 0x0000000000079919 */ /* 0x000ea20000008800 */
[----:B------:R-:W-:Y:S02]  /*0b90*/  @!P1 MOV R6, 0x400 ;  /* 0x0000040000069802 */ /* 0x000fe40000000f00 */
[----:B------:R-:W-:-:S04]  /*0ba0*/  @!P1 SHF.R.U32.HI R4, RZ, 0x3, R2 ;  /* 0x00000003ff049819 */ /* 0x000fc80000011602 */
[----:B------:R-:W-:Y:S02]  /*0bb0*/  @!P1 LOP3.LUT R4, R4, 0x7c, RZ, 0xc0, !PT ;  /* 0x0000007c04049812 */ /* 0x000fe400078ec0ff */
[----:B-1----:R-:W-:Y:S02]  /*0bc0*/  @!P0 VIMNMX R0, PT, PT, R0, R5, !PT ;  /* 0x0000000500008248 */ /* 0x002fe40007fe0100 */
[----:B------:R-:W-:-:S03]  /*0bd0*/  ISETP.GT.AND P0, PT, R8, 0x1b, PT ;  /* 0x0000001b0800780c */ /* 0x000fc60003f04270 */
[----:B------:R-:W1:Y:S01]  /*0be0*/  SHFL.DOWN PT, R5, R0, 0x4, 0x1f ;  /* 0x08801f0000057f89 */ /* 0x000e6200000e0000 */
[----:B--2---:R-:W-:-:S05]  /*0bf0*/  @!P1 LEA R7, R7, R6, 0x18 ;  /* 0x0000000607079211 */ /* 0x004fca00078ec0ff */
[----:B------:R-:W-:-:S04]  /*0c00*/  @!P1 IMAD.IADD R4, R4, 0x1, R7 ;  /* 0x0000000104049824 */ /* 0x000fc800078e0207 */
[----:B-1----:R-:W-:Y:S02]  /*0c10*/  @!P0 VIMNMX R0, PT, PT, R0, R5, !PT ;  /* 0x0000000500008248 */ /* 0x002fe40007fe0100 */
[----:B------:R-:W-:-:S03]  /*0c20*/  ISETP.GT.AND P0, PT, R8, 0x17, PT ;  /* 0x000000170800780c */ /* 0x000fc60003f04270 */
[----:B------:R-:W1:Y:S10]  /*0c30*/  SHFL.DOWN PT, R5, R0, 0x8, 0x1f ;  /* 0x09001f0000057f89 */ /* 0x000e7400000e0000 */
[----:B-1----:R-:W-:-:S02]  /*0c40*/  @!P0 VIMNMX R0, PT, PT, R0, R5, !PT ;  /* 0x0000000500008248 */ /* 0x002fc40007fe0100 */
[----:B------:R-:W-:-:S03]  /*0c50*/  ISETP.NE.AND P0, PT, R2, RZ, PT ;  /* 0x000000ff0200720c */ /* 0x000fc60003f05270 */
[----:B------:R-:W1:Y:S02]  /*0c60*/  SHFL.DOWN PT, R5, R0, 0x10, 0x1f ;  /* 0x0a001f0000057f89 */ /* 0x000e6400000e0000 */
[----:B-1----:R-:W-:-:S05]  /*0c70*/  VIMNMX R5, PT, PT, R0, R5, !PT ;  /* 0x0000000500057248 */ /* 0x002fca0007fe0100 */
        /* <DEDUP_REMOVED lines=8> */
[----:B------:R-:W-:Y:S04]  /*0d00*/  LDS R0, [UR4+0xc] ;  /* 0x00000c04ff007984 */ /* 0x000fe80008000800 */
[----:B--2---:R-:W1:Y:S04]  /*0d10*/  LDS.128 R4, [UR4+0x10] ;  /* 0x00001004ff047984 */ /* 0x004e680008000c00 */
[----:B------:R-:W2:Y:S01]  /*0d20*/  LDS.64 R10, [UR4+0x20] ;  /* 0x00002004ff0a7984 */ /* 0x000ea20008000a00 */
[----:B-1----:R-:W-:-:S04]  /*0d30*/  VIMNMX3 R0, R9, R0, R4, !PT ;  /* 0x000000000900720f */ /* 0x002fc80007800104 */
[----:B------:R-:W-:-:S04]  /*0d40*/  VIMNMX3 R0, R0, R5, R6, !PT ;  /* 0x000000050000720f */ /* 0x000fc80007800106 */
[----:B--2---:R-:W-:-:S04]  /*0d50*/  VIMNMX3 R0, R0, R7, R10, !PT ;  /* 0x000000070000720f */ /* 0x004fc8000780010a */
[----:B------:R-:W-:Y:S01]  /*0d60*/  VIMNMX R9, PT, PT, R0, R11, !PT ;  /* 0x0000000b00097248 */ /* 0x000fe20007fe0100 */
[----:B------:R-:W-:Y:S06]  /*0d70*/  BRA `(.L_x_419) ;  /* 0x0000001400507947 */ /* 0x000fec0003800000 */
.L_x_418:
[----:B------:R-:W1:Y:S01]  /*0d80*/  S2R R8, SR_LANEID ;  /* 0x0000000000087919 */ /* 0x000e620000000000 */
[----:B------:R-:W-:-:S04]  /*0d90*/  LOP3.LUT R4, R2, 0x3e0, RZ, 0xc0, !PT ;  /* 0x000003e002047812 */ /* 0x000fc800078ec0ff */
[----:B------:R-:W-:Y:S01]  /*0da0*/  LOP3.LUT R7, RZ, R4, RZ, 0x33, !PT ;  /* 0x00000004ff077212 */ /* 0x000fe200078e33ff */
[----:B------:R-:W-:-:S04]  /*0db0*/  VIADD R5, R4, 0x20 ;  /* 0x0000002004057836 */ /* 0x000fc80000000000 */
[----:B------:R-:W-:Y:S01]  /*0dc0*/  IMAD.IADD R7, R0, 0x1, R7 ;  /* 0x0000000100077824 */ /* 0x000fe200078e0207 */
[----:B------:R-:W-:-:S04]  /*0dd0*/  ISETP.GT.U32.AND P0, PT, R5, R0, PT ;  /* 0x000000000500720c */ /* 0x000fc80003f04070 */
[----:B------:R-:W-:-:S05]  /*0de0*/  SEL R7, R7, 0x1f, P0 ;  /* 0x0000001f07077807 */ /* 0x000fca0000000000 */
[----:B-----5:R-:W2:Y:S01]  /*0df0*/  SHFL.DOWN PT, R4, R14, 0x1, R7 ;  /* 0x082000000e047989 */ /* 0x020ea200000e0007 */
[C---:B-1----:R-:W-:Y:S02]  /*0e00*/  ISETP.GE.AND P0, PT, R8.reuse, R7, PT ;  /* 0x000000070800720c */ /* 0x042fe40003f06270 */
[C---:B------:R-:W-:Y:S02]  /*0e10*/  IADD3 R6, PT, PT, R8.reuse, 0x2, RZ ;  /* 0x0000000208067810 */ /* 0x040fe40007ffe0ff */
[----:B------:R-:W-:-:S09]  /*0e20*/  ISETP.NE.AND P1, PT, R8, RZ, PT ;  /* 0x000000ff0800720c */ /* 0x000fd20003f25270 */
[----:B--2---:R-:W-:Y:S02]  /*0e30*/  @!P0 VIMNMX R14, PT, PT, R4, R14, !PT ;  /* 0x0000000e040e8248 */ /* 0x004fe40007fe0100 */
[----:B------:R-:W-:Y:S01]  /*0e40*/  ISETP.GT.AND P0, PT, R6, R7, PT ;  /* 0x000000070600720c */ /* 0x000fe20003f04270 */
[----:B------:R-:W-:Y:S01]  /*0e50*/  VIADD R6, R8, 0x4 ;  /* 0x0000000408067836 */ /* 0x000fe20000000000 */
[----:B------:R-:W1:Y:S01]  /*0e60*/  @!P1 S2R R9, SR_CgaCtaId ;  /* 0x0000000000099919 */ /* 0x000e620000008800 */
[----:B------:R-:W-:Y:S01]  /*0e70*/  @!P1 SHF.R.U32.HI R5, RZ, 0x3, R2 ;  /* 0x00000003ff059819 */ /* 0x000fe20000011602 */
[----:B------:R-:W2:Y:S03]  /*0e80*/  SHFL.DOWN PT, R4, R14, 0x2, R7 ;  /* 0x084000000e047989 */ /* 0x000ea600000e0007 */
[----:B------:R-:W-:-:S06]  /*0e90*/  @!P1 LOP3.LUT R5, R5, 0x7c, RZ, 0xc0, !PT ;  /* 0x0000007c05059812 */ /* 0x000fcc00078ec0ff */
[----:B--2---:R-:W-:Y:S02]  /*0ea0*/  @!P0 VIMNMX R14, PT, PT, R14, R4, !PT ;  /* 0x000000040e0e8248 */ /* 0x004fe40007fe0100 */
[----:B------:R-:W-:Y:S01]  /*0eb0*/  ISETP.GT.AND P0, PT, R6, R7, PT ;  /* 0x000000070600720c */ /* 0x000fe20003f04270 */
[----:B------:R-:W-:Y:S02]  /*0ec0*/  VIADD R6, R8, 0x8 ;  /* 0x0000000808067836 */ /* 0x000fe40000000000 */
[----:B------:R-:W2:Y:S10]  /*0ed0*/  SHFL.DOWN PT, R4, R14, 0x4, R7 ;  /* 0x088000000e047989 */ /* 0x000eb400000e0007 */
[----:B--2---:R-:W-:-:S02]  /*0ee0*/  @!P0 VIMNMX R14, PT, PT, R14, R4, !PT ;  /* 0x000000040e0e8248 */ /* 0x004fc40007fe0100 */
[----:B------:R-:W-:Y:S01]  /*0ef0*/  ISETP.GT.AND P0, PT, R6, R7, PT ;  /* 0x000000070600720c */ /* 0x000fe20003f04270 */
[----:B------:R-:W-:Y:S02]  /*0f00*/  VIADD R6, R8, 0x10 ;  /* 0x0000001008067836 */ /* 0x000fe40000000000 */
[----:B------:R-:W2:Y:S10]  /*0f10*/  SHFL.DOWN PT, R4, R14, 0x8, R7 ;  /* 0x090000000e047989 */ /* 0x000eb400000e0007 */
[----:B--2---:R-:W-:-:S02]  /*0f20*/  @!P0 VIMNMX R14, PT, PT, R14, R4, !PT ;  /* 0x000000040e0e8248 */ /* 0x004fc40007fe0100 */
[----:B------:R-:W-:Y:S02]  /*0f30*/  ISETP.GT.AND P0, PT, R6, R7, PT ;  /* 0x000000070600720c */ /* 0x000fe40003f04270 */
[----:B------:R-:W-:Y:S01]  /*0f40*/  @!P1 MOV R6, 0x400 ;  /* 0x0000040000069802 */ /* 0x000fe20000000f00 */
[----:B------:R-:W2:Y:S03]  /*0f50*/  SHFL.DOWN PT, R4, R14, 0x10, R7 ;  /* 0x0a0000000e047989 */ /* 0x000ea600000e0007 */
[----:B-1----:R-:W-:-:S05]  /*0f60*/  @!P1 LEA R6, R9, R6, 0x18 ;  /* 0x0000000609069211 */ /* 0x002fca00078ec0ff */
[----:B------:R-:W-:Y:S02]  /*0f70*/  @!P1 IMAD.IADD R6, R5, 0x1, R6 ;  /* 0x0000000105069824 */ /* 0x000fe400078e0206 */
[----:B--2---:R-:W-:Y:S02]  /*0f80*/  @!P0 VIMNMX R14, PT, PT, R14, R4, !PT ;  /* 0x000000040e0e8248 */ /* 0x004fe40007fe0100 */
[----:B------:R-:W-:-:S03]  /*0f90*/  ISETP.NE.AND P0, PT, R2, RZ, PT ;  /* 0x000000ff0200720c */ /* 0x000fc60003f05270 */
[----:B------:R-:W-:-:S05]  /*0fa0*/  IMAD.MOV.U32 R9, RZ, RZ, R14 ;  /* 0x000000ffff097224 */ /* 0x000fca00078e000e */
[----:B------:R1:W-:Y:S01]  /*0fb0*/  @!P1 STS [R6+0x8], R9 ;  /* 0x0000080906009388 */ /* 0x0003e20000000800 */
[----:B------:R-:W-:Y:S06]  /*0fc0*/  BAR.SYNC.DEFER_BLOCKING 0x0 ;  /* 0x0000000000007b1d */ /* 0x000fec0000010000 */
[----:B------:R-:W-:Y:S05]  /*0fd0*/  @P0 BRA `(.L_x_419) ;  /* 0x0000001000b80947 */ /* 0x000fea0003800000 */
[----:B------:R-:W2:Y:S01]  /*0fe0*/  S2UR UR5, SR_CgaCtaId ;  /* 0x00000000000579c3 */ /* 0x000ea20000008800 */
[----:B------:R-:W-:Y:S01]  /*0ff0*/  UMOV UR4, 0x400 ;  /* 0x0000040000047882 */ /* 0x000fe20000000000 */
[C---:B------:R-:W-:Y:S02]  /*1000*/  ISETP.GT.U32.AND P2, PT, R0.reuse, 0x20, PT ;  /* 0x000000200000780c */ /* 0x040fe40003f44070 */
[C---:B------:R-:W-:Y:S02]  /*1010*/  ISETP.GT.U32.AND P4, PT, R0.reuse, 0x40, PT ;  /* 0x000000400000780c */ /* 0x040fe40003f84070 */
[C---:B------:R-:W-:Y:S02]  /*1020*/  ISETP.GT.U32.AND P3, PT, R0.reuse, 0x60, PT ;  /* 0x000000600000780c */ /* 0x040fe40003f64070 */
[----:B------:R-:W-:Y:S01]  /*1030*/  ISETP.GT.U32.AND P1, PT, R0, 0x80, PT ;  /* 0x000000800000780c */ /* 0x000fe20003f24070 */
[----:B--2---:R-:W-:-:S09]  /*1040*/  ULEA UR4, UR5, UR4, 0x18 ;  /* 0x0000000405047291 */ /* 0x004fd2000f8ec0ff */
[----:B------:R-:W2:Y:S04]  /*1050*/  LDS R2, [UR4+0xc] ;  /* 0x00000c04ff027984 */ /* 0x000ea80008000800 */
[----:B-1----:R-:W1:Y:S04]  /*1060*/  LDS.128 R4, [UR4+0x10] ;  /* 0x00001004ff047984 */ /* 0x002e680008000c00 */
[----:B------:R-:W3:Y:S01]  /*1070*/  LDS.64 R10, [UR4+0x20] ;  /* 0x00002004ff0a7984 */ /* 0x000ee20008000a00 */
[----:B--2---:R-:W-:Y:S02]  /*1080*/  @P2 VIMNMX R9, PT, PT, R9, R2, !PT ;  /* 0x0000000209092248 */ /* 0x004fe40007fe0100 */
[----:B------:R-:W-:-:S02]  /*1090*/  ISETP.GT.U32.AND P2, PT, R0, 0xa0, PT ;  /* 0x000000a00000780c */ /* 0x000fc40003f44070 */
[----:B-1----:R-:W-:Y:S02]  /*10a0*/  @P4 VIMNMX R9, PT, PT, R9, R4, !PT ;  /* 0x0000000409094248 */ /* 0x002fe40007fe0100 */
[C---:B------:R-:W-:Y:S02]  /*10b0*/  ISETP.GT.U32.AND P4, PT, R0.reuse, 0xc0, PT ;  /* 0x000000c00000780c */ /* 0x040fe40003f84070 */
[----:B------:R-:W-:Y:S02]  /*10c0*/  @P3 VIMNMX R9, PT, PT, R9, R5, !PT ;  /* 0x0000000509093248 */ /* 0x000fe40007fe0100 */
[----:B------:R-:W-:Y:S02]  /*10d0*/  ISETP.GT.U32.AND P3, PT, R0, 0xe0, PT ;  /* 0x000000e00000780c */ /* 0x000fe40003f64070 */
[----:B------:R-:W-:-:S04]  /*10e0*/  @P1 VIMNMX R9, PT, PT, R9, R6, !PT ;  /* 0x0000000609091248 */ /* 0x000fc80007fe0100 */
[----:B------:R-:W-:-:S04]  /*10f0*/  @P2 VIMNMX R9, PT, PT, R9, R7, !PT ;  /* 0x0000000709092248 */ /* 0x000fc80007fe0100 */
[----:B---3--:R-:W-:-:S04]  /*1100*/  @P4 VIMNMX R9, PT, PT, R9, R10, !PT ;  /* 0x0000000a09094248 */ /* 0x008fc80007fe0100 */
[----:B------:R-:W-:Y:S01]  /*1110*/  @P3 VIMNMX R9, PT, PT, R9, R11, !PT ;  /* 0x0000000b09093248 */ /* 0x000fe20007fe0100 */
[----:B------:R-:W-:Y:S06]  /*1120*/  BRA `(.L_x_419) ;  /* 0x0000001000647947 */ /* 0x000fec0003800000 */
.L_x_404:
[----:B------:R-:W0:Y:S01]  /*1130*/  S2R R2, SR_TID.X ;  /* 0x0000000000027919 */ /* 0x000e220000002100 */
[----:B------:R-:W1:Y:S02]  /*1140*/  LDCU.64 UR4, c[0x0][0x380] ;  /* 0x00007000ff0477ac */ /* 0x000e640008000a00 */
[----:B-1----:R-:W-:Y:S02]  /*1150*/  IMAD.U32 R4, RZ, RZ, UR4 ;  /* 0x00000004ff047e24 */ /* 0x002fe4000f8e00ff */
[----:B------:R-:W-:Y:S02]  /*1160*/  IMAD.U32 R5, RZ, RZ, UR5 ;  /* 0x00000005ff057e24 */ /* 0x000fe4000f8e00ff */
[----:B0-----:R-:W-:-:S04]  /*1170*/  IMAD R7, R3, 0x1000, R2 ;  /* 0x0000100003077824 */ /* 0x001fc800078e0202 */
        /* <DEDUP_REMOVED lines=17> */
[----:B------:R-:W-:-:S02]  /*1290*/  ISETP.GE.U32.AND P0, PT, R0, R13, PT ;  /* 0x0000000d0000720c */ /* 0x000fc40003f06070 */
        /* <DEDUP_REMOVED lines=8> */
[----:B------:R-:W-:Y:S06]  /*1320*/  @!P0 BRA `(.L_x_420) ;  /* 0x0000000c00488947 */ /* 0x000fec0003800000 */
[----:B------:R-:W-:Y:S01]  /*1330*/  IMAD R9, R3, 0x1000, R13 ;  /* 0x0000100003097824 */ /* 0x000fe200078e020d */
[----:B------:R-:W-:Y:S01]  /*1340*/  LOP3.LUT R6, RZ, R2, RZ, 0x33, !PT ;  /* 0x00000002ff067212 */ /* 0x000fe200078e33ff */
[----:B------:R-:W-:Y:S01]  /*1350*/  VIADD R0, R8, 0xfffff000 ;  /* 0xfffff00008007836 */ /* 0x000fe20000000000 */
[----:B------:R-:W-:Y:S02]  /*1360*/  UMOV UR4, URZ ;  /* 0x000000ff00047c82 */ /* 0x000fe40008000000 */
[----:B------:R-:W-:Y:S02]  /*1370*/  IADD3 R6, PT, PT, -R13, R8, R6 ;  /* 0x000000080d067210 */ /* 0x000fe40007ffe106 */
[C---:B------:R-:W-:Y:S02]  /*1380*/  ISETP.GT.U32.AND P0, PT, R9.reuse, R0, PT ;  /* 0x000000000900720c */ /* 0x040fe40003f04070 */
[----:B------:R-:W-:Y:S01]  /*1390*/  IADD3 R7, PT, PT, R9, 0x800, R2 ;  /* 0x0000080009077810 */ /* 0x000fe20007ffe002 */
[----:B------:R-:W-:-:S02]  /*13a0*/  IMAD.MOV.U32 R2, RZ, RZ, R9 ;  /* 0x000000ffff027224 */ /* 0x000fc400078e0009 */
[----:B------:R-:W-:-:S08]  /*13b0*/  IMAD R6, R3, -0x1000, R6 ;  /* 0xfffff00003067824 */ /* 0x000fd000078e0206 */
[----:B------:R-:W-:Y:S05]  /*13c0*/  @P0 BRA `(.L_x_421) ;  /* 0x0000000000a00947 */ /* 0x000fea0003800000 */
[----:B------:R-:W0:Y:S08]  /*13d0*/  LDC R8, c[0x0][0x3b0] ;  /* 0x0000ec00ff087b82 */ /* 0x000e300000000800 */
[----:B------:R-:W1:Y:S02]  /*13e0*/  LDC.64 R4, c[0x0][0x380] ;  /* 0x0000e000ff047b82 */ /* 0x000e640000000a00 */
.L_x_422:
[----:B------:R-:W2:Y:S02]  /*13f0*/  S2R R10, SR_TID.X ;  /* 0x00000000000a7919 */ /* 0x000ea40000002100 */
[----:B--2---:R-:W-:-:S04]  /*1400*/  IMAD.IADD R11, R10, 0x1, R9 ;  /* 0x000000010a0b7824 */ /* 0x004fc800078e0209 */
[----:B-1----:R-:W-:-:S05]  /*1410*/  IMAD.WIDE.U32 R10, R11, 0xc, R4 ;  /* 0x0000000c0b0a7825 */ /* 0x002fca00078e0004 */
        /* <DEDUP_REMOVED lines=11> */
[----:B------:R-:W5:Y:S01]  /*14d0*/  LDG.E R20, desc[UR6][R10.64+0xb408] ;  /* 0x00b408060a147981 */ /* 0x000f62000c1e1900 */
[----:B--2---:R-:W-:-:S03]  /*14e0*/  VIMNMX3 R29, R29, R12, R14, !PT ;  /* 0x0000000c1d1d720f */ /* 0x004fc6000780010e */
[----:B------:R-:W5:Y:S04]  /*14f0*/  LDG.E R12, desc[UR6][R10.64+0x3c08] ;  /* 0x003c08060a0c7981 */ /* 0x000f68000c1e1900 */
[----:B------:R-:W2:Y:S01]  /*1500*/  LDG.E R14, desc[UR6][R10.64+0x9c08] ;  /* 0x009c08060a0e7981 */ /* 0x000ea2000c1e1900 */
[----:B---3--:R-:W-:-:S03]  /*1510*/  VIMNMX3 R16, R16, R15, R17, !PT ;  /* 0x0000000f1010720f */ /* 0x008fc60007800111 */
[----:B------:R-:W2:Y:S04]  /*1520*/  LDG.E R17, desc[UR6][R10.64+0x8408] ;  /* 0x008408060a117981 */ /* 0x000ea8000c1e1900 */
[----:B------:R-:W3:Y:S01]  /*1530*/  LDG.E R15, desc[UR6][R10.64+0xa808] ;  /* 0x00a808060a0f7981 */ /* 0x000ee2000c1e1900 */
[----:B----4-:R-:W-:Y:S01]  /*1540*/  VIMNMX3 R22, R22, R23, R24, !PT ;  /* 0x000000171616720f */ /* 0x010fe20007800118 */
[----:B0-----:R-:W-:-:S05]  /*1550*/  IMAD.IADD R24, R8, 0x1, -R9 ;  /* 0x0000000108187824 */ /* 0x001fca00078e0a09 */
[----:B------:R-:W-:Y:S02]  /*1560*/  ISETP.GE.U32.AND P0, PT, R24, R13, PT ;  /* 0x0000000d1800720c */ /* 0x000fe40003f06070 */
[----:B-----5:R-:W-:-:S04]  /*1570*/  VIMNMX3 R12, R12, R19, R21, !PT ;  /* 0x000000130c0c720f */ /* 0x020fc80007800115 */
[----:B------:R-:W-:Y:S02]  /*1580*/  VIMNMX3 R29, R29, R16, R12, !PT ;  /* 0x000000101d1d720f */ /* 0x000fe4000780010c */
[----:B--2---:R-:W-:Y:S02]  /*1590*/  VIMNMX3 R17, R17, R18, R14, !PT ;  /* 0x000000121111720f */ /* 0x004fe4000780010e */
[----:B---3--:R-:W-:-:S04]  /*15a0*/  VIMNMX R15, PT, PT, R15, R20, !PT ;  /* 0x000000140f0f7248 */ /* 0x008fc80007fe0100 */
[----:B------:R-:W-:-:S04]  /*15b0*/  VIMNMX3 R22, R22, R17, R15, !PT ;  /* 0x000000111616720f */ /* 0x000fc8000780010f */
[----:B------:R-:W-:Y:S01]  /*15c0*/  VIMNMX R29, PT, PT, R29, R22, !PT ;  /* 0x000000161d1d7248 */ /* 0x000fe20007fe0100 */
[----:B------:R-:W-:Y:S06]  /*15d0*/  @!P0 BRA `(.L_x_420) ;  /* 0x00000008009c8947 */ /* 0x000fec0003800000 */
[C---:B------:R-:W-:Y:S01]  /*15e0*/  IMAD.IADD R9, R13.reuse, 0x1, R9 ;  /* 0x000000010d097824 */ /* 0x040fe200078e0209 */
[----:B------:R-:W-:Y:S01]  /*15f0*/  UIADD3 UR4, UPT, UPT, UR4, 0x1, URZ ;  /* 0x0000000104047890 */ /* 0x000fe2000fffe0ff */
[----:B------:R-:W-:Y:S02]  /*1600*/  IMAD.IADD R2, R13, 0x1, R2 ;  /* 0x000000010d027824 */ /* 0x000fe400078e0202 */
[----:B------:R-:W-:Y:S01]  /*1610*/  IMAD.IADD R6, R6, 0x1, -R13 ;  /* 0x0000000106067824 */ /* 0x000fe200078e0a0d */
[----:B------:R-:W-:Y:S01]  /*1620*/  ISETP.GT.U32.AND P0, PT, R9, R0, PT ;  /* 0x000000000900720c */ /* 0x000fe20003f04070 */
[----:B------:R-:W-:-:S12]  /*1630*/  IMAD.IADD R7, R13, 0x1, R7 ;  /* 0x000000010d077824 */ /* 0x000fd800078e0207 */
[----:B------:R-:W-:Y:S05]  /*1640*/  @!P0 BRA `(.L_x_422) ;  /* 0xfffffffc00688947 */ /* 0x000fea000383ffff */
.L_x_421:
[----:B------:R-:W0:Y:S01]  /*1650*/  S2R R13, SR_TID.X ;  /* 0x00000000000d7919 */ /* 0x000e220000002100 */
[----:B------:R-:W-:Y:S01]  /*1660*/  IMAD.IADD R0, R8, 0x1, -R9 ;  /* 0x0000000108007824 */ /* 0x000fe200078e0a09 */
[----:B------:R-:W-:Y:S04]  /*1670*/  BSSY.RECONVERGENT B1, `(.L_x_420) ;  /* 0x000009d000017945 */ /* 0x000fe80003800200 */
[----:B0-----:R-:W-:-:S04]  /*1680*/  ISETP.GE.AND P0, PT, R13, R0, PT ;  /* 0x000000000d00720c */ /* 0x001fc80003f06270 */
[----:B------:R-:W-:-:S13]  /*1690*/  ISETP.GE.U32.OR P0, PT, R9, R8, P0 ;  /* 0x000000080900720c */ /* 0x000fda0000706470 */
[----:B------:R-:W-:Y:S05]  /*16a0*/  @P0 BRA `(.L_x_423) ;  /* 0x0000000800640947 */ /* 0x000fea0003800000 */
[----:B------:R-:W0:Y:S01]  /*16b0*/  LDC R10, c[0x0][0x3b4] ;  /* 0x0000ed00ff0a7b82 */ /* 0x000e220000000800 */
[----:B------:R-:W-:Y:S01]  /*16c0*/  LOP3.LUT R11, RZ, R13, RZ, 0x33, !PT ;  /* 0x0000000dff0b7212 */ /* 0x000fe200078e33ff */
[----:B------:R-:W-:Y:S06]  /*16d0*/  BSSY.RECONVERGENT B2, `(.L_x_424) ;  /* 0x000004f000027945 */ /* 0x000fec0003800200 */
[----:B------:R-:W1:Y:S01]  /*16e0*/  LDC R0, c[0x0][0x3b4] ;  /* 0x0000ed00ff007b82 */ /* 0x000e620000000800 */
[----:B0-----:R-:W-:-:S04]  /*16f0*/  IMAD.SHL.U32 R10, R10, 0x1000, RZ ;  /* 0x000010000a0a7824 */ /* 0x001fc800078e00ff */
[----:B------:R-:W-:-:S05]  /*1700*/  IMAD R10, R3, 0x1000, R10 ;  /* 0x00001000030a7824 */ /* 0x000fca00078e020a */
[----:B------:R-:W-:Y:S01]  /*1710*/  IADD3 R8, PT, PT, -R10, R8, R11 ;  /* 0x000000080a087210 */ /* 0x000fe20007ffe10b */
[----:B-1----:R-:W-:Y:S01]  /*1720*/  IMAD R11, R0, UR4, RZ ;  /* 0x00000004000b7c24 */ /* 0x002fe2000f8e02ff */
[----:B------:R-:W-:-:S03]  /*1730*/  MOV R0, R13 ;  /* 0x0000000d00007202 */ /* 0x000fc60000000f00 */
[----:B------:R-:W-:-:S05]  /*1740*/  IMAD R8, R11, -0x1000, R8 ;  /* 0xfffff0000b087824 */ /* 0x000fca00078e0208 */
[C---:B------:R-:W-:Y:S02]  /*1750*/  ISETP.GE.U32.AND P0, PT, R8.reuse, 0xf00, PT ;  /* 0x00000f000800780c */ /* 0x040fe40003f06070 */
[----:B------:R-:W-:-:S04]  /*1760*/  LEA.HI R8, R8, 0x1, RZ, 0x18 ;  /* 0x0000000108087811 */ /* 0x000fc800078fc0ff */
[----:B------:R-:W-:-:S07]  /*1770*/  LOP3.LUT R10, R8, 0xf, RZ, 0xc0, !PT ;  /* 0x0000000f080a7812 */ /* 0x000fce00078ec0ff */
[----:B------:R-:W-:Y:S05]  /*1780*/  @!P0 BRA `(.L_x_425) ;  /* 0x00000004000c8947 */ /* 0x000fea0003800000 */
[----:B------:R-:W-:Y:S01]  /*1790*/  LEA.HI R0, R6, 0x1, RZ, 0x18 ;  /* 0x0000000106007811 */ /* 0x000fe200078fc0ff */
[----:B------:R-:W-:Y:S01]  /*17a0*/  BSSY.RECONVERGENT B3, `(.L_x_426) ;  /* 0x0000040000037945 */ /* 0x000fe20003800200 */
[----:B------:R-:W-:Y:S02]  /*17b0*/  LOP3.LUT R11, R13, 0x800, RZ, 0xfc, !PT ;  /* 0x000008000d0b7812 */ /* 0x000fe400078efcff */
[----:B------:R-:W-:-:S05]  /*17c0*/  LOP3.LUT R0, R0, 0x1fffff0, RZ, 0xc0, !PT ;  /* 0x01fffff000007812 */ /* 0x000fca00078ec0ff */
[----:B------:R-:W-:-:S07]  /*17d0*/  IMAD.MOV R12, RZ, RZ, -R0 ;  /* 0x000000ffff0c7224 */ /* 0x000fce00078e0a00 */
.L_x_427:
[C---:B------:R-:W-:Y:S02]  /*17e0*/  VIADD R15, R7.reuse, 0xfffff800 ;  /* 0xfffff800070f7836 */ /* 0x040fe40000000000 */
[----:B------:R-:W-:Y:S02]  /*17f0*/  VIADD R21, R7, 0xfffff900 ;  /* 0xfffff90007157836 */ /* 0x000fe40000000000 */
[----:B------:R-:W-:-:S04]  /*1800*/  IMAD.WIDE.U32 R14, R15, 0xc, R4 ;  /* 0x0000000c0f0e7825 */ /* 0x000fc800078e0004 */
[--C-:B------:R-:W-:Y:S01]  /*1810*/  IMAD.WIDE.U32 R20, R21, 0xc, R4.reuse ;  /* 0x0000000c15147825 */ /* 0x100fe200078e0004 */
[----:B------:R0:W2:Y:S04]  /*1820*/  LDG.E R28, desc[UR6][R14.64+0x8] ;  /* 0x000008060e1c7981 */ /* 0x0000a8000c1e1900 */
[----:B------:R1:W2:Y:S01]  /*1830*/  LDG.E R27, desc[UR6][R20.64+0x8] ;  /* 0x00000806141b7981 */ /* 0x0002a2000c1e1900 */
[C---:B------:R-:W-:Y:S02]  /*1840*/  VIADD R17, R7.reuse, 0xfffffa00 ;  /* 0xfffffa0007117836 */ /* 0x040fe40000000000 */
[----:B------:R-:W-:Y:S02]  /*1850*/  VIADD R19, R7, 0xfffffb00 ;  /* 0xfffffb0007137836 */ /* 0x000fe40000000000 */
[----:B------:R-:W-:-:S04]  /*1860*/  IMAD.WIDE.U32 R16, R17, 0xc, R4 ;  /* 0x0000000c11107825 */ /* 0x000fc800078e0004 */
[--C-:B------:R-:W-:Y:S01]  /*1870*/  IMAD.WIDE.U32 R18, R19, 0xc, R4.reuse ;  /* 0x0000000c13127825 */ /* 0x100fe200078e0004 */
[----:B------:R3:W4:Y:S04]  /*1880*/  LDG.E R0, desc[UR6][R16.64+0x8] ;  /* 0x0000080610007981 */ /* 0x000728000c1e1900 */
[----:B------:R5:W4:Y:S01]  /*1890*/  LDG.E R13, desc[UR6][R18.64+0x8] ;  /* 0x00000806120d7981 */ /* 0x000b22000c1e1900 */
[C---:B------:R-:W-:Y:S02]  /*18a0*/  VIADD R22, R7.reuse, 0xfffffd00 ;  /* 0xfffffd0007167836 */ /* 0x040fe40000000000 */
[C---:B------:R-:W-:Y:S02]  /*18b0*/  VIADD R23, R7.reuse, 0xfffffc00 ;  /* 0xfffffc0007177836 */ /* 0x040fe40000000000 */
[----:B------:R-:W-:-:S04]  /*18c0*/  IMAD.WIDE.U32 R24, R7, 0xc, R4 ;  /* 0x0000000c07187825 */ /* 0x000fc800078e0004 */
[----:B------:R-:W-:Y:S02]  /*18d0*/  VIADD R26, R7, 0xfffffe00 ;  /* 0xfffffe00071a7836 */ /* 0x000fe40000000000 */
[--C-:B0-----:R-:W-:Y:S01]  /*18e0*/  IMAD.WIDE.U32 R14, R22, 0xc, R4.reuse ;  /* 0x0000000c160e7825 */ /* 0x101fe200078e0004 */
[----:B------:R-:W4:Y:S03]  /*18f0*/  LDG.E R24, desc[UR6][R24.64+0x8] ;  /* 0x0000080618187981 */ /* 0x000f26000c1e1900 */
[----:B-1----:R-:W-:-:S04]  /*1900*/  IMAD.WIDE.U32 R20, R23, 0xc, R4 ;  /* 0x0000000c17147825 */ /* 0x002fc800078e0004 */
[----:B---3--:R-:W-:Y:S02]  /*1910*/  IMAD.WIDE.U32 R16, R26, 0xc, R4 ;  /* 0x0000000c1a107825 */ /* 0x008fe400078e0004 */
[----:B------:R0:W3:Y:S02]  /*1920*/  LDG.E R26, desc[UR6][R14.64+0x8] ;  /* 0x000008060e1a7981 */ /* 0x0000e4000c1e1900 */
[C---:B-----5:R-:W-:Y:S02]  /*1930*/  VIADD R19, R7.reuse, 0xffffff00 ;  /* 0xffffff0007137836 */ /* 0x060fe40000000000 */
[----:B------:R1:W3:Y:S01]  /*1940*/  LDG.E R25, desc[UR6][R20.64+0x8] ;  /* 0x0000080614197981 */ /* 0x0002e2000c1e1900 */
[----:B------:R-:W-:-:S03]  /*1950*/  VIADD R23, R7, 0x100 ;  /* 0x0000010007177836 */ /* 0x000fc60000000000 */
[----:B------:R-:W5:Y:S01]  /*1960*/  LDG.E R16, desc[UR6][R16.64+0x8] ;  /* 0x0000080610107981 */ /* 0x000f62000c1e1900 */
[C---:B0-----:R-:W-:Y:S02]  /*1970*/  VIADD R15, R7.reuse, 0x200 ;  /* 0x00000200070f7836 */ /* 0x041fe40000000000 */
[----:B-1----:R-:W-:Y:S02]  /*1980*/  VIADD R21, R7, 0x300 ;  /* 0x0000030007157836 */ /* 0x002fe40000000000 */
[----:B------:R-:W-:-:S04]  /*1990*/  IMAD.WIDE.U32 R18, R19, 0xc, R4 ;  /* 0x0000000c13127825 */ /* 0x000fc800078e0004 */
[--C-:B------:R-:W-:Y:S02]  /*19a0*/  IMAD.WIDE.U32 R20, R21, 0xc, R4.reuse ;  /* 0x0000000c15147825 */ /* 0x100fe400078e0004 */
[----:B------:R-:W5:Y:S02]  /*19b0*/  LDG.E R19, desc[UR6][R18.64+0x8] ;  /* 0x0000080612137981 */ /* 0x000f64000c1e1900 */
[----:B------:R-:W-:Y:S02]  /*19c0*/  IMAD.WIDE.U32 R22, R23, 0xc, R4 ;  /* 0x0000000c17167825 */ /* 0x000fe400078e0004 */
[----:B------:R0:W5:Y:S04]  /*19d0*/  LDG.E R17, desc[UR6][R20.64+0x8] ;  /* 0x0000080614117981 */ /* 0x000168000c1e1900 */
[----:B------:R1:W5:Y:S01]  /*19e0*/  LDG.E R23, desc[UR6][R22.64+0x8] ;  /* 0x0000080616177981 */ /* 0x000362000c1e1900 */
[----:B0-----:R-:W-:-:S02]  /*19f0*/  VIADD R21, R7, 0x500 ;  /* 0x0000050007157836 */ /* 0x001fc40000000000 */
[----:B-1----:R-:W-:Y:S01]  /*1a00*/  VIADD R22, R7, 0x600 ;  /* 0x0000060007167836 */ /* 0x002fe20000000000 */
[----:B--2---:R-:W-:Y:S01]  /*1a10*/  VIMNMX3 R27, R29, R28, R27, !PT ;  /* 0x0000001c1d1b720f */ /* 0x004fe2000780011b */
[----:B------:R-:W-:-:S04]  /*1a20*/  IMAD.WIDE.U32 R28, R15, 0xc, R4 ;  /* 0x0000000c0f1c7825 */ /* 0x000fc800078e0004 */
[----:B------:R-:W-:Y:S02]  /*1a30*/  VIADD R15, R7, 0x400 ;  /* 0x00000400070f7836 */ /* 0x000fe40000000000 */
[----:B------:R-:W2:Y:S02]  /*1a40*/  LDG.E R28, desc[UR6][R28.64+0x8] ;  /* 0x000008061c1c7981 */ /* 0x000ea4000c1e1900 */
[----:B------:R-:W-:-:S05]  /*1a50*/  IMAD.WIDE.U32 R14, R15, 0xc, R4 ;  /* 0x0000000c0f0e7825 */ /* 0x000fca00078e0004 */
[----:B------:R0:W2:Y:S01]  /*1a60*/  LDG.E R18, desc[UR6][R14.64+0x8] ;  /* 0x000008060e127981 */ /* 0x0000a2000c1e1900 */
[----:B----4-:R-:W-:Y:S01]  /*1a70*/  VIMNMX3 R0, R27, R0, R13, !PT ;  /* 0x000000001b00720f */ /* 0x010fe2000780010d */
[----:B------:R-:W-:Y:S02]  /*1a80*/  VIADD R27, R7, 0x700 ;  /* 0x00000700071b7836 */ /* 0x000fe40000000000 */
[----:B0-----:R-:W-:-:S04]  /*1a90*/  IMAD.WIDE.U32 R14, R21, 0xc, R4 ;  /* 0x0000000c150e7825 */ /* 0x001fc800078e0004 */
[--C-:B------:R-:W-:Y:S01]  /*1aa0*/  IMAD.WIDE.U32 R20, R22, 0xc, R4.reuse ;  /* 0x0000000c16147825 */ /* 0x100fe200078e0004 */
[----:B------:R0:W4:Y:S04]  /*1ab0*/  LDG.E R13, desc[UR6][R14.64+0x8] ;  /* 0x000008060e0d7981 */ /* 0x000128000c1e1900 */
[----:B------:R-:W4:Y:S01]  /*1ac0*/  LDG.E R29, desc[UR6][R20.64+0x8] ;  /* 0x00000806141d7981 */ /* 0x000f22000c1e1900 */
[----:B0-----:R-:W-:-:S05]  /*1ad0*/  IMAD.WIDE.U32 R14, R27, 0xc, R4 ;  /* 0x0000000c1b0e7825 */ /* 0x001fca00078e0004 */
[----:B------:R-:W4:Y:S01]  /*1ae0*/  LDG.E R22, desc[UR6][R14.64+0x8] ;  /* 0x000008060e167981 */ /* 0x000f22000c1e1900 */
[----:B---3--:R-:W-:Y:S01]  /*1af0*/  VIMNMX3 R0, R0, R25, R26, !PT ;  /* 0x000000190000720f */ /* 0x008fe2000780011a */
[----:B------:R-:W-:-:S05]  /*1b00*/  VIADD R12, R12, 0x10 ;  /* 0x000000100c0c7836 */ /* 0x000fca0000000000 */
[----:B------:R-:W-:Y:S02]  /*1b10*/  ISETP.NE.AND P0, PT, R12, RZ, PT ;  /* 0x000000ff0c00720c */ /* 0x000fe40003f05270 */
[----:B-----5:R-:W-:-:S04]  /*1b20*/  VIMNMX3 R0, R0, R16, R19, !PT ;  /* 0x000000100000720f */ /* 0x020fc80007800113 */
[----:B------:R-:W-:Y:S01]  /*1b30*/  VIMNMX3 R0, R0, R24, R23, !PT ;  /* 0x000000180000720f */ /* 0x000fe20007800117 */
[----:B------:R-:W-:Y:S02]  /*1b40*/  VIADD R11, R11, 0x1000 ;  /* 0x000010000b0b7836 */ /* 0x000fe40000000000 */
[----:B------:R-:W-:Y:S01]  /*1b50*/  VIADD R7, R7, 0x1000 ;  /* 0x0000100007077836 */ /* 0x000fe20000000000 */
[----:B--2---:R-:W-:-:S04]  /*1b60*/  VIMNMX3 R0, R0, R28, R17, !PT ;  /* 0x0000001c0000720f */ /* 0x004fc80007800111 */
[----:B----4-:R-:W-:-:S04]  /*1b70*/  VIMNMX3 R0, R0, R18, R13, !PT ;  /* 0x000000120000720f */ /* 0x010fc8000780010d */
[----:B------:R-:W-:Y:S01]  /*1b80*/  VIMNMX3 R29, R0, R29, R22, !PT ;  /* 0x0000001d001d720f */ /* 0x000fe20007800116 */
[----:B------:R-:W-:Y:S06]  /*1b90*/  @P0 BRA `(.L_x_427) ;  /* 0xfffffffc00100947 */ /* 0x000fec000383ffff */
[----:B------:R-:W-:Y:S05]  /*1ba0*/  BSYNC.RECONVERGENT B3 ;  /* 0x0000000000037941 */ /* 0x000fea0003800200 */
.L_x_426:
[----:B------:R-:W-:-:S07]  /*1bb0*/  VIADD R0, R11, 0xfffff800 ;  /* 0xfffff8000b007836 */ /* 0x000fce0000000000 */
.L_x_425:
[----:B------:R-:W-:Y:S05]  /*1bc0*/  BSYNC.RECONVERGENT B2 ;  /* 0x0000000000027941 */ /* 0x000fea0003800200 */
.L_x_424:
[----:B------:R-:W-:-:S13]  /*1bd0*/  ISETP.NE.AND P0, PT, R10, RZ, PT ;  /* 0x000000ff0a00720c */ /* 0x000fda0003f05270 */
[----:B------:R-:W-:Y:S05]  /*1be0*/  @!P0 BRA `(.L_x_423) ;  /* 0x0000000400148947 */ /* 0x000fea0003800000 */
[----:B------:R-:W-:Y:S01]  /*1bf0*/  ISETP.GE.U32.AND P0, PT, R10, 0x8, PT ;  /* 0x000000080a00780c */ /* 0x000fe20003f06070 */
[----:B------:R-:W-:Y:S01]  /*1c00*/  BSSY.RECONVERGENT B2, `(.L_x_428) ;  /* 0x0000021000027945 */ /* 0x000fe20003800200 */
[----:B------:R-:W-:-:S04]  /*1c10*/  LOP3.LUT R23, R8, 0x7, RZ, 0xc0, !PT ;  /* 0x0000000708177812 */ /* 0x000fc800078ec0ff */
[----:B------:R-:W-:-:S07]  /*1c20*/  ISETP.NE.AND P1, PT, R23, RZ, PT ;  /* 0x000000ff1700720c */ /* 0x000fce0003f25270 */
[----:B------:R-:W-:Y:S06]  /*1c30*/  @!P0 BRA `(.L_x_429) ;  /* 0x0000000000748947 */ /* 0x000fec0003800000 */
[----:B------:R-:W-:-:S05]  /*1c40*/  IADD3 R11, PT, PT, R0, R9, RZ ;  /* 0x00000009000b7210 */ /* 0x000fca0007ffe0ff */
[C---:B------:R-:W-:Y:S02]  /*1c50*/  VIADD R19, R11.reuse, 0x100 ;  /* 0x000001000b137836 */ /* 0x040fe40000000000 */
[C---:B------:R-:W-:Y:S02]  /*1c60*/  VIADD R21, R11.reuse, 0x200 ;  /* 0x000002000b157836 */ /* 0x040fe40000000000 */
[C---:B------:R-:W-:Y:S02]  /*1c70*/  VIADD R13, R11.reuse, 0x300 ;  /* 0x000003000b0d7836 */ /* 0x040fe40000000000 */
[----:B------:R-:W-:-:S04]  /*1c80*/  IMAD.WIDE.U32 R16, R11, 0xc, R4 ;  /* 0x0000000c0b107825 */ /* 0x000fc800078e0004 */
[--C-:B------:R-:W-:Y:S01]  /*1c90*/  IMAD.WIDE.U32 R18, R19, 0xc, R4.reuse ;  /* 0x0000000c13127825 */ /* 0x100fe200078e0004 */
[----:B------:R0:W2:Y:S03]  /*1ca0*/  LDG.E R22, desc[UR6][R16.64+0x8] ;  /* 0x0000080610167981 */ /* 0x0000a6000c1e1900 */
[--C-:B------:R-:W-:Y:S01]  /*1cb0*/  IMAD.WIDE.U32 R20, R21, 0xc, R4.reuse ;  /* 0x0000000c15147825 */ /* 0x100fe200078e0004 */
[----:B------:R1:W2:Y:S03]  /*1cc0*/  LDG.E R7, desc[UR6][R18.64+0x8] ;  /* 0x0000080612077981 */ /* 0x0002a6000c1e1900 */
[C---:B------:R-:W-:Y:S02]  /*1cd0*/  VIADD R15, R11.reuse, 0x400 ;  /* 0x000004000b0f7836 */ /* 0x040fe40000000000 */
[----:B------:R-:W-:Y:S01]  /*1ce0*/  VIADD R25, R11, 0x500 ;  /* 0x000005000b197836 */ /* 0x000fe20000000000 */
[----:B------:R-:W3:Y:S01]  /*1cf0*/  LDG.E R20, desc[UR6][R20.64+0x8] ;  /* 0x0000080614147981 */ /* 0x000ee2000c1e1900 */
[----:B------:R-:W-:-:S04]  /*1d00*/  IMAD.WIDE.U32 R12, R13, 0xc, R4 ;  /* 0x0000000c0d0c7825 */ /* 0x000fc800078e0004 */
[C---:B------:R-:W-:Y:S02]  /*1d10*/  VIADD R27, R11.reuse, 0x600 ;  /* 0x000006000b1b7836 */ /* 0x040fe40000000000 */
[----:B------:R-:W-:Y:S01]  /*1d20*/  VIADD R24, R11, 0x700 ;  /* 0x000007000b187836 */ /* 0x000fe20000000000 */
[----:B------:R-:W3:Y:S01]  /*1d30*/  LDG.E R12, desc[UR6][R12.64+0x8] ;  /* 0x000008060c0c7981 */ /* 0x000ee2000c1e1900 */
[----:B------:R-:W-:-:S04]  /*1d40*/  IMAD.WIDE.U32 R14, R15, 0xc, R4 ;  /* 0x0000000c0f0e7825 */ /* 0x000fc800078e0004 */
[--C-:B------:R-:W-:Y:S02]  /*1d50*/  IMAD.WIDE.U32 R10, R25, 0xc, R4.reuse ;  /* 0x0000000c190a7825 */ /* 0x100fe400078e0004 */
[----:B------:R-:W4:Y:S02]  /*1d60*/  LDG.E R14, desc[UR6][R14.64+0x8] ;  /* 0x000008060e0e7981 */ /* 0x000f24000c1e1900 */
[--C-:B0-----:R-:W-:Y:S02]  /*1d70*/  IMAD.WIDE.U32 R16, R27, 0xc, R4.reuse ;  /* 0x0000000c1b107825 */ /* 0x101fe400078e0004 */
[----:B------:R-:W4:Y:S02]  /*1d80*/  LDG.E R10, desc[UR6][R10.64+0x8] ;  /* 0x000008060a0a7981 */ /* 0x000f24000c1e1900 */
[----:B-1----:R-:W-:Y:S02]  /*1d90*/  IMAD.WIDE.U32 R18, R24, 0xc, R4 ;  /* 0x0000000c18127825 */ /* 0x002fe400078e0004 */
[----:B------:R-:W5:Y:S04]  /*1da0*/  LDG.E R16, desc[UR6][R16.64+0x8] ;  /* 0x0000080610107981 */ /* 0x000f68000c1e1900 */
[----:B------:R-:W5:Y:S01]  /*1db0*/  LDG.E R18, desc[UR6][R18.64+0x8] ;  /* 0x0000080612127981 */ /* 0x000f62000c1e1900 */
[----:B------:R-:W-:Y:S01]  /*1dc0*/  VIADD R0, R0, 0x800 ;  /* 0x0000080000007836 */ /* 0x000fe20000000000 */
[----:B--2---:R-:W-:-:S04]  /*1dd0*/  VIMNMX3 R7, R29, R22, R7, !PT ;  /* 0x000000161d07720f */ /* 0x004fc80007800107 */
[----:B---3--:R-:W-:-:S04]  /*1de0*/  VIMNMX3 R7, R7, R20, R12, !PT ;  /* 0x000000140707720f */ /* 0x008fc8000780010c */
[----:B----4-:R-:W-:-:S04]  /*1df0*/  VIMNMX3 R7, R7, R14, R10, !PT ;  /* 0x0000000e0707720f */ /* 0x010fc8000780010a */
[----:B-----5:R-:W-:-:S07]  /*1e00*/  VIMNMX3 R29, R7, R16, R18, !PT ;  /* 0x00000010071d720f */ /* 0x020fce0007800112 */
.L_x_429:
[----:B------:R-:W-:Y:S05]  /*1e10*/  BSYNC.RECONVERGENT B2 ;  /* 0x0000000000027941 */ /* 0x000fea0003800200 */
.L_x_428:
[----:B------:R-:W-:Y:S05]  /*1e20*/  @!P1 BRA `(.L_x_423) ;  /* 0x0000000000849947 */ /* 0x000fea0003800000 */
[----:B------:R-:W-:Y:S01]  /*1e30*/  ISETP.GE.U32.AND P0, PT, R23, 0x4, PT ;  /* 0x000000041700780c */ /* 0x000fe20003f06070 */
[----:B------:R-:W-:Y:S01]  /*1e40*/  BSSY.RECONVERGENT B2, `(.L_x_430) ;  /* 0x0000012000027945 */ /* 0x000fe20003800200 */
[----:B------:R-:W-:-:S11]  /*1e50*/  LOP3.LUT P1, RZ, R8, 0x3, RZ, 0xc0, !PT ;  /* 0x0000000308ff7812 */ /* 0x000fd6000782c0ff */
[----:B------:R-:W-:Y:S05]  /*1e60*/  @!P0 BRA `(.L_x_431) ;  /* 0x00000000003c8947 */ /* 0x000fea0003800000 */
[----:B------:R-:W-:-:S04]  /*1e70*/  IMAD.IADD R7, R0, 0x1, R9 ;  /* 0x0000000100077824 */ /* 0x000fc800078e0209 */
[C---:B------:R-:W-:Y:S02]  /*1e80*/  VIADD R11, R7.reuse, 0x100 ;  /* 0x00000100070b7836 */ /* 0x040fe40000000000 */
[----:B------:R-:W-:-:S04]  /*1e90*/  IMAD.WIDE.U32 R8, R7, 0xc, R4 ;  /* 0x0000000c07087825 */ /* 0x000fc800078e0004 */
[C---:B------:R-:W-:Y:S02]  /*1ea0*/  VIADD R13, R7.reuse, 0x200 ;  /* 0x00000200070d7836 */ /* 0x040fe40000000000 */
[----:B------:R-:W-:Y:S01]  /*1eb0*/  VIADD R15, R7, 0x300 ;  /* 0x00000300070f7836 */ /* 0x000fe20000000000 */
[----:B------:R-:W2:Y:S01]  /*1ec0*/  LDG.E R8, desc[UR6][R8.64+0x8] ;  /* 0x0000080608087981 */ /* 0x000ea2000c1e1900 */
[----:B------:R-:W-:-:S04]  /*1ed0*/  IMAD.WIDE.U32 R10, R11, 0xc, R4 ;  /* 0x0000000c0b0a7825 */ /* 0x000fc800078e0004 */
[--C-:B------:R-:W-:Y:S02]  /*1ee0*/  IMAD.WIDE.U32 R12, R13, 0xc, R4.reuse ;  /* 0x0000000c0d0c7825 */ /* 0x100fe400078e0004 */
[----:B------:R-:W2:Y:S02]  /*1ef0*/  LDG.E R10, desc[UR6][R10.64+0x8] ;  /* 0x000008060a0a7981 */ /* 0x000ea4000c1e1900 */
[----:B------:R-:W-:Y:S02]  /*1f00*/  IMAD.WIDE.U32 R14, R15, 0xc, R4 ;  /* 0x0000000c0f0e7825 */ /* 0x000fe400078e0004 */
[----:B------:R-:W3:Y:S04]  /*1f10*/  LDG.E R12, desc[UR6][R12.64+0x8] ;  /* 0x000008060c0c7981 */ /* 0x000ee8000c1e1900 */
[----:B------:R-:W3:Y:S01]  /*1f20*/  LDG.E R14, desc[UR6][R14.64+0x8] ;  /* 0x000008060e0e7981 */ /* 0x000ee2000c1e1900 */
[----:B------:R-:W-:Y:S01]  /*1f30*/  VIADD R0, R0, 0x400 ;  /* 0x0000040000007836 */ /* 0x000fe20000000000 */
[----:B--2---:R-:W-:-:S04]  /*1f40*/  VIMNMX3 R29, R29, R8, R10, !PT ;  /* 0x000000081d1d720f */ /* 0x004fc8000780010a */
[----:B---3--:R-:W-:-:S07]  /*1f50*/  VIMNMX3 R29, R29, R12, R14, !PT ;  /* 0x0000000c1d1d720f */ /* 0x008fce000780010e */
.L_x_431:
[----:B------:R-:W-:Y:S05]  /*1f60*/  BSYNC.RECONVERGENT B2 ;  /* 0x0000000000027941 */ /* 0x000fea0003800200 */
.L_x_430:
[----:B------:R-:W-:Y:S05]  /*1f70*/  @!P1 BRA `(.L_x_423) ;  /* 0x0000000000309947 */ /* 0x000fea0003800000 */
[----:B------:R-:W-:Y:S01]  /*1f80*/  LOP3.LUT R6, R6, 0xffff, RZ, 0xc0, !PT ;  /* 0x0000ffff06067812 */ /* 0x000fe200078ec0ff */
[----:B------:R-:W-:-:S03]  /*1f90*/  IMAD.IADD R9, R0, 0x1, R2 ;  /* 0x0000000100097824 */ /* 0x000fc600078e0202 */
[----:B------:R-:W-:-:S04]  /*1fa0*/  LEA.HI R6, R6, 0x1, RZ, 0x18 ;  /* 0x0000000106067811 */ /* 0x000fc800078fc0ff */
[----:B------:R-:W-:-:S05]  /*1fb0*/  LOP3.LUT R6, R6, 0x3, RZ, 0xc0, !PT ;  /* 0x0000000306067812 */ /* 0x000fca00078ec0ff */
[----:B------:R-:W-:-:S07]  /*1fc0*/  IMAD.MOV R0, RZ, RZ, -R6 ;  /* 0x000000ffff007224 */ /* 0x000fce00078e0a06 */
.L_x_432:
[----:B------:R-:W-:-:S06]  /*1fd0*/  IMAD.WIDE.U32 R6, R9, 0xc, R4 ;  /* 0x0000000c09067825 */ /* 0x000fcc00078e0004 */
[----:B------:R-:W2:Y:S01]  /*1fe0*/  LDG.E R6, desc[UR6][R6.64+0x8] ;  /* 0x0000080606067981 */ /* 0x000ea2000c1e1900 */
[----:B------:R-:W-:Y:S02]  /*1ff0*/  VIADD R0, R0, 0x1 ;  /* 0x0000000100007836 */ /* 0x000fe40000000000 */
[----:B------:R-:W-:-:S03]  /*2000*/  VIADD R9, R9, 0x100 ;  /* 0x0000010009097836 */ /* 0x000fc60000000000 */
[----:B------:R-:W-:Y:S02]  /*2010*/  ISETP.NE.AND P0, PT, R0, RZ, PT ;  /* 0x000000ff0000720c */ /* 0x000fe40003f05270 */
[----:B--2---:R-:W-:-:S11]  /*2020*/  VIMNMX R29, PT, PT, R6, R29, !PT ;  /* 0x0000001d061d7248 */ /* 0x004fd60007fe0100 */
[----:B------:R-:W-:Y:S05]  /*2030*/  @P0 BRA `(.L_x_432) ;  /* 0xfffffffc00e40947 */ /* 0x000fea000383ffff */
.L_x_423:
[----:B------:R-:W-:Y:S05]  /*2040*/  BSYNC.RECONVERGENT B1 ;  /* 0x0000000000017941 */ /* 0x000fea0003800200 */
.L_x_420:
[----:B------:R-:W0:Y:S01]  /*2050*/  S2R R7, SR_LANEID ;  /* 0x0000000000077919 */ /* 0x000e220000000000 */
[----:B------:R-:W1:Y:S01]  /*2060*/  SHFL.DOWN PT, R0, R29, 0x1, 0x1f ;  /* 0x08201f001d007f89 */ /* 0x000e6200000e0000 */
[----:B------:R-:W2:Y:S01]  /*2070*/  S2R R6, SR_TID.X ;  /* 0x0000000000067919 */ /* 0x000ea20000002100 */
[C---:B0-----:R-:W-:Y:S02]  /*2080*/  ISETP.GT.AND P0, PT, R7.reuse, 0x1e, PT ;  /* 0x0000001e0700780c */ /* 0x041fe40003f04270 */
[----:B------:R-:W-:-:S11]  /*2090*/  ISETP.NE.AND P1, PT, R7, RZ, PT ;  /* 0x000000ff0700720c */ /* 0x000fd60003f25270 */
[----:B-1----:R-:W-:Y:S02]  /*20a0*/  @!P0 VIMNMX R29, PT, PT, R0, R29, !PT ;  /* 0x0000001d001d8248 */ /* 0x002fe40007fe0100 */
[----:B------:R-:W-:Y:S01]  /*20b0*/  ISETP.GT.AND P0, PT, R7, 0x1d, PT ;  /* 0x0000001d0700780c */ /* 0x000fe20003f04270 */
[----:B------:R-:W0:Y:S01]  /*20c0*/  @!P1 S2R R5, SR_CgaCtaId ;  /* 0x0000000000059919 */ /* 0x000e220000008800 */
[----:B------:R-:W-:Y:S02]  /*20d0*/  @!P1 MOV R4, 0x400 ;  /* 0x0000040000049802 */ /* 0x000fe40000000f00 */
[----:B--2---:R-:W-:Y:S01]  /*20e0*/  @!P1 SHF.R.U32.HI R2, RZ, 0x3, R6 ;  /* 0x00000003ff029819 */ /* 0x004fe20000011606 */
        /* <DEDUP_REMOVED lines=22> */
[----:B---3--:R-:W-:Y:S04]  /*2250*/  LDS R0, [UR4+0xc] ;  /* 0x00000c04ff007984 */ /* 0x008fe80008000800 */
[----:B------:R-:W0:Y:S04]  /*2260*/  LDS.128 R4, [UR4+0x10] ;  /* 0x00001004ff047984 */ /* 0x000e280008000c00 */
[----:B------:R-:W1:Y:S01]  /*2270*/  LDS.64 R10, [UR4+0x20] ;  /* 0x00002004ff0a7984 */ /* 0x000e620008000a00 */
[----:B0-----:R-:W-:-:S04]  /*2280*/  VIMNMX3 R0, R9, R0, R4, !PT ;  /* 0x000000000900720f */ /* 0x001fc80007800104 */
[----:B------:R-:W-:-:S04]  /*2290*/  VIMNMX3 R0, R0, R5, R6, !PT ;  /* 0x000000050000720f */ /* 0x000fc80007800106 */
[----:B-1----:R-:W-:-:S04]  /*22a0*/  VIMNMX3 R0, R0, R7, R10, !PT ;  /* 0x000000070000720f */ /* 0x002fc8000780010a */
[----:B------:R-:W-:-:S07]  /*22b0*/  VIMNMX R9, PT, PT, R0, R11, !PT ;  /* 0x0000000b00097248 */ /* 0x000fce0007fe0100 */
.L_x_419:
[----:B------:R-:W-:Y:S05]  /*22c0*/  BSYNC.RECONVERGENT B0 ;  /* 0x0000000000007941 */ /* 0x000fea0003800200 */
.L_x_403:
[----:B------:R-:W-:Y:S05]  /*22d0*/  @P0 EXIT ;  /* 0x000000000000094d */ /* 0x000fea0003800000 */
[----:B--23--:R-:W2:Y:S02]  /*22e0*/  LDC.64 R4, c[0x0][0x390] ;  /* 0x0000e400ff047b82 */ /* 0x00cea40000000a00 */
[----:B--2---:R-:W-:-:S05]  /*22f0*/  IMAD.WIDE.U32 R2, R3, 0x4, R4 ;  /* 0x0000000403027825 */ /* 0x004fca00078e0004 */
[----:B------:R-:W-:Y:S01]  /*2300*/  STG.E desc[UR6][R2.64], R9 ;  /* 0x0000000902007986 */ /* 0x000fe2000c101906 */
[----:B------:R-:W-:Y:S05]  /*2310*/  EXIT ;  /* 0x000000000000794d */ /* 0x000fea0003800000 */
.L_x_433:
        /* <DEDUP_REMOVED lines=14> */
.L_x_1349:


//--------------------- .text._ZN3cub18CUB_300001_SM_10006detail6reduce28DeviceReduceSingleTileKernelINS2_10policy_hubIijN4cuda3__47maximumIiEEE10Policy1000EN6thrust24THRUST_300001_SM_1000_NS18transform_iteratorI4GetZNSC_6detail15normal_iteratorINSC_10device_ptrI4int3EEEENSC_11use_defaultESL_EEPijS8_iiNS5_3std3__410__identityEEEvT0_T1_T2_T3_T4_T6_ --------------------------
	.section	.text._ZN3cub18CUB_300001_SM_10006detail6reduce28DeviceReduceSingleTileKernelINS2_10policy_hubIijN4cuda3__47maximumIiEEE10Policy1000EN6thrust24THRUST_300001_SM_1000_NS18transform_iteratorI4GetZNSC_6detail15normal_iteratorINSC_10device_ptrI4int3EEEENSC_11use_defaultESL_EEPijS8_iiNS5_3std3__410__identityEEEvT0_T1_T2_T3_T4_T6_,"ax",@progbits
	.align	128
        .global         _ZN3cub18CUB_300001_SM_10006detail6reduce28DeviceReduceSingleTileKernelINS2_10policy_hubIijN4cuda3__47maximumIiEEE10Policy1000EN6thrust24THRUST_300001_SM_1000_NS18transform_iteratorI4GetZNSC_6detail15normal_iteratorINSC_10device_ptrI4int3EEEENSC_11use_defaultESL_EEPijS8_iiNS5_3std3__410__identityEEEvT0_T1_T2_T3_T4_T6_
        .type           _ZN3cub18CUB_300001_SM_10006detail6reduce28DeviceReduceSingleTileKernelINS2_10policy_hubIijN4cuda3__47maximumIiEEE10Policy1000EN6thrust24THRUST_300001_SM_1000_NS18transform_iteratorI4GetZNSC_6detail15normal_iteratorINSC_10device_ptrI4int3EEEENSC_11use_defaultESL_EEPijS8_iiNS5_3std3__410__identityEEEvT0_T1_T2_T3_T4_T6_,@function
        .size           _ZN3cub18CUB_300001_SM_10006detail6reduce28DeviceReduceSingleTileKernelINS2_10policy_hubIijN4cuda3__47maximumIiEEE10Policy1000EN6thrust24THRUST_300001_SM_1000_NS18transform_iteratorI4GetZNSC_6detail15normal_iteratorINSC_10device_ptrI4int3EEEENSC_11use_defaultESL_EEPijS8_iiNS5_3std3__410__identityEEEvT0_T1_T2_T3_T4_T6_,(.L_x_1350 - _ZN3cub18CUB_300001_SM_10006detail6reduce28DeviceReduceSingleTileKernelINS2_10policy_hubIijN4cuda3__47maximumIiEEE10Policy1000EN6thrust24THRUST_300001_SM_1000_NS18transform_iteratorI4GetZNSC_6detail15normal_iteratorINSC_10device_ptrI4int3EEEENSC_11use_defaultESL_EEPijS8_iiNS5_3std3__410__identityEEEvT0_T1_T2_T3_T4_T6_)
        .other          _ZN3cub18CUB_300001_SM_10006detail6reduce28DeviceReduceSingleTileKernelINS2_10policy_hubIijN4cuda3__47maximumIiEEE10Policy1000EN6thrust24THRUST_300001_SM_1000_NS18transform_iteratorI4GetZNSC_6detail15normal_iteratorINSC_10device_ptrI4int3EEEENSC_11use_defaultESL_EEPijS8_iiNS5_3std3__410__identityEEEvT0_T1_T2_T3_T4_T6_,@"STO_CUDA_ENTRY STV_DEFAULT"
_ZN3cub18CUB_300001_SM_10006detail6reduce28DeviceReduceSingleTileKernelINS2_10policy_hubIijN4cuda3__47maximumIiEEE10Policy1000EN6thrust24THRUST_300001_SM_1000_NS18transform_iteratorI4GetZNSC_6detail15normal_iteratorINSC_10device_ptrI4int3EEEENSC_11use_defaultESL_EEPijS8_iiNS5_3std3__410__identityEEEvT0_T1_T2_T3_T4_T6_:
.text._ZN3cub18CUB_300001_SM_10006detail6reduce28DeviceReduceSingleTileKernelINS2_10policy_hubIijN4cuda3__47maximumIiEEE10Policy1000EN6thrust24THRUST_300001_SM_1000_NS18transform_iteratorI4GetZNSC_6detail15normal_iteratorINSC_10device_ptrI4int3EEEENSC_11use_defaultESL_EEPijS8_iiNS5_3std3__410__identityEEEvT0_T1_T2_T3_T4_T6_:
[----:B------:R-:W-:Y:S01]  /*0000*/  LDC R1, c[0x0][0x37c] ;  /* 0x0000df00ff017b82 */ /* 0x000fe20000000800 */
[----:B------:R-:W0:Y:S01]  /*0010*/  LDCU UR4, c[0x0][0x398] ;  /* 0x00007300ff0477ac */ /* 0x000e220008000800 */
[----:B------:R-:W1:Y:S01]  /*0020*/  LDCU.64 UR6, c[0x0][0x358] ;  /* 0x00006b00ff0677ac */ /* 0x000e620008000a00 */
[----:B0-----:R-:W-:-:S05]  /*0030*/  IMAD.U32 R2, RZ, RZ, UR4 ;  /* 0x00000004ff027e24 */ /* 0x001fca000f8e00ff */
[----:B------:R-:W-:-:S13]  /*0040*/  ISETP.NE.AND P0, PT, R2, RZ, PT ;  /* 0x000000ff0200720c */ /* 0x000fda0003f05270 */
        /* <DEDUP_REMOVED lines=8> */
.L_x_434:
[----:B------:R-:W-:Y:S01]  /*00d0*/  ISETP.GT.U32.AND P0, PT, R2, 0xfff, PT ;  /* 0x00000fff0200780c */ /* 0x000fe20003f04070 */
[----:B------:R-:W-:-:S12]  /*00e0*/  BSSY.RECONVERGENT B0, `(.L_x_435) ;  /* 0x00001db000007945 */ /* 0x000fd80003800200 */
        /* <DEDUP_REMOVED lines=11> */
.L_x_438:
[----:B------:R-:W-:Y:S05]  /*01a0*/  BSYNC.RECONVERGENT B1 ;  /* 0x0000000000017941 */ /* 0x000fea0003800200 */
.L_x_437:
        /* <DEDUP_REMOVED lines=17> */
.L_x_443:
        /* <DEDUP_REMOVED lines=31> */
.L_x_442:
[----:B------:R-:W-:Y:S05]  /*04b0*/  BSYNC.RECONVERGENT B2 ;  /* 0x0000000000027941 */ /* 0x000fea0003800200 */
.L_x_441:
[----:B------:R-:W-:Y:S05]  /*04c0*/  @!P1 BRA `(.L_x_440) ;  /* 0x0000000000cc9947 */ /* 0x000fea0003800000 */
[----:B------:R-:W-:Y:S01]  /*04d0*/  ISETP.GE.U32.AND P0, PT, R21, 0x8, PT ;  /* 0x000000081500780c */ /* 0x000fe20003f06070 */
[----:B------:R-:W-:Y:S01]  /*04e0*/  BSSY.RECONVERGENT B2, `(.L_x_444) ;  /* 0x0000013000027945 */ /* 0x000fe20003800200 */
[----:B------:R-:W-:-:S04]  /*04f0*/  LOP3.LUT R16, R4, 0x7, RZ, 0xc0, !PT ;  /* 0x0000000704107812 */ /* 0x000fc800078ec0ff */
[----:B------:R-:W-:-:S07]  /*0500*/  ISETP.NE.AND P1, PT, R16, RZ, PT ;  /* 0x000000ff1000720c */ /* 0x000fce0003f25270 */
[----:B------:R-:W-:Y:S06]  /*0510*/  @!P0 BRA `(.L_x_445) ;  /* 0x00000000003c8947 */ /* 0x000fec0003800000 */
[----:B------:R-:W0:Y:S02]  /*0520*/  LDC.64 R6, c[0x0][0x380] ;  /* 0x0000e000ff067b82 */ /* 0x000e240000000a00 */
[----:B0-----:R-:W-:-:S05]  /*0530*/  IMAD.WIDE.U32 R6, R5, 0xc, R6 ;  /* 0x0000000c05067825 */ /* 0x001fca00078e0006 */
        /* <DEDUP_REMOVED lines=13> */
.L_x_445:
[----:B------:R-:W-:Y:S05]  /*0610*/  BSYNC.RECONVERGENT B2 ;  /* 0x0000000000027941 */ /* 0x000fea0003800200 */
.L_x_444:
        /* <DEDUP_REMOVED lines=11> */
[----:B------:R-:W3:Y:S01]  /*06d0*/  LDG.E R10, desc[UR6][R6.64+0x2408] ;  /* 0x00240806060a7981 */ /* 0x000ee2000c1e1900 */
[----:B------:R-:W-:Y:S01]  /*06e0*/  VIADD R5, R5, 0x400 ;  /* 0x0000040005057836 */ /* 0x000fe20000000000 */
[----:B--2--5:R-:W-:-:S04]  /*06f0*/  VIMNMX3 R0, R0, R9, R4, !PT ;  /* 0x000000090000720f */ /* 0x024fc80007800104 */
[----:B---3--:R-:W-:-:S07]  /*0700*/  VIMNMX3 R0, R0, R11, R10, !PT ;  /* 0x0000000b0000720f */ /* 0x008fce000780010a */
.L_x_447:
[----:B------:R-:W-:Y:S05]  /*0710*/  BSYNC.RECONVERGENT B2 ;  /* 0x0000000000027941 */ /* 0x000fea0003800200 */
.L_x_446:
[----:B------:R-:W-:Y:S05]  /*0720*/  @!P1 BRA `(.L_x_440) ;  /* 0x0000000000349947 */ /* 0x000fea0003800000 */
[----:B------:R-:W0:Y:S02]  /*0730*/  LDC.64 R6, c[0x0][0x380] ;  /* 0x0000e000ff067b82 */ /* 0x000e240000000a00 */
[----:B0-----:R-:W-:-:S04]  /*0740*/  IMAD.WIDE.U32 R4, R5, 0xc, R6 ;  /* 0x0000000c05047825 */ /* 0x001fc800078e0006 */
[----:B------:R-:W-:Y:S01]  /*0750*/  IMAD.MOV R6, RZ, RZ, -R8 ;  /* 0x000000ffff067224 */ /* 0x000fe200078e0a08 */
[----:B------:R-:W-:-:S05]  /*0760*/  IADD3 R4, P0, PT, R4, 0x8, RZ ;  /* 0x0000000804047810 */ /* 0x000fca0007f1e0ff */
[----:B------:R-:W-:-:S08]  /*0770*/  IMAD.X R7, RZ, RZ, R5, P0 ;  /* 0x000000ffff077224 */ /* 0x000fd000000e0605 */
.L_x_448:
[----:B------:R-:W-:-:S06]  /*0780*/  IMAD.MOV.U32 R5, RZ, RZ, R7 ;  /* 0x000000ffff057224 */ /* 0x000fcc00078e0007 */
[----:B------:R0:W2:Y:S01]  /*0790*/  LDG.E R5, desc[UR6][R4.64] ;  /* 0x0000000604057981 */ /* 0x0000a2000c1e1900 */
[----:B------:R-:W-:-:S05]  /*07a0*/  VIADD R6, R6, 0x1 ;  /* 0x0000000106067836 */ /* 0x000fca0000000000 */
[----:B------:R-:W-:Y:S02]  /*07b0*/  ISETP.NE.AND P0, PT, R6, RZ, PT ;  /* 0x000000ff0600720c */ /* 0x000fe40003f05270 */
[----:B0-----:R-:W-:-:S05]  /*07c0*/  IADD3 R4, P1, PT, R4, 0xc00, RZ ;  /* 0x00000c0004047810 */ /* 0x001fca0007f3e0ff */
[----:B------:R-:W-:Y:S01]  /*07d0*/  IMAD.X R7, RZ, RZ, R7, P1 ;  /* 0x000000ffff077224 */ /* 0x000fe200008e0607 */
[----:B--2--5:R-:W-:-:S05]  /*07e0*/  VIMNMX R0, PT, PT, R5, R0, !PT ;  /* 0x0000000005007248 */ /* 0x024fca0007fe0100 */
[----:B------:R-:W-:Y:S05]  /*07f0*/  @P0 BRA `(.L_x_448) ;  /* 0xfffffffc00e00947 */ /* 0x000fea000383ffff */
.L_x_440:
[----:B------:R-:W-:Y:S05]  /*0800*/  BSYNC.RECONVERGENT B1 ;  /* 0x0000000000017941 */ /* 0x000fea0003800200 */
.L_x_439:
[----:B------:R-:W-:Y:S01]  /*0810*/  ISETP.GE.U32.AND P0, PT, R2, 0x100, PT ;  /* 0x000001000200780c */ /* 0x000fe20003f06070 */
[----:B-----5:R-:W-:-:S12]  /*0820*/  IMAD.MOV.U32 R9, RZ, RZ, R0 ;  /* 0x000000ffff097224 */ /* 0x020fd800078e0000 */
[----:B------:R-:W-:Y:S05]  /*0830*/  @!P0 BRA `(.L_x_449) ;  /* 0x0000000000a08947 */ /* 0x000fea0003800000 */
[----:B0-----:R-:W0:Y:S01]  /*0840*/  S2R R6, SR_LANEID ;  /* 0x0000000000067919 */ /* 0x001e220000000000 */
[----:B------:R-:W1:Y:S02]  /*0850*/  SHFL.DOWN PT, R0, R9, 0x1, 0x1f ;  /* 0x08201f0009007f89 */ /* 0x000e6400000e0000 */
[----:B-1----:R-:W-:Y:S02]  /*0860*/  VIMNMX R0, PT, PT, R0, R9, !PT ;  /* 0x0000000900007248 */ /* 0x002fe40007fe0100 */
[C---:B0-----:R-:W-:Y:S02]  /*0870*/  ISETP.GT.AND P0, PT, R6.reuse, 0x1e, PT ;  /* 0x0000001e0600780c */ /* 0x041fe40003f04270 */
[C---:B------:R-:W-:Y:S02]  /*0880*/  ISETP.NE.AND P1, PT, R6.reuse, RZ, PT ;  /* 0x000000ff0600720c */ /* 0x040fe40003f25270 */
[----:B------:R-:W-:Y:S02]  /*0890*/  SEL R0, R9, R0, P0 ;  /* 0x0000000009007207 */ /* 0x000fe40000000000 */
[----:B------:R-:W-:-:S03]  /*08a0*/  ISETP.GT.AND P0, PT, R6, 0x1d, PT ;  /* 0x0000001d0600780c */ /* 0x000fc60003f04270 */
[----:B------:R-:W0:Y:S06]  /*08b0*/  SHFL.DOWN PT, R5, R0, 0x2, 0x1f ;  /* 0x08401f0000057f89 */ /* 0x000e2c00000e0000 */
        /* <DEDUP_REMOVED lines=32> */
.L_x_449:
[----:B0-----:R-:W0:Y:S01]  /*0ac0*/  S2R R6, SR_LANEID ;  /* 0x0000000000067919 */ /* 0x001e220000000000 */
[----:B------:R-:W-:-:S04]  /*0ad0*/  LOP3.LUT R0, R3, 0x3e0, RZ, 0xc0, !PT ;  /* 0x000003e003007812 */ /* 0x000fc800078ec0ff */
[----:B------:R-:W-:Y:S01]  /*0ae0*/  LOP3.LUT R7, RZ, R0, RZ, 0x33, !PT ;  /* 0x00000000ff077212 */ /* 0x000fe200078e33ff */
[----:B------:R-:W-:-:S04]  /*0af0*/  VIADD R5, R0, 0x20 ;  /* 0x0000002000057836 */ /* 0x000fc80000000000 */
[----:B------:R-:W-:Y:S01]  /*0b00*/  IMAD.IADD R7, R7, 0x1, R2 ;  /* 0x0000000107077824 */ /* 0x000fe200078e0202 */
[----:B------:R-:W-:-:S04]  /*0b10*/  ISETP.GT.U32.AND P0, PT, R5, R2, PT ;  /* 0x000000020500720c */ /* 0x000fc80003f04070 */
[----:B------:R-:W-:-:S05]  /*0b20*/  SEL R7, R7, 0x1f, P0 ;  /* 0x0000001f07077807 */ /* 0x000fca0000000000 */
[----:B------:R-:W1:Y:S01]  /*0b30*/  SHFL.DOWN PT, R0, R9, 0x1, R7 ;  /* 0x0820000009007989 */ /* 0x000e6200000e0007 */
[C---:B0-----:R-:W-:Y:S01]  /*0b40*/  ISETP.GE.AND P0, PT, R6.reuse, R7, PT ;  /* 0x000000070600720c */ /* 0x041fe20003f06270 */
[C---:B------:R-:W-:Y:S01]  /*0b50*/  VIADD R4, R6.reuse, 0x2 ;  /* 0x0000000206047836 */ /* 0x040fe20000000000 */
[----:B------:R-:W-:-:S11]  /*0b60*/  ISETP.NE.AND P1, PT, R6, RZ, PT ;  /* 0x000000ff0600720c */ /* 0x000fd60003f25270 */
[----:B-1----:R-:W-:Y:S02]  /*0b70*/  @!P0 VIMNMX R9, PT, PT, R0, R9, !PT ;  /* 0x0000000900098248 */ /* 0x002fe40007fe0100 */
        /* <DEDUP_REMOVED lines=20> */
[----:B0-----:R-:W-:Y:S02]  /*0cc0*/  @!P0 VIMNMX R9, PT, PT, R9, R0, !PT ;  /* 0x0000000009098248 */ /* 0x001fe40007fe0100 */
[----:B------:R-:W-:-:S03]  /*0cd0*/  ISETP.NE.AND P0, PT, R3, RZ, PT ;  /* 0x000000ff0300720c */ /* 0x000fc60003f05270 */
        /* <DEDUP_REMOVED lines=8> */
[C---:B------:R-:W-:Y:S02]  /*0d60*/  ISETP.GT.U32.AND P3, PT, R2.reuse, 0x60, PT ;  /* 0x000000600200780c */ /* 0x040fe40003f64070 */
[----:B------:R-:W-:Y:S01]  /*0d70*/  ISETP.GT.U32.AND P1, PT, R2, 0x80, PT ;  /* 0x000000800200780c */ /* 0x000fe20003f24070 */
[----:B-1----:R-:W-:-:S09]  /*0d80*/  ULEA UR4, UR5, UR4, 0x18 ;  /* 0x0000000405047291 */ /* 0x002fd2000f8ec0ff */
[----:B------:R-:W0:Y:S04]  /*0d90*/  LDS R0, [UR4+0xc] ;  /* 0x00000c04ff007984 */ /* 0x000e280008000800 */
[----:B------:R-:W1:Y:S04]  /*0da0*/  LDS.128 R8, [UR4+0x10] ;  /* 0x00001004ff087984 */ /* 0x000e680008000c00 */
[----:B------:R-:W2:Y:S01]  /*0db0*/  LDS.64 R6, [UR4+0x20] ;  /* 0x00002004ff067984 */ /* 0x000ea20008000a00 */
[----:B0-----:R-:W-:Y:S02]  /*0dc0*/  @P2 VIMNMX R5, PT, PT, R5, R0, !PT ;  /* 0x0000000005052248 */ /* 0x001fe40007fe0100 */
[----:B------:R-:W-:-:S02]  /*0dd0*/  ISETP.GT.U32.AND P2, PT, R2, 0xa0, PT ;  /* 0x000000a00200780c */ /* 0x000fc40003f44070 */
[----:B-1----:R-:W-:Y:S02]  /*0de0*/  @P4 VIMNMX R5, PT, PT, R5, R8, !PT ;  /* 0x0000000805054248 */ /* 0x002fe40007fe0100 */
[C---:B------:R-:W-:Y:S02]  /*0df0*/  ISETP.GT.U32.AND P4, PT, R2.reuse, 0xc0, PT ;  /* 0x000000c00200780c */ /* 0x040fe40003f84070 */
[----:B------:R-:W-:Y:S02]  /*0e00*/  @P3 VIMNMX R5, PT, PT, R5, R9, !PT ;  /* 0x0000000905053248 */ /* 0x000fe40007fe0100 */
[----:B------:R-:W-:Y:S02]  /*0e10*/  ISETP.GT.U32.AND P3, PT, R2, 0xe0, PT ;  /* 0x000000e00200780c */ /* 0x000fe40003f64070 */
[----:B------:R-:W-:-:S04]  /*0e20*/  @P1 VIMNMX R5, PT, PT, R5, R10, !PT ;  /* 0x0000000a05051248 */ /* 0x000fc80007fe0100 */
[----:B------:R-:W-:-:S04]  /*0e30*/  @P2 VIMNMX R5, PT, PT, R5, R11, !PT ;  /* 0x0000000b05052248 */ /* 0x000fc80007fe0100 */
[----:B--2---:R-:W-:-:S04]  /*0e40*/  @P4 VIMNMX R5, PT, PT, R5, R6, !PT ;  /* 0x0000000605054248 */ /* 0x004fc80007fe0100 */
[----:B------:R-:W-:Y:S01]  /*0e50*/  @P3 VIMNMX R5, PT, PT, R5, R7, !PT ;  /* 0x0000000705053248 */ /* 0x000fe20007fe0100 */
[----:B------:R-:W-:Y:S06]  /*0e60*/  BRA `(.L_x_450) ;  /* 0x0000001000087947 */ /* 0x000fec0003800000 */
.L_x_436:
[----:B------:R-:W0:Y:S01]  /*0e70*/  S2R R0, SR_TID.X ;  /* 0x0000000000007919 */ /* 0x000e220000002100 */
[----:B------:R-:W1:Y:S02]  /*0e80*/  LDCU.64 UR4, c[0x0][0x380] ;  /* 0x00007000ff0477ac */ /* 0x000e640008000a00 */
[----:B-1----:R-:W-:Y:S02]  /*0e90*/  IMAD.U32 R12, RZ, RZ, UR4 ;  /* 0x00000004ff0c7e24 */ /* 0x002fe4000f8e00ff */
[----:B------:R-:W-:Y:S02]  /*0ea0*/  IMAD.U32 R13, RZ, RZ, UR5 ;  /* 0x00000005ff0d7e24 */ /* 0x000fe4000f8e00ff */
        /* <DEDUP_REMOVED lines=17> */
[----:B------:R-:W-:Y:S01]  /*0fc0*/  UMOV UR4, 0x1000 ;  /* 0x0000100000047882 */ /* 0x000fe20000000000 */
[----:B--2---:R-:W-:Y:S01]  /*0fd0*/  VIMNMX3 R6, R3, R6, R7, !PT ;  /* 0x000000060306720f */ /* 0x004fe20007800107 */
[----:B------:R-:W-:-:S05]  /*0fe0*/  VIADD R3, R2, 0xfffff000 ;  /* 0xfffff00002037836 */ /* 0x000fca0000000000 */
[----:B------:R-:W-:Y:S02]  /*0ff0*/  ISETP.GE.U32.AND P0, PT, R3, 0x1000, PT ;  /* 0x000010000300780c */ /* 0x000fe40003f06070 */
        /* <DEDUP_REMOVED lines=8> */
[----:B------:R-:W0:Y:S01]  /*1080*/  LDC R2, c[0x0][0x398] ;  /* 0x0000e600ff027b82 */ /* 0x000e220000000800 */
[----:B------:R-:W-:-:S07]  /*1090*/  UMOV UR4, 0x1000 ;  /* 0x0000100000047882 */ /* 0x000fce0000000000 */
[----:B------:R-:W1:Y:S02]  /*10a0*/  LDC.64 R12, c[0x0][0x380] ;  /* 0x0000e000ff0c7b82 */ /* 0x000e640000000a00 */
.L_x_453:
[----:B------:R-:W-:-:S04]  /*10b0*/  VIADD R5, R0, UR4 ;  /* 0x0000000400057c36 */ /* 0x000fc80008000000 */
[----:B-1----:R-:W-:-:S05]  /*10c0*/  IMAD.WIDE.U32 R4, R5, 0xc, R12 ;  /* 0x0000000c05047825 */ /* 0x002fca00078e000c */
        /* <DEDUP_REMOVED lines=16> */
[----:B--2---:R-:W-:Y:S01]  /*11d0*/  VIMNMX3 R10, R10, R11, R14, !PT ;  /* 0x0000000b0a0a720f */ /* 0x004fe2000780010e */
[----:B0-----:R-:W-:-:S05]  /*11e0*/  VIADD R11, R2, -UR4 ;  /* 0x80000004020b7c36 */ /* 0x001fca0008000000 */
[----:B------:R-:W-:Y:S02]  /*11f0*/  ISETP.GE.U32.AND P0, PT, R11, 0x1000, PT ;  /* 0x000010000b00780c */ /* 0x000fe40003f06070 */
[----:B---3--:R-:W-:Y:S02]  /*1200*/  VIMNMX3 R16, R25, R16, R17, !PT ;  /* 0x000000101910720f */ /* 0x008fe40007800111 */
[----:B----4-:R-:W-:Y:S02]  /*1210*/  VIMNMX3 R19, R18, R19, R20, !PT ;  /* 0x000000131213720f */ /* 0x010fe40007800114 */
[----:B-----5:R-:W-:-:S04]  /*1220*/  VIMNMX3 R21, R21, R22, R23, !PT ;  /* 0x000000161515720f */ /* 0x020fc80007800117 */
[----:B------:R-:W-:Y:S02]  /*1230*/  VIMNMX3 R16, R16, R19, R21, !PT ;  /* 0x000000131010720f */ /* 0x000fe40007800115 */
[----:B------:R-:W-:Y:S02]  /*1240*/  VIMNMX3 R7, R9, R7, R6, !PT ;  /* 0x000000070907720f */ /* 0x000fe40007800106 */
[----:B------:R-:W-:-:S04]  /*1250*/  VIMNMX R8, PT, PT, R8, R15, !PT ;  /* 0x0000000f08087248 */ /* 0x000fc80007fe0100 */
[----:B------:R-:W-:-:S04]  /*1260*/  VIMNMX3 R7, R10, R7, R8, !PT ;  /* 0x000000070a07720f */ /* 0x000fc80007800108 */
[----:B------:R-:W-:Y:S01]  /*1270*/  VIMNMX R25, PT, PT, R16, R7, !PT ;  /* 0x0000000710197248 */ /* 0x000fe20007fe0100 */
[----:B------:R-:W-:Y:S06]  /*1280*/  @!P0 BRA `(.L_x_452) ;  /* 0x0000000800688947 */ /* 0x000fec0003800000 */
[----:B------:R-:W-:-:S06]  /*1290*/  UIADD3 UR4, UPT, UPT, UR4, 0x1000, URZ ;  /* 0x0000100004047890 */ /* 0x000fcc000fffe0ff */
[----:B------:R-:W-:-:S13]  /*12a0*/  ISETP.LT.U32.AND P0, PT, R3, UR4, PT ;  /* 0x0000000403007c0c */ /* 0x000fda000bf01070 */
[----:B------:R-:W-:Y:S05]  /*12b0*/  @!P0 BRA `(.L_x_453) ;  /* 0xfffffffc007c8947 */ /* 0x000fea000383ffff */
.L_x_451:
[----:B------:R-:W-:Y:S01]  /*12c0*/  VIADD R3, R2, -UR4 ;  /* 0x8000000402037c36 */ /* 0x000fe20008000000 */
[----:B------:R-:W-:Y:S04]  /*12d0*/  BSSY.RECONVERGENT B1, `(.L_x_452) ;  /* 0x0000095000017945 */ /* 0x000fe80003800200 */
[----:B------:R-:W-:-:S04]  /*12e0*/  ISETP.GE.AND P0, PT, R0, R3, PT ;  /* 0x000000030000720c */ /* 0x000fc80003f06270 */
[----:B------:R-:W-:-:S13]  /*12f0*/  ISETP.LE.U32.OR P0, PT, R2, UR4, P0 ;  /* 0x0000000402007c0c */ /* 0x000fda0008703470 */
[----:B------:R-:W-:Y:S05]  /*1300*/  @P0 BRA `(.L_x_454) ;  /* 0x0000000800440947 */ /* 0x000fea0003800000 */
[----:B------:R-:W-:Y:S01]  /*1310*/  LOP3.LUT R3, RZ, R0, RZ, 0x33, !PT ;  /* 0x00000000ff037212 */ /* 0x000fe200078e33ff */
[----:B------:R-:W-:Y:S01]  /*1320*/  BSSY.RECONVERGENT B2, `(.L_x_455) ;  /* 0x000004a000027945 */ /* 0x000fe20003800200 */
[----:B------:R-:W-:Y:S02]  /*1330*/  IMAD.MOV.U32 R6, RZ, RZ, R0 ;  /* 0x000000ffff067224 */ /* 0x000fe400078e0000 */
[----:B------:R-:W-:-:S04]  /*1340*/  IADD3 R3, PT, PT, R2, -UR4, R3 ;  /* 0x8000000402037c10 */ /* 0x000fc8000fffe003 */
[C---:B------:R-:W-:Y:S02]  /*1350*/  ISETP.GE.U32.AND P0, PT, R3.reuse, 0xf00, PT ;  /* 0x00000f000300780c */ /* 0x040fe40003f06070 */
[----:B------:R-:W-:-:S04]  /*1360*/  LEA.HI R3, R3, 0x1, RZ, 0x18 ;  /* 0x0000000103037811 */ /* 0x000fc800078fc0ff */
[----:B------:R-:W-:-:S07]  /*1370*/  LOP3.LUT R4, R3, 0xf, RZ, 0xc0, !PT ;  /* 0x0000000f03047812 */ /* 0x000fce00078ec0ff */
[----:B------:R-:W-:Y:S05]  /*1380*/  @!P0 BRA `(.L_x_456) ;  /* 0x00000004000c8947 */ /* 0x000fea0003800000 */
[----:B------:R-:W-:Y:S01]  /*1390*/  LOP3.LUT R7, R3, 0x1fffff0, RZ, 0xc0, !PT ;  /* 0x01fffff003077812 */ /* 0x000fe200078ec0ff */
[----:B------:R-:W-:Y:S01]  /*13a0*/  BSSY.RECONVERGENT B3, `(.L_x_457) ;  /* 0x0000040000037945 */ /* 0x000fe20003800200 */
[C---:B------:R-:W-:Y:S01]  /*13b0*/  LOP3.LUT R6, R0.reuse, 0x800, RZ, 0xfc, !PT ;  /* 0x0000080000067812 */ /* 0x040fe200078efcff */
[----:B------:R-:W-:Y:S02]  /*13c0*/  VIADD R2, R0, UR4 ;  /* 0x0000000400027c36 */ /* 0x000fe40008000000 */
[----:B------:R-:W-:-:S07]  /*13d0*/  IMAD.MOV R7, RZ, RZ, -R7 ;  /* 0x000000ffff077224 */ /* 0x000fce00078e0a07 */
.L_x_458:
[----:B------:R-:W-:-:S04]  /*13e0*/  IMAD.WIDE.U32 R26, R2, 0xc, R12 ;  /* 0x0000000c021a7825 */ /* 0x000fc800078e000c */
[C---:B------:R-:W-:Y:S02]  /*13f0*/  VIADD R9, R2.reuse, 0x100 ;  /* 0x0000010002097836 */ /* 0x040fe40000000000 */
[----:B------:R-:W-:Y:S01]  /*1400*/  VIADD R15, R2, 0x400 ;  /* 0x00000400020f7836 */ /* 0x000fe20000000000 */
[----:B------:R0:W2:Y:S01]  /*1410*/  LDG.E R26, desc[UR6][R26.64+0x8] ;  /* 0x000008061a1a7981 */ /* 0x0000a2000c1e1900 */
[----:B------:R-:W-:-:S04]  /*1420*/  IMAD.WIDE.U32 R8, R9, 0xc, R12 ;  /* 0x0000000c09087825 */ /* 0x000fc800078e000c */
[C---:B------:R-:W-:Y:S01]  /*1430*/  VIADD R17, R2.reuse, 0x200 ;  /* 0x0000020002117836 */ /* 0x040fe20000000000 */
[----:B------:R1:W2:Y:S01]  /*1440*/  LDG.E R5, desc[UR6][R8.64+0x8] ;  /* 0x0000080608057981 */ /* 0x0002a2000c1e1900 */
[C---:B------:R-:W-:Y:S02]  /*1450*/  VIADD R11, R2.reuse, 0x300 ;  /* 0x00000300020b7836 */ /* 0x040fe40000000000 */
[----:B0-----:R-:W-:Y:S02]  /*1460*/  VIADD R27, R2, 0x700 ;  /* 0x00000700021b7836 */ /* 0x001fe40000000000 */
[----:B------:R-:W-:-:S04]  /*1470*/  IMAD.WIDE.U32 R14, R15, 0xc, R12 ;  /* 0x0000000c0f0e7825 */ /* 0x000fc800078e000c */
[--C-:B------:R-:W-:Y:S01]  /*1480*/  IMAD.WIDE.U32 R16, R17, 0xc, R12.reuse ;  /* 0x0000000c11107825 */ /* 0x100fe200078e000c */
[----:B------:R0:W3:Y:S03]  /*1490*/  LDG.E R22, desc[UR6][R14.64+0x8] ;  /* 0x000008060e167981 */ /* 0x0000e6000c1e1900 */
[----:B------:R-:W-:Y:S01]  /*14a0*/  VIADD R29, R2, 0x500 ;  /* 0x00000500021d7836 */ /* 0x000fe20000000000 */
[----:B------:R-:W4:Y:S01]  /*14b0*/  LDG.E R24, desc[UR6][R16.64+0x8] ;  /* 0x0000080610187981 */ /* 0x000f22000c1e1900 */
[----:B------:R-:W-:-:S04]  /*14c0*/  IMAD.WIDE.U32 R10, R11, 0xc, R12 ;  /* 0x0000000c0b0a7825 */ /* 0x000fc800078e000c */
[--C-:B-1----:R-:W-:Y:S01]  /*14d0*/  IMAD.WIDE.U32 R8, R27, 0xc, R12.reuse ;  /* 0x0000000c1b087825 */ /* 0x102fe200078e000c */
[----:B------:R-:W4:Y:S03]  /*14e0*/  LDG.E R23, desc[UR6][R10.64+0x8] ;  /* 0x000008060a177981 */ /* 0x000f26000c1e1900 */
[----:B------:R-:W-:Y:S02]  /*14f0*/  VIADD R27, R2, 0x900 ;  /* 0x00000900021b7836 */ /* 0x000fe40000000000 */
[----:B------:R-:W-:-:S04]  /*1500*/  IMAD.WIDE.U32 R28, R29, 0xc, R12 ;  /* 0x0000000c1d1c7825 */ /* 0x000fc800078e000c */
[C---:B------:R-:W-:Y:S01]  /*1510*/  VIADD R19, R2.reuse, 0x600 ;  /* 0x0000060002137836 */ /* 0x040fe20000000000 */
[----:B------:R1:W5:Y:S01]  /*1520*/  LDG.E R11, desc[UR6][R8.64+0x8] ;  /* 0x00000806080b7981 */ /* 0x000362000c1e1900 */
[C---:B0-----:R-:W-:Y:S02]  /*1530*/  VIADD R15, R2.reuse, 0xa00 ;  /* 0x00000a00020f7836 */ /* 0x041fe40000000000 */
[----:B------:R-:W-:Y:S01]  /*1540*/  VIADD R20, R2, 0x800 ;  /* 0x0000080002147836 */ /* 0x000fe20000000000 */
[----:B------:R0:W3:Y:S01]  /*1550*/  LDG.E R21, desc[UR6][R28.64+0x8] ;  /* 0x000008061c157981 */ /* 0x0000e2000c1e1900 */
[----:B------:R-:W-:-:S04]  /*1560*/  IMAD.WIDE.U32 R18, R19, 0xc, R12 ;  /* 0x0000000c13127825 */ /* 0x000fc800078e000c */
[----:B-1----:R-:W-:-:S04]  /*1570*/  IMAD.WIDE.U32 R8, R27, 0xc, R12 ;  /* 0x0000000c1b087825 */ /* 0x002fc800078e000c */
[--C-:B------:R-:W-:Y:S02]  /*1580*/  IMAD.WIDE.U32 R14, R15, 0xc, R12.reuse ;  /* 0x0000000c0f0e7825 */ /* 0x100fe400078e000c */
[----:B------:R-:W5:Y:S02]  /*1590*/  LDG.E R9, desc[UR6][R8.64+0x8] ;  /* 0x0000080608097981 */ /* 0x000f64000c1e1900 */
[--C-:B------:R-:W-:Y:S02]  /*15a0*/  IMAD.WIDE.U32 R16, R20, 0xc, R12.reuse ;  /* 0x0000000c14107825 */ /* 0x100fe400078e000c */
[----:B------:R1:W5:Y:S02]  /*15b0*/  LDG.E R20, desc[UR6][R18.64+0x8] ;  /* 0x0000080612147981 */ /* 0x000364000c1e1900 */
[C---:B0-----:R-:W-:Y:S02]  /*15c0*/  VIADD R29, R2.reuse, 0xb00 ;  /* 0x00000b00021d7836 */ /* 0x041fe40000000000 */
[----:B------:R-:W-:Y:S01]  /*15d0*/  VIADD R27, R2, 0xc00 ;  /* 0x00000c00021b7836 */ /* 0x000fe20000000000 */
[----:B------:R0:W5:Y:S01]  /*15e0*/  LDG.E R10, desc[UR6][R16.64+0x8] ;  /* 0x00000806100a7981 */ /* 0x000162000c1e1900 */
[----:B------:R-:W-:-:S03]  /*15f0*/  IMAD.WIDE.U32 R28, R29, 0xc, R12 ;  /* 0x0000000c1d1c7825 */ /* 0x000fc600078e000c */
[----:B------:R0:W5:Y:S01]  /*1600*/  LDG.E R8, desc[UR6][R14.64+0x8] ;  /* 0x000008060e087981 */ /* 0x000162000c1e1900 */
[C---:B-1----:R-:W-:Y:S02]  /*1610*/  VIADD R19, R2.reuse, 0xe00 ;  /* 0x00000e0002137836 */ /* 0x042fe40000000000 */
[C---:B------:R-:W-:Y:S02]  /*1620*/  VIADD R18, R2.reuse, 0xf00 ;  /* 0x00000f0002127836 */ /* 0x040fe40000000000 */
[----:B0-----:R-:W-:Y:S02]  /*1630*/  IMAD.WIDE.U32 R16, R27, 0xc, R12 ;  /* 0x0000000c1b107825 */ /* 0x001fe400078e000c */
[----:B------:R-:W5:Y:S02]  /*1640*/  LDG.E R27, desc[UR6][R28.64+0x8] ;  /* 0x000008061c1b7981 */ /* 0x000f64000c1e1900 */
[----:B------:R-:W-:-:S04]  /*1650*/  VIADD R15, R2, 0xd00 ;  /* 0x00000d00020f7836 */ /* 0x000fc80000000000 */
[--C-:B------:R-:W-:Y:S01]  /*1660*/  IMAD.WIDE.U32 R14, R15, 0xc, R12.reuse ;  /* 0x0000000c0f0e7825 */ /* 0x100fe200078e000c */
[----:B------:R0:W5:Y:S05]  /*1670*/  LDG.E R28, desc[UR6][R16.64+0x8] ;  /* 0x00000806101c7981 */ /* 0x00016a000c1e1900 */
[----:B------:R-:W5:Y:S01]  /*1680*/  LDG.E R15, desc[UR6][R14.64+0x8] ;  /* 0x000008060e0f7981 */ /* 0x000f62000c1e1900 */
[----:B0-----:R-:W-:-:S04]  /*1690*/  IMAD.WIDE.U32 R16, R19, 0xc, R12 ;  /* 0x0000000c13107825 */ /* 0x001fc800078e000c */
[----:B------:R-:W-:Y:S02]  /*16a0*/  IMAD.WIDE.U32 R18, R18, 0xc, R12 ;  /* 0x0000000c12127825 */ /* 0x000fe400078e000c */
[----:B------:R-:W5:Y:S04]  /*16b0*/  LDG.E R16, desc[UR6][R16.64+0x8] ;  /* 0x0000080610107981 */ /* 0x000f68000c1e1900 */
[----:B------:R-:W5:Y:S01]  /*16c0*/  LDG.E R19, desc[UR6][R18.64+0x8] ;  /* 0x0000080612137981 */ /* 0x000f62000c1e1900 */
[----:B------:R-:W-:-:S05]  /*16d0*/  VIADD R7, R7, 0x10 ;  /* 0x0000001007077836 */ /* 0x000fca0000000000 */
[----:B------:R-:W-:Y:S01]  /*16e0*/  ISETP.NE.AND P0, PT, R7, RZ, PT ;  /* 0x000000ff0700720c */ /* 0x000fe20003f05270 */
[----:B------:R-:W-:Y:S02]  /*16f0*/  VIADD R6, R6, 0x1000 ;  /* 0x0000100006067836 */ /* 0x000fe40000000000 */
[----:B------:R-:W-:Y:S01]  /*1700*/  VIADD R2, R2, 0x1000 ;  /* 0x0000100002027836 */ /* 0x000fe20000000000 */
[----:B--2---:R-:W-:-:S04]  /*1710*/  VIMNMX3 R5, R25, R26, R5, !PT ;  /* 0x0000001a1905720f */ /* 0x004fc80007800105 */
[----:B----4-:R-:W-:-:S04]  /*1720*/  VIMNMX3 R5, R5, R24, R23, !PT ;  /* 0x000000180505720f */ /* 0x010fc80007800117 */
[----:B---3--:R-:W-:-:S04]  /*1730*/  VIMNMX3 R5, R5, R22, R21, !PT ;  /* 0x000000160505720f */ /* 0x008fc80007800115 */
[----:B-----5:R-:W-:-:S04]  /*1740*/  VIMNMX3 R5, R5, R20, R11, !PT ;  /* 0x000000140505720f */ /* 0x020fc8000780010b */
[----:B------:R-:W-:-:S04]  /*1750*/  VIMNMX3 R5, R5, R10, R9, !PT ;  /* 0x0000000a0505720f */ /* 0x000fc80007800109 */
[----:B------:R-:W-:-:S04]  /*1760*/  VIMNMX3 R5, R5, R8, R27, !PT ;  /* 0x000000080505720f */ /* 0x000fc8000780011b */
[----:B------:R-:W-:-:S04]  /*1770*/  VIMNMX3 R5, R5, R28, R15, !PT ;  /* 0x0000001c0505720f */ /* 0x000fc8000780010f */
[----:B------:R-:W-:Y:S01]  /*1780*/  VIMNMX3 R25, R5, R16, R19, !PT ;  /* 0x000000100519720f */ /* 0x000fe20007800113 */
[----:B------:R-:W-:Y:S06]  /*1790*/  @P0 BRA `(.L_x_458) ;  /* 0xfffffffc00100947 */ /* 0x000fec000383ffff */
[----:B------:R-:W-:Y:S05]  /*17a0*/  BSYNC.RECONVERGENT B3 ;  /* 0x0000000000037941 */ /* 0x000fea0003800200 */
.L_x_457:
[----:B------:R-:W-:-:S07]  /*17b0*/  VIADD R6, R6, 0xfffff800 ;  /* 0xfffff80006067836 */ /* 0x000fce0000000000 */
.L_x_456:
[----:B------:R-:W-:Y:S05]  /*17c0*/  BSYNC.RECONVERGENT B2 ;  /* 0x0000000000027941 */ /* 0x000fea0003800200 */
.L_x_455:
[----:B------:R-:W-:-:S13]  /*17d0*/  ISETP.NE.AND P0, PT, R4, RZ, PT ;  /* 0x000000ff0400720c */ /* 0x000fda0003f05270 */
[----:B------:R-:W-:Y:S05]  /*17e0*/  @!P0 BRA `(.L_x_454) ;  /* 0x00000004000c8947 */ /* 0x000fea0003800000 */
[----:B------:R-:W-:Y:S01]  /*17f0*/  ISETP.GE.U32.AND P0, PT, R4, 0x8, PT ;  /* 0x000000080400780c */ /* 0x000fe20003f06070 */
[----:B------:R-:W-:Y:S01]  /*1800*/  BSSY.RECONVERGENT B2, `(.L_x_459) ;  /* 0x0000021000027945 */ /* 0x000fe20003800200 */
[----:B------:R-:W-:-:S04]  /*1810*/  LOP3.LUT R22, R3, 0x7, RZ, 0xc0, !PT ;  /* 0x0000000703167812 */ /* 0x000fc800078ec0ff */
[----:B------:R-:W-:-:S07]  /*1820*/  ISETP.NE.AND P1, PT, R22, RZ, PT ;  /* 0x000000ff1600720c */ /* 0x000fce0003f25270 */
[----:B------:R-:W-:Y:S06]  /*1830*/  @!P0 BRA `(.L_x_460) ;  /* 0x0000000000748947 */ /* 0x000fec0003800000 */
[----:B------:R-:W-:-:S04]  /*1840*/  VIADD R5, R6, UR4 ;  /* 0x0000000406057c36 */ /* 0x000fc80008000000 */
[C---:B------:R-:W-:Y:S02]  /*1850*/  VIADD R21, R5.reuse, 0x100 ;  /* 0x0000010005157836 */ /* 0x040fe40000000000 */
[C---:B------:R-:W-:Y:S02]  /*1860*/  VIADD R19, R5.reuse, 0x200 ;  /* 0x0000020005137836 */ /* 0x040fe40000000000 */
[C---:B------:R-:W-:Y:S02]  /*1870*/  VIADD R9, R5.reuse, 0x300 ;  /* 0x0000030005097836 */ /* 0x040fe40000000000 */
[----:B------:R-:W-:-:S04]  /*1880*/  IMAD.WIDE.U32 R14, R5, 0xc, R12 ;  /* 0x0000000c050e7825 */ /* 0x000fc800078e000c */
[--C-:B------:R-:W-:Y:S01]  /*1890*/  IMAD.WIDE.U32 R20, R21, 0xc, R12.reuse ;  /* 0x0000000c15147825 */ /* 0x100fe200078e000c */
[----:B------:R0:W2:Y:S03]  /*18a0*/  LDG.E R2, desc[UR6][R14.64+0x8] ;  /* 0x000008060e027981 */ /* 0x0000a6000c1e1900 */
[--C-:B------:R-:W-:Y:S01]  /*18b0*/  IMAD.WIDE.U32 R18, R19, 0xc, R12.reuse ;  /* 0x0000000c13127825 */ /* 0x100fe200078e000c */
[----:B------:R-:W2:Y:S03]  /*18c0*/  LDG.E R7, desc[UR6][R20.64+0x8] ;  /* 0x0000080614077981 */ /* 0x000ea6000c1e1900 */
        /* <DEDUP_REMOVED lines=10> */
[--C-:B------:R-:W-:Y:S02]  /*1970*/  IMAD.WIDE.U32 R16, R23, 0xc, R12.reuse ;  /* 0x0000000c17107825 */ /* 0x100fe400078e000c */
[----:B------:R-:W4:Y:S02]  /*1980*/  LDG.E R4, desc[UR6][R4.64+0x8] ;  /* 0x0000080604047981 */ /* 0x000f24000c1e1900 */
[----:B0-----:R-:W-:Y:S02]  /*1990*/  IMAD.WIDE.U32 R14, R27, 0xc, R12 ;  /* 0x0000000c1b0e7825 */ /* 0x001fe400078e000c */
[----:B------:R-:W5:Y:S04]  /*19a0*/  LDG.E R16, desc[UR6][R16.64+0x8] ;  /* 0x0000080610107981 */ /* 0x000f68000c1e1900 */
[----:B------:R-:W5:Y:S01]  /*19b0*/  LDG.E R14, desc[UR6][R14.64+0x8] ;  /* 0x000008060e0e7981 */ /* 0x000f62000c1e1900 */
[----:B------:R-:W-:Y:S01]  /*19c0*/  VIADD R6, R6, 0x800 ;  /* 0x0000080006067836 */ /* 0x000fe20000000000 */
[----:B--2---:R-:W-:-:S04]  /*19d0*/  VIMNMX3 R7, R25, R2, R7, !PT ;  /* 0x000000021907720f */ /* 0x004fc80007800107 */
[----:B---3--:R-:W-:-:S04]  /*19e0*/  VIMNMX3 R7, R7, R18, R8, !PT ;  /* 0x000000120707720f */ /* 0x008fc80007800108 */
[----:B----4-:R-:W-:-:S04]  /*19f0*/  VIMNMX3 R7, R7, R10, R4, !PT ;  /* 0x0000000a0707720f */ /* 0x010fc80007800104 */
[----:B-----5:R-:W-:-:S07]  /*1a00*/  VIMNMX3 R25, R7, R16, R14, !PT ;  /* 0x000000100719720f */ /* 0x020fce000780010e */
.L_x_460:
[----:B------:R-:W-:Y:S05]  /*1a10*/  BSYNC.RECONVERGENT B2 ;  /* 0x0000000000027941 */ /* 0x000fea0003800200 */
.L_x_459:
        /* <DEDUP_REMOVED lines=21> */
.L_x_462:
[----:B------:R-:W-:Y:S05]  /*1b70*/  BSYNC.RECONVERGENT B2 ;  /* 0x0000000000027941 */ /* 0x000fea0003800200 */
.L_x_461:
[----:B------:R-:W-:Y:S05]  /*1b80*/  @!P1 BRA `(.L_x_454) ;  /* 0x0000000000249947 */ /* 0x000fea0003800000 */
[----:B------:R-:W-:Y:S02]  /*1b90*/  VIADD R5, R6, UR4 ;  /* 0x0000000406057c36 */ /* 0x000fe40008000000 */
[----:B------:R-:W-:-:S07]  /*1ba0*/  IMAD.MOV R4, RZ, RZ, -R7 ;  /* 0x000000ffff047224 */ /* 0x000fce00078e0a07 */
.L_x_463:
[----:B------:R-:W-:-:S06]  /*1bb0*/  IMAD.WIDE.U32 R2, R5, 0xc, R12 ;  /* 0x0000000c05027825 */ /* 0x000fcc00078e000c */
[----:B------:R-:W2:Y:S01]  /*1bc0*/  LDG.E R2, desc[UR6][R2.64+0x8] ;  /* 0x0000080602027981 */ /* 0x000ea2000c1e1900 */
[----:B------:R-:W-:Y:S02]  /*1bd0*/  VIADD R4, R4, 0x1 ;  /* 0x0000000104047836 */ /* 0x000fe40000000000 */
[----:B------:R-:W-:-:S03]  /*1be0*/  VIADD R5, R5, 0x100 ;  /* 0x0000010005057836 */ /* 0x000fc60000000000 */
[----:B------:R-:W-:Y:S02]  /*1bf0*/  ISETP.NE.AND P0, PT, R4, RZ, PT ;  /* 0x000000ff0400720c */ /* 0x000fe40003f05270 */
[----:B--2---:R-:W-:-:S11]  /*1c00*/  VIMNMX R25, PT, PT, R2, R25, !PT ;  /* 0x0000001902197248 */ /* 0x004fd60007fe0100 */
[----:B------:R-:W-:Y:S05]  /*1c10*/  @P0 BRA `(.L_x_463) ;  /* 0xfffffffc00e40947 */ /* 0x000fea000383ffff */
.L_x_454:
[----:B------:R-:W-:Y:S05]  /*1c20*/  BSYNC.RECONVERGENT B1 ;  /* 0x0000000000017941 */ /* 0x000fea0003800200 */
.L_x_452:
[----:B------:R-:W0:Y:S01]  /*1c30*/  S2R R6, SR_LANEID ;  /* 0x0000000000067919 */ /* 0x000e220000000000 */
        /* <DEDUP_REMOVED lines=36> */
[----:B------:R-:W-:-:S07]  /*1e80*/  VIMNMX R5, PT, PT, R0, R3, !PT ;  /* 0x0000000300057248 */ /* 0x000fce0007fe0100 */
.L_x_450:
[----:B------:R-:W-:Y:S05]  /*1e90*/  BSYNC.RECONVERGENT B0 ;  /* 0x0000000000007941 */ /* 0x000fea0003800200 */
.L_x_435:
[----:B------:R-:W-:Y:S05]  /*1ea0*/  @P0 EXIT ;  /* 0x000000000000094d */ /* 0x000fea0003800000 */
[----:B-12---:R-:W1:Y:S01]  /*1eb0*/  LDC.64 R2, c[0x0][0x390] ;  /* 0x0000e400ff027b82 */ /* 0x006e620000000a00 */
[----:B------:R-:W0:Y:S02]  /*1ec0*/  LDCU UR4, c[0x0][0x3a0] ;  /* 0x00007400ff0477ac */ /* 0x000e240008000800 */
[----:B0-----:R-:W-:-:S05]  /*1ed0*/  VIMNMX R5, PT, PT, R5, UR4, !PT ;  /* 0x0000000405057c48 */ /* 0x001fca000ffe0100 */
[----:B-1----:R-:W-:Y:S01]  /*1ee0*/  STG.E desc[UR6][R2.64], R5 ;  /* 0x0000000502007986 */ /* 0x002fe2000c101906 */
[----:B------:R-:W-:Y:S05]  /*1ef0*/  EXIT ;  /* 0x000000000000794d */ /* 0x000fea0003800000 */
.L_x_464:
        /* <DEDUP_REMOVED lines=16> */
.L_x_1350:


//--------------------- .text._ZN3cub18CUB_300001_SM_10006detail6reduce18DeviceReduceKernelINS2_10policy_hubIiyN4cuda3__47minimumIiEEE10Policy1000EN6thrust24THRUST_300001_SM_1000_NS18transform_iteratorI4GetZNSC_6detail15normal_iteratorINSC_10device_ptrI4int3EEEENSC_11use_defaultESL_EEyS8_iNS5_3std3__410__identityEEEvT0_PT3_T1_NS0_13GridEvenShareIST_EET2_T4_ --------------------------
	.section	.text._ZN3cub18CUB_300001_SM_10006detail6reduce18DeviceReduceKernelINS2_10policy_hubIiyN4cuda3__47minimumIiEEE10Policy1000EN6thrust24THRUST_300001_SM_1000_NS18transform_iteratorI4GetZNSC_6detail15normal_iteratorINSC_10device_ptrI4int3EEEENSC_11use_defaultESL_EEyS8_iNS5_3std3__410__identityEEEvT0_PT3_T1_NS0_13GridEvenShareIST_EET2_T4_,"ax",@progbits
	.align	128
        .global         _ZN3cub18CUB_300001_SM_10006detail6reduce18DeviceReduceKernelINS2_10policy_hubIiyN4cuda3__47minimumIiEEE10Policy1000EN6thrust24THRUST_300001_SM_1000_NS18transform_iteratorI4GetZNSC_6detail15normal_iteratorINSC_10device_ptrI4int3EEEENSC_11use_defaultESL_EEyS8_iNS5_3std3__410__identityEEEvT0_PT3_T1_NS0_13GridEvenShareIST_EET2_T4_
        .type           _ZN3cub18CUB_300001_SM_10006detail6reduce18DeviceReduceKernelINS2_10policy_hubIiyN4cuda3__47minimumIiEEE10Policy1000EN6thrust24THRUST_300001_SM_1000_NS18transform_iteratorI4GetZNSC_6detail15normal_iteratorINSC_10device_ptrI4int3EEEENSC_11use_defaultESL_EEyS8_iNS5_3std3__410__identityEEEvT0_PT3_T1_NS0_13GridEvenShareIST_EET2_T4_,@function
        .size           _ZN3cub18CUB_300001_SM_10006detail6reduce18DeviceReduceKernelINS2_10policy_hubIiyN4cuda3__47minimumIiEEE10Policy1000EN6thrust24THRUST_300001_SM_1000_NS18transform_iteratorI4GetZNSC_6detail15normal_iteratorINSC_10device_ptrI4int3EEEENSC_11use_defaultESL_EEyS8_iNS5_3std3__410__identityEEEvT0_PT3_T1_NS0_13GridEvenShareIST_EET2_T4_,(.L_x_1351 - _ZN3cub18CUB_300001_SM_10006detail6reduce18DeviceReduceKernelINS2_10policy_hubIiyN4cuda3__47minimumIiEEE10Policy1000EN6thrust24THRUST_300001_SM_1000_NS18transform_iteratorI4GetZNSC_6detail15normal_iteratorINSC_10device_ptrI4int3EEEENSC_11use_defaultESL_EEyS8_iNS5_3std3__410__identityEEEvT0_PT3_T1_NS0_13GridEvenShareIST_EET2_T4_)
        .other          _ZN3cub18CUB_300001_SM_10006detail6reduce18DeviceReduceKernelINS2_10policy_hubIiyN4cuda3__47minimumIiEEE10Policy1000EN6thrust24THRUST_300001_SM_1000_NS18transform_iteratorI4GetZNSC_6detail15normal_iteratorINSC_10device_ptrI4int3EEEENSC_11use_defaultESL_EEyS8_iNS5_3std3__410__identityEEEvT0_PT3_T1_NS0_13GridEvenShareIST_EET2_T4_,@"STO_CUDA_ENTRY STV_DEFAULT"
_ZN3cub18CUB_300001_SM_10006detail6reduce18DeviceReduceKernelINS2_10policy_hubIiyN4cuda3__47minimumIiEEE10Policy1000EN6thrust24THRUST_300001_SM_1000_NS18transform_iteratorI4GetZNSC_6detail15normal_iteratorINSC_10device_ptrI4int3EEEENSC_11use_defaultESL_EEyS8_iNS5_3std3__410__identityEEEvT0_PT3_T1_NS0_13GridEvenShareIST_EET2_T4_:
.text._ZN3cub18CUB_300001_SM_10006detail6reduce18DeviceReduceKernelINS2_10policy_hubIiyN4cuda3__47minimumIiEEE10Policy1000EN6thrust24THRUST_300001_SM_1000_NS18transform_iteratorI4GetZNSC_6detail15normal_iteratorINSC_10device_ptrI4int3EEEENSC_11use_defaultESL_EEyS8_iNS5_3std3__410__identityEEEvT0_PT3_T1_NS0_13GridEvenShareIST_EET2_T4_:
        /* <DEDUP_REMOVED lines=26> */
.L_x_468:
[----:B------:R-:W-:Y:S05]  /*01a0*/  BSYNC.RECONVERGENT B1 ;  /* 0x0000000000017941 */ /* 0x000fea0003800200 */
.L_x_467:
        /* <DEDUP_REMOVED lines=21> */
.L_x_473:
        /* <DEDUP_REMOVED lines=20> */
[----:B--2--5:R-:W-:Y:S02]  /*0440*/  VIMNMX3 R12, R2, R13, R12, PT ;  /* 0x0000000d020c720f */ /* 0x024fe4000380010c */
[----:B------:R-:W-:-:S05]  /*0450*/  IADD3 R13, P2, PT, R4, 0xc000, RZ ;  /* 0x0000c000040d7810 */ /* 0x000fca0007f5e0ff */
[----:B0-----:R-:W-:Y:S01]  /*0460*/  IMAD.X R5, RZ, RZ, R5, P2 ;  /* 0x000000ffff057224 */ /* 0x001fe200010e0605 */
[----:B---3--:R-:W-:-:S04]  /*0470*/  VIMNMX3 R12, R12, R15, R14, PT ;  /* 0x0000000f0c0c720f */ /* 0x008fc8000380010e */
[----:B----4-:R-:W-:-:S04]  /*0480*/  VIMNMX3 R12, R12, R17, R16, PT ;  /* 0x000000110c0c720f */ /* 0x010fc80003800110 */
[----:B------:R-:W-:-:S04]  /*0490*/  VIMNMX3 R12, R12, R19, R18, PT ;  /* 0x000000130c0c720f */ /* 0x000fc80003800112 */
[----:B------:R-:W-:-:S04]  /*04a0*/  VIMNMX3 R12, R12, R21, R22, PT ;  /* 0x000000150c0c720f */ /* 0x000fc80003800116 */
[----:B------:R-:W-:-:S04]  /*04b0*/  VIMNMX3 R12, R12, R23, R24, PT ;  /* 0x000000170c0c720f */ /* 0x000fc80003800118 */
[----:B------:R-:W-:-:S04]  /*04c0*/  VIMNMX3 R9, R12, R10, R9, PT ;  /* 0x0000000a0c09720f */ /* 0x000fc80003800109 */
[----:B------:R-:W-:Y:S01]  /*04d0*/  VIMNMX3 R2, R9, R11, R8, PT ;  /* 0x0000000b0902720f */ /* 0x000fe20003800108 */
[----:B------:R-:W-:Y:S06]  /*04e0*/  @P1 BRA `(.L_x_473) ;  /* 0xfffffffc00841947 */ /* 0x000fec000383ffff */
.L_x_472:
[----:B------:R-:W-:Y:S05]  /*04f0*/  BSYNC.RECONVERGENT B2 ;  /* 0x0000000000027941 */ /* 0x000fea0003800200 */
.L_x_471:
        /* <DEDUP_REMOVED lines=21> */
[----:B--2--5:R-:W-:-:S04]  /*0650*/  VIMNMX3 R7, R2, R7, R8, PT ;  /* 0x000000070207720f */ /* 0x024fc80003800108 */
[----:B---3--:R-:W-:-:S04]  /*0660*/  VIMNMX3 R7, R7, R10, R9, PT ;  /* 0x0000000a0707720f */ /* 0x008fc80003800109 */
[----:B----4-:R-:W-:-:S04]  /*0670*/  VIMNMX3 R7, R7, R12, R11, PT ;  /* 0x0000000c0707720f */ /* 0x010fc8000380010b */
[----:B------:R-:W-:-:S07]  /*0680*/  VIMNMX3 R2, R7, R14, R13, PT ;  /* 0x0000000e0702720f */ /* 0x000fce000380010d */
.L_x_475:
[----:B------:R-:W-:Y:S05]  /*0690*/  BSYNC.RECONVERGENT B2 ;  /* 0x0000000000027941 */ /* 0x000fea0003800200 */
.L_x_474:
        /* <DEDUP_REMOVED lines=17> */
[----:B--2--5:R-:W-:-:S04]  /*07b0*/  VIMNMX3 R2, R2, R7, R6, PT ;  /* 0x000000070202720f */ /* 0x024fc80003800106 */
[----:B---3--:R-:W-:-:S07]  /*07c0*/  VIMNMX3 R2, R2, R9, R10, PT ;  /* 0x000000090202720f */ /* 0x008fce000380010a */
.L_x_477:
[----:B------:R-:W-:Y:S05]  /*07d0*/  BSYNC.RECONVERGENT B2 ;  /* 0x0000000000027941 */ /* 0x000fea0003800200 */
.L_x_476:
        /* <DEDUP_REMOVED lines=8> */
.L_x_478:
[----:B------:R-:W-:-:S06]  /*0860*/  IMAD.WIDE R4, R3, 0xc, R6 ;  /* 0x0000000c03047825 */ /* 0x000fcc00078e0206 */
[----:B------:R-:W2:Y:S01]  /*0870*/  LDG.E R5, desc[UR14][R4.64] ;  /* 0x0000000e04057981 */ /* 0x000ea2000c1e1900 */
[----:B------:R-:W-:Y:S02]  /*0880*/  VIADD R8, R8, 0x1 ;  /* 0x0000000108087836 */ /* 0x000fe40000000000 */
[----:B------:R-:W-:-:S03]  /*0890*/  VIADD R3, R3, 0x100 ;  /* 0x0000010003037836 */ /* 0x000fc60000000000 */
[----:B------:R-:W-:Y:S02]  /*08a0*/  ISETP.NE.AND P0, PT, R8, RZ, PT ;  /* 0x000000ff0800720c */ /* 0x000fe40003f05270 */
[----:B--2--5:R-:W-:-:S11]  /*08b0*/  VIMNMX R2, PT, PT, R5, R2, PT ;  /* 0x0000000205027248 */ /* 0x024fd60003fe0100 */
[----:B------:R-:W-:Y:S05]  /*08c0*/  @P0 BRA `(.L_x_478) ;  /* 0xfffffffc00e40947 */ /* 0x000fea000383ffff */
.L_x_470:
[----:B------:R-:W-:Y:S05]  /*08d0*/  BSYNC.RECONVERGENT B1 ;  /* 0x0000000000017941 */ /* 0x000fea0003800200 */
.L_x_469:
[----:B------:R-:W-:Y:S01]  /*08e0*/  UISETP.GE.AND UP0, UPT, UR7, 0x100, UPT ;  /* 0x000001000700788c */ /* 0x000fe2000bf06270 */
[----:B-----5:R-:W-:-:S08]  /*08f0*/  IMAD.MOV.U32 R7, RZ, RZ, R2 ;  /* 0x000000ffff077224 */ /* 0x020fd000078e0002 */
[----:B------:R-:W-:Y:S05]  /*0900*/  BRA.U !UP0, `(.L_x_479) ;  /* 0x0000000108a07547 */ /* 0x000fea000b800000 */
[----:B------:R-:W1:Y:S01]  /*0910*/  S2R R8, SR_LANEID ;  /* 0x0000000000087919 */ /* 0x000e620000000000 */
[----:B------:R-:W2:Y:S02]  /*0920*/  SHFL.DOWN PT, R2, R7, 0x1, 0x1f ;  /* 0x08201f0007027f89 */ /* 0x000ea400000e0000 */
[----:B--2---:R-:W-:Y:S02]  /*0930*/  VIMNMX R2, PT, PT, R2, R7, PT ;  /* 0x0000000702027248 */ /* 0x004fe40003fe0100 */
        /* <DEDUP_REMOVED lines=9> */
[----:B-1----:R-:W-:Y:S02]  /*09d0*/  @!P0 VIMNMX R2, PT, PT, R2, R3, PT ;  /* 0x0000000302028248 */ /* 0x002fe40003fe0100 */
[----:B------:R-:W-:-:S03]  /*09e0*/  ISETP.GT.AND P0, PT, R8, 0x1b, PT ;  /* 0x0000001b0800780c */ /* 0x000fc60003f04270 */
[----:B------:R-:W0:Y:S01]  /*09f0*/  SHFL.DOWN PT, R3, R2, 0x4, 0x1f ;  /* 0x08801f0002037f89 */ /* 0x000e2200000e0000 */
[----:B--2---:R-:W-:-:S05]  /*0a00*/  @!P1 LEA R5, R6, R5, 0x18 ;  /* 0x0000000506059211 */ /* 0x004fca00078ec0ff */
[----:B------:R-:W-:-:S04]  /*0a10*/  @!P1 IMAD.IADD R4, R4, 0x1, R5 ;  /* 0x0000000104049824 */ /* 0x000fc800078e0205 */
[----:B0-----:R-:W-:Y:S02]  /*0a20*/  @!P0 VIMNMX R2, PT, PT, R2, R3, PT ;  /* 0x0000000302028248 */ /* 0x001fe40003fe0100 */
[----:B------:R-:W-:-:S03]  /*0a30*/  ISETP.GT.AND P0, PT, R8, 0x17, PT ;  /* 0x000000170800780c */ /* 0x000fc60003f04270 */
[----:B------:R-:W0:Y:S10]  /*0a40*/  SHFL.DOWN PT, R3, R2, 0x8, 0x1f ;  /* 0x09001f0002037f89 */ /* 0x000e3400000e0000 */
[----:B0-----:R-:W-:-:S02]  /*0a50*/  @!P0 VIMNMX R2, PT, PT, R2, R3, PT ;  /* 0x0000000302028248 */ /* 0x001fc40003fe0100 */
[----:B------:R-:W-:-:S03]  /*0a60*/  ISETP.NE.AND P0, PT, R0, RZ, PT ;  /* 0x000000ff0000720c */ /* 0x000fc60003f05270 */
[----:B------:R-:W0:Y:S02]  /*0a70*/  SHFL.DOWN PT, R3, R2, 0x10, 0x1f ;  /* 0x0a001f0002037f89 */ /* 0x000e2400000e0000 */
[----:B0-----:R-:W-:-:S05]  /*0a80*/  VIMNMX R3, PT, PT, R2, R3, PT ;  /* 0x0000000302037248 */ /* 0x001fca0003fe0100 */
        /* <DEDUP_REMOVED lines=11> */
[----:B0-----:R-:W-:-:S04]  /*0b40*/  VIMNMX3 R0, R5, R0, R8, PT ;  /* 0x000000000500720f */ /* 0x001fc80003800108 */
[----:B------:R-:W-:-:S04]  /*0b50*/  VIMNMX3 R0, R0, R9, R10, PT ;  /* 0x000000090000720f */ /* 0x000fc8000380010a */
[----:B-1----:R-:W-:-:S04]  /*0b60*/  VIMNMX3 R0, R0, R11, R2, PT ;  /* 0x0000000b0000720f */ /* 0x002fc80003800102 */
[----:B------:R-:W-:Y:S01]  /*0b70*/  VIMNMX R5, PT, PT, R0, R3, PT ;  /* 0x0000000300057248 */ /* 0x000fe20003fe0100 */
[----:B------:R-:W-:Y:S06]  /*0b80*/  BRA `(.L_x_480) ;  /* 0x00000014003c7947 */ /* 0x000fec0003800000 */
.L_x_479:
        /* <DEDUP_REMOVED lines=11> */
[----:B--2---:R-:W-:Y:S02]  /*0c40*/  @!P0 VIMNMX R7, PT, PT, R3, R7, PT ;  /* 0x0000000703078248 */ /* 0x004fe40003fe0100 */
[----:B------:R-:W0:Y:S01]  /*0c50*/  @!P1 S2R R6, SR_CgaCtaId ;  /* 0x0000000000069919 */ /* 0x000e220000008800 */
[----:B------:R-:W-:Y:S01]  /*0c60*/  ISETP.GT.AND P0, PT, R5, R2, PT ;  /* 0x000000020500720c */ /* 0x000fe20003f04270 */
[----:B------:R-:W-:Y:S01]  /*0c70*/  VIADD R5, R9, 0x4 ;  /* 0x0000000409057836 */ /* 0x000fe20000000000 */
[----:B------:R-:W-:Y:S01]  /*0c80*/  @!P1 SHF.R.U32.HI R4, RZ, 0x3, R0 ;  /* 0x00000003ff049819 */ /* 0x000fe20000011600 */
[----:B------:R-:W1:Y:S03]  /*0c90*/  SHFL.DOWN PT, R3, R7, 0x2, R2 ;  /* 0x0840000007037989 */ /* 0x000e6600000e0002 */
[----:B------:R-:W-:-:S07]  /*0ca0*/  @!P1 LOP3.LUT R4, R4, 0x7c, RZ, 0xc0, !PT ;  /* 0x0000007c04049812 */ /* 0x000fce00078ec0ff */
[----:B-1----:R-:W-:Y:S02]  /*0cb0*/  @!P0 VIMNMX R7, PT, PT, R7, R3, PT ;  /* 0x0000000307078248 */ /* 0x002fe40003fe0100 */
[----:B------:R-:W-:Y:S01]  /*0cc0*/  ISETP.GT.AND P0, PT, R5, R2, PT ;  /* 0x000000020500720c */ /* 0x000fe20003f04270 */
[----:B------:R-:W-:Y:S02]  /*0cd0*/  VIADD R5, R9, 0x8 ;  /* 0x0000000809057836 */ /* 0x000fe40000000000 */
[----:B------:R-:W1:Y:S10]  /*0ce0*/  SHFL.DOWN PT, R3, R7, 0x4, R2 ;  /* 0x0880000007037989 */ /* 0x000e7400000e0002 */
[----:B-1----:R-:W-:-:S02]  /*0cf0*/  @!P0 VIMNMX R7, PT, PT, R7, R3, PT ;  /* 0x0000000307078248 */ /* 0x002fc40003fe0100 */
[----:B------:R-:W-:Y:S01]  /*0d00*/  ISETP.GT.AND P0, PT, R5, R2, PT ;  /* 0x000000020500720c */ /* 0x000fe20003f04270 */
[----:B------:R-:W-:Y:S02]  /*0d10*/  VIADD R5, R9, 0x10 ;  /* 0x0000001009057836 */ /* 0x000fe40000000000 */
[----:B------:R-:W1:Y:S10]  /*0d20*/  SHFL.DOWN PT, R3, R7, 0x8, R2 ;  /* 0x0900000007037989 */ /* 0x000e7400000e0002 */
[----:B-1----:R-:W-:-:S02]  /*0d30*/  @!P0 VIMNMX R7, PT, PT, R7, R3, PT ;  /* 0x0000000307078248 */ /* 0x002fc40003fe0100 */
[----:B------:R-:W-:Y:S02]  /*0d40*/  ISETP.GT.AND P0, PT, R5, R2, PT ;  /* 0x000000020500720c */ /* 0x000fe40003f04270 */
[----:B------:R-:W-:Y:S01]  /*0d50*/  @!P1 MOV R5, 0x400 ;  /* 0x0000040000059802 */ /* 0x000fe20000000f00 */
[----:B------:R-:W1:Y:S03]  /*0d60*/  SHFL.DOWN PT, R3, R7, 0x10, R2 ;  /* 0x0a00000007037989 */ /* 0x000e6600000e0002 */
[----:B0-----:R-:W-:-:S05]  /*0d70*/  @!P1 LEA R5, R6, R5, 0x18 ;  /* 0x0000000506059211 */ /* 0x001fca00078ec0ff */
[----:B------:R-:W-:Y:S02]  /*0d80*/  @!P1 IMAD.IADD R4, R4, 0x1, R5 ;  /* 0x0000000104049824 */ /* 0x000fe400078e0205 */
[----:B-1----:R-:W-:Y:S02]  /*0d90*/  @!P0 VIMNMX R7, PT, PT, R7, R3, PT ;  /* 0x0000000307078248 */ /* 0x002fe40003fe0100 */
        /* <DEDUP_REMOVED lines=21> */
[----:B-1----:R-:W-:Y:S02]  /*0ef0*/  @P2 VIMNMX R5, PT, PT, R5, R0, PT ;  /* 0x0000000005052248 */ /* 0x002fe40003fe0100 */
[----:B------:R-:W-:Y:S01]  /*0f00*/  PLOP3.LUT P2, PT, PT, PT, UP1, 0x80, 0x8 ;  /* 0x000000000008781c */ /* 0x000fe20003f4f018 */
[----:B------:R-:W-:Y:S01]  /*0f10*/  UISETP.GT.AND UP1, UPT, UR7, 0xe0, UPT ;  /* 0x000000e00700788c */ /* 0x000fe2000bf24270 */
[----:B0-----:R-:W-:-:S02]  /*0f20*/  @P4 VIMNMX R5, PT, PT, R5, R8, PT ;  /* 0x0000000805054248 */ /* 0x001fc40003fe0100 */
[----:B------:R-:W-:Y:S02]  /*0f30*/  PLOP3.LUT P4, PT, PT, PT, UP0, 0x80, 0x8 ;  /* 0x000000000008781c */ /* 0x000fe40003f8f008 */
[----:B------:R-:W-:Y:S02]  /*0f40*/  @P3 VIMNMX R5, PT, PT, R5, R9, PT ;  /* 0x0000000905053248 */ /* 0x000fe40003fe0100 */
[----:B------:R-:W-:Y:S02]  /*0f50*/  PLOP3.LUT P3, PT, PT, PT, UP1, 0x80, 0x8 ;  /* 0x000000000008781c */ /* 0x000fe40003f6f018 */
[----:B------:R-:W-:-:S04]  /*0f60*/  @P1 VIMNMX R5, PT, PT, R5, R10, PT ;  /* 0x0000000a05051248 */ /* 0x000fc80003fe0100 */
[----:B------:R-:W-:-:S04]  /*0f70*/  @P2 VIMNMX R5, PT, PT, R5, R11, PT ;  /* 0x0000000b05052248 */ /* 0x000fc80003fe0100 */
[----:B--2---:R-:W-:-:S04]  /*0f80*/  @P4 VIMNMX R5, PT, PT, R5, R2, PT ;  /* 0x0000000205054248 */ /* 0x004fc80003fe0100 */
[----:B------:R-:W-:Y:S01]  /*0f90*/  @P3 VIMNMX R5, PT, PT, R5, R3, PT ;  /* 0x0000000305053248 */ /* 0x000fe20003fe0100 */
[----:B------:R-:W-:Y:S06]  /*0fa0*/  BRA `(.L_x_480) ;  /* 0x0000001000347947 */ /* 0x000fec0003800000 */
.L_x_466:
        /* <DEDUP_REMOVED lines=24> */
[----:B--2---:R-:W-:Y:S02]  /*1130*/  VIMNMX3 R6, R6, R7, R8, PT ;  /* 0x000000070606720f */ /* 0x004fe40003800108 */
[----:B---3--:R-:W-:Y:S02]  /*1140*/  VIMNMX3 R9, R9, R10, R11, PT ;  /* 0x0000000a0909720f */ /* 0x008fe4000380010b */
[----:B----4-:R-:W-:-:S04]  /*1150*/  VIMNMX3 R12, R12, R13, R14, PT ;  /* 0x0000000d0c0c720f */ /* 0x010fc8000380010e */
[----:B------:R-:W-:Y:S02]  /*1160*/  VIMNMX3 R6, R6, R9, R12, PT ;  /* 0x000000090606720f */ /* 0x000fe4000380010c */
[----:B-----5:R-:W-:Y:S02]  /*1170*/  VIMNMX3 R16, R15, R16, R17, PT ;  /* 0x000000100f10720f */ /* 0x020fe40003800111 */
[----:B------:R-:W-:-:S04]  /*1180*/  VIMNMX3 R18, R18, R19, R20, PT ;  /* 0x000000131212720f */ /* 0x000fc80003800114 */
[----:B------:R-:W-:-:S04]  /*1190*/  VIMNMX3 R21, R16, R18, R21, PT ;  /* 0x000000121015720f */ /* 0x000fc80003800115 */
[----:B------:R-:W-:Y:S01]  /*11a0*/  VIMNMX R6, PT, PT, R6, R21, PT ;  /* 0x0000001506067248 */ /* 0x000fe20003fe0100 */
        /* <DEDUP_REMOVED lines=26> */
.L_x_483:
        /* <DEDUP_REMOVED lines=30> */
[----:B---3--:R-:W-:Y:S02]  /*1530*/  VIMNMX3 R13, R6, R13, R14, PT ;  /* 0x0000000d060d720f */ /* 0x008fe4000380010e */
[----:B----4-:R-:W-:Y:S02]  /*1540*/  VIMNMX3 R16, R15, R16, R17, PT ;  /* 0x000000100f10720f */ /* 0x010fe40003800111 */
[----:B-----5:R-:W-:-:S04]  /*1550*/  VIMNMX3 R18, R18, R19, R20, PT ;  /* 0x000000131212720f */ /* 0x020fc80003800114 */
[----:B------:R-:W-:Y:S02]  /*1560*/  VIMNMX3 R13, R13, R16, R18, PT ;  /* 0x000000100d0d720f */ /* 0x000fe40003800112 */
[----:B------:R-:W-:Y:S02]  /*1570*/  VIMNMX3 R21, R21, R22, R23, PT ;  /* 0x000000161515720f */ /* 0x000fe40003800117 */
[----:B------:R-:W-:Y:S02]  /*1580*/  VIMNMX3 R10, R10, R11, R12, PT ;  /* 0x0000000b0a0a720f */ /* 0x000fe4000380010c */
[----:B------:R-:W-:-:S04]  /*1590*/  VIMNMX R7, PT, PT, R7, R24, PT ;  /* 0x0000001807077248 */ /* 0x000fc80003fe0100 */
[----:B------:R-:W-:-:S04]  /*15a0*/  VIMNMX3 R10, R21, R10, R7, PT ;  /* 0x0000000a150a720f */ /* 0x000fc80003800107 */
[----:B------:R-:W-:Y:S01]  /*15b0*/  VIMNMX R6, PT, PT, R13, R10, PT ;  /* 0x0000000a0d067248 */ /* 0x000fe20003fe0100 */
        /* <DEDUP_REMOVED lines=11> */
.L_x_482:
        /* <DEDUP_REMOVED lines=25> */
.L_x_487:
        /* <DEDUP_REMOVED lines=21> */
[----:B--2---:R-:W-:-:S04]  /*1950*/  VIMNMX3 R17, R6, R17, R18, PT ;  /* 0x000000110611720f */ /* 0x004fc80003800112 */
[----:B---3--:R-:W-:-:S04]  /*1960*/  VIMNMX3 R17, R17, R20, R21, PT ;  /* 0x000000141111720f */ /* 0x008fc80003800115 */
[----:B----4-:R-:W-:-:S04]  /*1970*/  VIMNMX3 R17, R17, R24, R23, PT ;  /* 0x000000181111720f */ /* 0x010fc80003800117 */
[----:B-----5:R-:W-:-:S04]  /*1980*/  VIMNMX3 R17, R17, R26, R25, PT ;  /* 0x0000001a1111720f */ /* 0x020fc80003800119 */
[----:B------:R-:W-:-:S04]  /*1990*/  VIMNMX3 R15, R17, R15, R16, PT ;  /* 0x0000000f110f720f */ /* 0x000fc80003800110 */
[----:B------:R-:W-:Y:S02]  /*19a0*/  VIMNMX3 R13, R15, R13, R8, PT ;  /* 0x0000000d0f0d720f */ /* 0x000fe40003800108 */
[----:B------:R-:W-:Y:S02]  /*19b0*/  IADD3 R8, P2, PT, R4, 0xc000, RZ ;  /* 0x0000c00004087810 */ /* 0x000fe40007f5e0ff */
[----:B------:R-:W-:-:S03]  /*19c0*/  VIMNMX3 R13, R13, R9, R14, PT ;  /* 0x000000090d0d720f */ /* 0x000fc6000380010e */
[----:B------:R-:W-:Y:S01]  /*19d0*/  IMAD.X R9, RZ, RZ, R5, P2 ;  /* 0x000000ffff097224 */ /* 0x000fe200010e0605 */
[----:B------:R-:W-:Y:S01]  /*19e0*/  VIMNMX3 R6, R13, R11, R12, PT ;  /* 0x0000000b0d06720f */ /* 0x000fe2000380010c */
[----:B------:R-:W-:Y:S06]  /*19f0*/  @P0 BRA `(.L_x_487) ;  /* 0xfffffffc00800947 */ /* 0x000fec000383ffff */
.L_x_486:
[----:B------:R-:W-:Y:S05]  /*1a00*/  BSYNC.RECONVERGENT B2 ;  /* 0x0000000000027941 */ /* 0x000fea0003800200 */
.L_x_485:
        /* <DEDUP_REMOVED lines=20> */
[----:B--2---:R-:W-:-:S04]  /*1b50*/  VIMNMX3 R8, R6, R9, R8, PT ;  /* 0x000000090608720f */ /* 0x004fc80003800108 */
[----:B---3--:R-:W-:-:S04]  /*1b60*/  VIMNMX3 R8, R8, R11, R10, PT ;  /* 0x0000000b0808720f */ /* 0x008fc8000380010a */
[----:B----4-:R-:W-:-:S04]  /*1b70*/  VIMNMX3 R8, R8, R13, R12, PT ;  /* 0x0000000d0808720f */ /* 0x010fc8000380010c */
[----:B-----5:R-:W-:-:S07]  /*1b80*/  VIMNMX3 R6, R8, R15, R14, PT ;  /* 0x0000000f0806720f */ /* 0x020fce000380010e */
.L_x_489:
[----:B------:R-:W-:Y:S05]  /*1b90*/  BSYNC.RECONVERGENT B2 ;  /* 0x0000000000027941 */ /* 0x000fea0003800200 */
.L_x_488:
        /* <DEDUP_REMOVED lines=15> */
[----:B--2---:R-:W-:-:S04]  /*1c90*/  VIMNMX3 R6, R6, R9, R8, PT ;  /* 0x000000090606720f */ /* 0x004fc80003800108 */
[----:B---3--:R-:W-:-:S07]  /*1ca0*/  VIMNMX3 R6, R6, R11, R10, PT ;  /* 0x0000000b0606720f */ /* 0x008fce000380010a */
.L_x_491:
[----:B------:R-:W-:Y:S05]  /*1cb0*/  BSYNC.RECONVERGENT B2 ;  /* 0x0000000000027941 */ /* 0x000fea0003800200 */
.L_x_490:
        /* <DEDUP_REMOVED lines=11> */
.L_x_492:
[----:B------:R-:W-:-:S06]  /*1d70*/  IMAD.MOV.U32 R3, RZ, RZ, R5 ;  /* 0x000000ffff037224 */ /* 0x000fcc00078e0005 */
[----:B------:R0:W2:Y:S01]  /*1d80*/  LDG.E R3, desc[UR14][R2.64] ;  /* 0x0000000e02037981 */ /* 0x0000a2000c1e1900 */
[----:B------:R-:W-:-:S05]  /*1d90*/  VIADD R0, R0, 0x1 ;  /* 0x0000000100007836 */ /* 0x000fca0000000000 */
[----:B------:R-:W-:Y:S02]  /*1da0*/  ISETP.NE.AND P0, PT, R0, RZ, PT ;  /* 0x000000ff0000720c */ /* 0x000fe40003f05270 */
[----:B0-----:R-:W-:-:S05]  /*1db0*/  IADD3 R2, P1, PT, R2, 0xc00, RZ ;  /* 0x00000c0002027810 */ /* 0x001fca0007f3e0ff */
[----:B------:R-:W-:Y:S01]  /*1dc0*/  IMAD.X R5, RZ, RZ, R5, P1 ;  /* 0x000000ffff057224 */ /* 0x000fe200008e0605 */
[----:B--2---:R-:W-:-:S05]  /*1dd0*/  VIMNMX R6, PT, PT, R3, R6, PT ;  /* 0x0000000603067248 */ /* 0x004fca0003fe0100 */
[----:B------:R-:W-:Y:S05]  /*1de0*/  @P0 BRA `(.L_x_492) ;  /* 0xfffffffc00e00947 */ /* 0x000fea000383ffff */
.L_x_484:
[----:B------:R-:W-:Y:S05]  /*1df0*/  BSYNC.RECONVERGENT B1 ;  /* 0x0000000000017941 */ /* 0x000fea0003800200 */
.L_x_481:
[----:B------:R-:W0:Y:S01]  /*1e00*/  S2R R7, SR_LANEID ;  /* 0x0000000000077919 */ /* 0x000e220000000000 */
[----:B------:R-:W-:Y:S02]  /*1e10*/  IMAD.MOV.U32 R5, RZ, RZ, R6 ;  /* 0x000000ffff057224 */ /* 0x000fe400078e0006 */
[----:B------:R-:W1:Y:S03]  /*1e20*/  S2R R6, SR_TID.X ;  /* 0x0000000000067919 */ /* 0x000e660000002100 */
[----:B------:R-:W2:Y:S01]  /*1e30*/  SHFL.DOWN PT, R0, R5, 0x1, 0x1f ;  /* 0x08201f0005007f89 */ /* 0x000ea200000e0000 */
[C---:B0-----:R-:W-:Y:S02]  /*1e40*/  ISETP.GT.AND P0, PT, R7.reuse, 0x1e, PT ;  /* 0x0000001e0700780c */ /* 0x041fe40003f04270 */
[----:B------:R-:W-:-:S11]  /*1e50*/  ISETP.NE.AND P1, PT, R7, RZ, PT ;  /* 0x000000ff0700720c */ /* 0x000fd60003f25270 */
[----:B--2---:R-:W-:Y:S02]  /*1e60*/  @!P0 VIMNMX R5, PT, PT, R0, R5, PT ;  /* 0x0000000500058248 */ /* 0x004fe40003fe0100 */
[----:B------:R-:W-:Y:S01]  /*1e70*/  ISETP.GT.AND P0, PT, R7, 0x1d, PT ;  /* 0x0000001d0700780c */ /* 0x000fe20003f04270 */
[----:B------:R-:W0:Y:S01]  /*1e80*/  @!P1 S2R R4, SR_CgaCtaId ;  /* 0x0000000000049919 */ /* 0x000e220000008800 */
[----:B------:R-:W-:Y:S02]  /*1e90*/  @!P1 MOV R3, 0x400 ;  /* 0x0000040000039802 */ /* 0x000fe40000000f00 */
[----:B-1----:R-:W-:Y:S01]  /*1ea0*/  @!P1 SHF.R.U32.HI R2, RZ, 0x3, R6 ;  /* 0x00000003ff029819 */ /* 0x002fe20000011606 */
[----:B------:R-:W1:Y:S03]  /*1eb0*/  SHFL.DOWN PT, R0, R5, 0x2, 0x1f ;  /* 0x08401f0005007f89 */ /* 0x000e6600000e0000 */
[----:B------:R-:W-:-:S05]  /*1ec0*/  @!P1 LOP3.LUT R2, R2, 0x7c, RZ, 0xc0, !PT ;  /* 0x0000007c02029812 */ /* 0x000fca00078ec0ff */
[----:B-1----:R-:W-:Y:S02]  /*1ed0*/  @!P0 VIMNMX R5, PT, PT, R5, R0, PT ;  /* 0x0000000005058248 */ /* 0x002fe40003fe0100 */
[----:B------:R-:W-:Y:S02]  /*1ee0*/  ISETP.GT.AND P0, PT, R7, 0x1b, PT ;  /* 0x0000001b0700780c */ /* 0x000fe40003f04270 */
[----:B0-----:R-:W-:Y:S01]  /*1ef0*/  @!P1 LEA R3, R4, R3, 0x18 ;  /* 0x0000000304039211 */ /* 0x001fe200078ec0ff */
[----:B------:R-:W0:Y:S04]  /*1f00*/  SHFL.DOWN PT, R0, R5, 0x4, 0x1f ;  /* 0x08801f0005007f89 */ /* 0x000e2800000e0000 */
[----:B------:R-:W-:-:S06]  /*1f10*/  @!P1 IMAD.IADD R3, R2, 0x1, R3 ;  /* 0x0000000102039824 */ /* 0x000fcc00078e0203 */
        /* <DEDUP_REMOVED lines=18> */
[----:B0-----:R-:W-:-:S04]  /*2040*/  VIMNMX3 R0, R5, R0, R8, PT ;  /* 0x000000000500720f */ /* 0x001fc80003800108 */
[----:B------:R-:W-:-:S04]  /*2050*/  VIMNMX3 R0, R0, R9, R10, PT ;  /* 0x000000090000720f */ /* 0x000fc8000380010a */
[----:B-1----:R-:W-:-:S04]  /*2060*/  VIMNMX3 R0, R0, R11, R2, PT ;  /* 0x0000000b0000720f */ /* 0x002fc80003800102 */
[----:B------:R-:W-:-:S07]  /*2070*/  VIMNMX R5, PT, PT, R0, R3, PT ;  /* 0x0000000300057248 */ /* 0x000fce0003fe0100 */
.L_x_480:
[----:B------:R-:W-:Y:S05]  /*2080*/  BSYNC.RECONVERGENT B0 ;  /* 0x0000000000007941 */ /* 0x000fea0003800200 */
.L_x_465:
[----:B------:R-:W-:Y:S05]  /*2090*/  @P0 EXIT ;  /* 0x000000000000094d */ /* 0x000fea0003800000 */
[----:B------:R-:W3:Y:S02]  /*20a0*/  LDCU.64 UR4, c[0x0][0x390] ;  /* 0x00007200ff0477ac */ /* 0x000ee40008000a00 */
[----:B---3--:R-:W-:-:S06]  /*20b0*/  UIMAD.WIDE.U32 UR4, UR13, 0x4, UR4 ;  /* 0x000000040d0478a5 */ /* 0x008fcc000f8e0004 */
[----:B------:R-:W-:Y:S02]  /*20c0*/  IMAD.U32 R2, RZ, RZ, UR4 ;  /* 0x00000004ff027e24 */ /* 0x000fe4000f8e00ff */
[----:B0-2---:R-:W-:-:S05]  /*20d0*/  IMAD.U32 R3, RZ, RZ, UR5 ;  /* 0x00000005ff037e24 */ /* 0x005fca000f8e00ff */
[----:B------:R-:W-:Y:S01]  /*20e0*/  STG.E desc[UR14][R2.64], R5 ;  /* 0x0000000502007986 */ /* 0x000fe2000c10190e */
[----:B------:R-:W-:Y:S05]  /*20f0*/  EXIT ;  /* 0x000000000000794d */ /* 0x000fea0003800000 */
.L_x_493:
        /* <DEDUP_REMOVED lines=16> */
.L_x_1351:


//--------------------- .text._ZN3cub18CUB_300001_SM_10006detail6reduce28DeviceReduceSingleTileKernelINS2_10policy_hubIiyN4cuda3__47minimumIiEEE10Policy1000EN6thrust24THRUST_300001_SM_1000_NS18transform_iteratorI4GetZNSC_6detail15normal_iteratorINSC_10device_ptrI4int3EEEENSC_11use_defaultESL_EEPiyS8_iiNS5_3std3__410__identityEEEvT0_T1_T2_T3_T4_T6_ --------------------------
	.section	.text._ZN3cub18CUB_300001_SM_10006detail6reduce28DeviceReduceSingleTileKernelINS2_10policy_hubIiyN4cuda3__47minimumIiEEE10Policy1000EN6thrust24THRUST_300001_SM_1000_NS18transform_iteratorI4GetZNSC_6detail15normal_iteratorINSC_10device_ptrI4int3EEEENSC_11use_defaultESL_EEPiyS8_iiNS5_3std3__410__identityEEEvT0_T1_T2_T3_T4_T6_,"ax",@progbits
	.align	128
        .global         _ZN3cub18CUB_300001_SM_10006detail6reduce28DeviceReduceSingleTileKernelINS2_10policy_hubIiyN4cuda3__47minimumIiEEE10Policy1000EN6thrust24THRUST_300001_SM_1000_NS18transform_iteratorI4GetZNSC_6detail15normal_iteratorINSC_10device_ptrI4int3EEEENSC_11use_defaultESL_EEPiyS8_iiNS5_3std3__410__identityEEEvT0_T1_T2_T3_T4_T6_
        .type           _ZN3cub18CUB_300001_SM_10006detail6reduce28DeviceReduceSingleTileKernelINS2_10policy_hubIiyN4cuda3__47minimumIiEEE10Policy1000EN6thrust24THRUST_300001_SM_1000_NS18transform_iteratorI4GetZNSC_6detail15normal_iteratorINSC_10device_ptrI4int3EEEENSC_11use_defaultESL_EEPiyS8_iiNS5_3std3__410__identityEEEvT0_T1_T2_T3_T4_T6_,@function
        .size           _ZN3cub18CUB_300001_SM_10006detail6reduce28DeviceReduceSingleTileKernelINS2_10policy_hubIiyN4cuda3__47minimumIiEEE10Policy1000EN6thrust24THRUST_300001_SM_1000_NS18transform_iteratorI4GetZNSC_6detail15normal_iteratorINSC_10device_ptrI4int3EEEENSC_11use_defaultESL_EEPiyS8_iiNS5_3std3__410__identityEEEvT0_T1_T2_T3_T4_T6_,(.L_x_1352 - _ZN3cub18CUB_300001_SM_10006detail6reduce28DeviceReduceSingleTileKernelINS2_10policy_hubIiyN4cuda3__47minimumIiEEE10Policy1000EN6thrust24THRUST_300001_SM_1000_NS18transform_iteratorI4GetZNSC_6detail15normal_iteratorINSC_10device_ptrI4int3EEEENSC_11use_defaultESL_EEPiyS8_iiNS5_3std3__410__identityEEEvT0_T1_T2_T3_T4_T6_)
        .other          _ZN3cub18CUB_300001_SM_10006detail6reduce28DeviceReduceSingleTileKernelINS2_10policy_hubIiyN4cuda3__47minimumIiEEE10Policy1000EN6thrust24THRUST_300001_SM_1000_NS18transform_iteratorI4GetZNSC_6detail15normal_iteratorINSC_10device_ptrI4int3EEEENSC_11use_defaultESL_EEPiyS8_iiNS5_3std3__410__identityEEEvT0_T1_T2_T3_T4_T6_,@"STO_CUDA_ENTRY STV_DEFAULT"
_ZN3cub18CUB_300001_SM_10006detail6reduce28DeviceReduceSingleTileKernelINS2_10policy_hubIiyN4cuda3__47minimumIiEEE10Policy1000EN6thrust24THRUST_300001_SM_1000_NS18transform_iteratorI4GetZNSC_6detail15normal_iteratorINSC_10device_ptrI4int3EEEENSC_11use_defaultESL_EEPiyS8_iiNS5_3std3__410__identityEEEvT0_T1_T2_T3_T4_T6_:
.text._ZN3cub18CUB_300001_SM_10006detail6reduce28DeviceReduceSingleTileKernelINS2_10policy_hubIiyN4cuda3__47minimumIiEEE10Policy1000EN6thrust24THRUST_300001_SM_1000_NS18transform_iteratorI4GetZNSC_6detail15normal_iteratorINSC_10device_ptrI4int3EEEENSC_11use_defaultESL_EEPiyS8_iiNS5_3std3__410__identityEEEvT0_T1_T2_T3_T4_T6_:
        /* <DEDUP_REMOVED lines=15> */
.L_x_494:
        /* <DEDUP_REMOVED lines=14> */
.L_x_498:
[----:B------:R-:W-:Y:S05]  /*01d0*/  BSYNC.RECONVERGENT B1 ;  /* 0x0000000000017941 */ /* 0x000fea0003800200 */
.L_x_497:
        /* <DEDUP_REMOVED lines=17> */
.L_x_503:
        /* <DEDUP_REMOVED lines=20> */
[----:B--2--5:R-:W-:-:S04]  /*0430*/  VIMNMX3 R18, R0, R19, R18, PT ;  /* 0x000000130012720f */ /* 0x024fc80003800112 */
[----:B---3--:R-:W-:-:S04]  /*0440*/  VIMNMX3 R18, R18, R21, R20, PT ;  /* 0x000000151212720f */ /* 0x008fc80003800114 */
[----:B----4-:R-:W-:-:S04]  /*0450*/  VIMNMX3 R18, R18, R23, R24, PT ;  /* 0x000000171212720f */ /* 0x010fc80003800118 */
[----:B------:R-:W-:-:S04]  /*0460*/  VIMNMX3 R18, R18, R25, R26, PT ;  /* 0x000000191212720f */ /* 0x000fc8000380011a */
[----:B------:R-:W-:-:S04]  /*0470*/  VIMNMX3 R16, R18, R16, R17, PT ;  /* 0x000000101210720f */ /* 0x000fc80003800111 */
[----:B------:R-:W-:Y:S02]  /*0480*/  VIMNMX3 R12, R16, R15, R12, PT ;  /* 0x0000000f100c720f */ /* 0x000fe4000380010c */
[----:B------:R-:W-:-:S05]  /*0490*/  IADD3 R15, P2, PT, R2, 0xc000, RZ ;  /* 0x0000c000020f7810 */ /* 0x000fca0007f5e0ff */
[----:B0-----:R-:W-:Y:S01]  /*04a0*/  IMAD.X R3, RZ, RZ, R3, P2 ;  /* 0x000000ffff037224 */ /* 0x001fe200010e0603 */
[----:B------:R-:W-:-:S04]  /*04b0*/  VIMNMX3 R11, R12, R14, R11, PT ;  /* 0x0000000e0c0b720f */ /* 0x000fc8000380010b */
[----:B------:R-:W-:Y:S01]  /*04c0*/  VIMNMX3 R0, R11, R13, R10, PT ;  /* 0x0000000d0b00720f */ /* 0x000fe2000380010a */
[----:B------:R-:W-:Y:S06]  /*04d0*/  @P0 BRA `(.L_x_503) ;  /* 0xfffffffc00840947 */ /* 0x000fec000383ffff */
.L_x_502:
[----:B------:R-:W-:Y:S05]  /*04e0*/  BSYNC.RECONVERGENT B2 ;  /* 0x0000000000027941 */ /* 0x000fea0003800200 */
.L_x_501:
        /* <DEDUP_REMOVED lines=21> */
.L_x_505:
[----:B------:R-:W-:Y:S05]  /*0640*/  BSYNC.RECONVERGENT B2 ;  /* 0x0000000000027941 */ /* 0x000fea0003800200 */
.L_x_504:
        /* <DEDUP_REMOVED lines=13> */
[----:B--2--5:R-:W-:-:S04]  /*0720*/  VIMNMX3 R0, R0, R11, R8, PT ;  /* 0x0000000b0000720f */ /* 0x024fc80003800108 */
[----:B---3--:R-:W-:-:S07]  /*0730*/  VIMNMX3 R0, R0, R13, R10, PT ;  /* 0x0000000d0000720f */ /* 0x008fce000380010a */
.L_x_507:
[----:B------:R-:W-:Y:S05]  /*0740*/  BSYNC.RECONVERGENT B2 ;  /* 0x0000000000027941 */ /* 0x000fea0003800200 */
.L_x_506:
[----:B------:R-:W-:Y:S05]  /*0750*/  @!P1 BRA `(.L_x_500) ;  /* 0x00000000002c9947 */ /* 0x000fea0003800000 */
[----:B------:R-:W0:Y:S01]  /*0760*/  LDC.64 R10, c[0x0][0x380] ;  /* 0x0000e000ff0a7b82 */ /* 0x000e220000000a00 */
[----:B------:R-:W-:Y:S01]  /*0770*/  IMAD.MOV R6, RZ, RZ, -R6 ;  /* 0x000000ffff067224 */ /* 0x000fe200078e0a06 */
[----:B0-----:R-:W-:-:S05]  /*0780*/  IADD3 R10, P0, PT, R10, 0x8, RZ ;  /* 0x000000080a0a7810 */ /* 0x001fca0007f1e0ff */
[----:B------:R-:W-:-:S08]  /*0790*/  IMAD.X R11, RZ, RZ, R11, P0 ;  /* 0x000000ffff0b7224 */ /* 0x000fd000000e060b */
.L_x_508:
[----:B------:R-:W-:-:S06]  /*07a0*/  IMAD.WIDE R2, R9, 0xc, R10 ;  /* 0x0000000c09027825 */ /* 0x000fcc00078e020a */
[----:B------:R-:W2:Y:S01]  /*07b0*/  LDG.E R3, desc[UR6][R2.64] ;  /* 0x0000000602037981 */ /* 0x000ea2000c1e1900 */
[----:B------:R-:W-:Y:S02]  /*07c0*/  VIADD R6, R6, 0x1 ;  /* 0x0000000106067836 */ /* 0x000fe40000000000 */
[----:B------:R-:W-:-:S03]  /*07d0*/  VIADD R9, R9, 0x100 ;  /* 0x0000010009097836 */ /* 0x000fc60000000000 */
[----:B------:R-:W-:Y:S02]  /*07e0*/  ISETP.NE.AND P0, PT, R6, RZ, PT ;  /* 0x000000ff0600720c */ /* 0x000fe40003f05270 */
[----:B--2--5:R-:W-:-:S11]  /*07f0*/  VIMNMX R0, PT, PT, R3, R0, PT ;  /* 0x0000000003007248 */ /* 0x024fd60003fe0100 */
[----:B------:R-:W-:Y:S05]  /*0800*/  @P0 BRA `(.L_x_508) ;  /* 0xfffffffc00e40947 */ /* 0x000fea000383ffff */
.L_x_500:
[----:B------:R-:W-:Y:S05]  /*0810*/  BSYNC.RECONVERGENT B1 ;  /* 0x0000000000017941 */ /* 0x000fea0003800200 */
.L_x_499:
[----:B------:R-:W-:Y:S01]  /*0820*/  ISETP.GE.U32.AND P0, PT, R4, 0x100, PT ;  /* 0x000001000400780c */ /* 0x000fe20003f06070 */
[----:B-----5:R-:W-:-:S03]  /*0830*/  IMAD.MOV.U32 R11, RZ, RZ, R0 ;  /* 0x000000ffff0b7224 */ /* 0x020fc600078e0000 */
[----:B------:R-:W-:-:S13]  /*0840*/  ISETP.GE.U32.AND.EX P0, PT, R5, RZ, PT, P0 ;  /* 0x000000ff0500720c */ /* 0x000fda0003f06100 */
[----:B------:R-:W-:Y:S05]  /*0850*/  @!P0 BRA `(.L_x_509) ;  /* 0x0000000000a08947 */ /* 0x000fea0003800000 */
[----:B------:R-:W1:Y:S01]  /*0860*/  S2R R6, SR_LANEID ;  /* 0x0000000000067919 */ /* 0x000e620000000000 */
[----:B------:R-:W-:Y:S01]  /*0870*/  ISETP.NE.AND P5, PT, R7, RZ, PT ;  /* 0x000000ff0700720c */ /* 0x000fe20003fa5270 */
[----:B------:R-:W2:Y:S02]  /*0880*/  SHFL.DOWN PT, R0, R11, 0x1, 0x1f ;  /* 0x08201f000b007f89 */ /* 0x000ea400000e0000 */
[----:B--2---:R-:W-:Y:S02]  /*0890*/  VIMNMX R0, PT, PT, R0, R11, PT ;  /* 0x0000000b00007248 */ /* 0x004fe40003fe0100 */
        /* <DEDUP_REMOVED lines=9> */
[----:B0-----:R-:W-:Y:S02]  /*0930*/  @!P0 VIMNMX R0, PT, PT, R0, R3, PT ;  /* 0x0000000300008248 */ /* 0x001fe40003fe0100 */
[----:B------:R-:W-:-:S03]  /*0940*/  ISETP.GT.AND P0, PT, R6, 0x1b, PT ;  /* 0x0000001b0600780c */ /* 0x000fc60003f04270 */
[----:B------:R-:W0:Y:S01]  /*0950*/  SHFL.DOWN PT, R3, R0, 0x4, 0x1f ;  /* 0x08801f0000037f89 */ /* 0x000e2200000e0000 */
[----:B-1----:R-:W-:-:S05]  /*0960*/  @!P1 LEA R5, R5, R4, 0x18 ;  /* 0x0000000405059211 */ /* 0x002fca00078ec0ff */
[----:B------:R-:W-:-:S04]  /*0970*/  @!P1 IMAD.IADD R2, R2, 0x1, R5 ;  /* 0x0000000102029824 */ /* 0x000fc800078e0205 */
[----:B0-----:R-:W-:Y:S02]  /*0980*/  @!P0 VIMNMX R0, PT, PT, R0, R3, PT ;  /* 0x0000000300008248 */ /* 0x001fe40003fe0100 */
[----:B------:R-:W-:-:S03]  /*0990*/  ISETP.GT.AND P0, PT, R6, 0x17, PT ;  /* 0x000000170600780c */ /* 0x000fc60003f04270 */
[----:B------:R-:W0:Y:S10]  /*09a0*/  SHFL.DOWN PT, R3, R0, 0x8, 0x1f ;  /* 0x09001f0000037f89 */ /* 0x000e3400000e0000 */
[----:B0-----:R-:W-:-:S02]  /*09b0*/  @!P0 VIMNMX R0, PT, PT, R0, R3, PT ;  /* 0x0000000300008248 */ /* 0x001fc40003fe0100 */
[----:B------:R-:W-:-:S03]  /*09c0*/  ISETP.GT.AND P0, PT, R6, 0xf, PT ;  /* 0x0000000f0600780c */ /* 0x000fc60003f04270 */
[----:B------:R-:W0:Y:S02]  /*09d0*/  SHFL.DOWN PT, R3, R0, 0x10, 0x1f ;  /* 0x0a001f0000037f89 */ /* 0x000e2400000e0000 */
[----:B0-----:R-:W-:-:S04]  /*09e0*/  VIMNMX R3, PT, PT, R0, R3, PT ;  /* 0x0000000300037248 */ /* 0x001fc80003fe0100 */
        /* <DEDUP_REMOVED lines=10> */
[----:B0-----:R-:W-:-:S04]  /*0a90*/  VIMNMX3 R0, R9, R0, R4, PT ;  /* 0x000000000900720f */ /* 0x001fc80003800104 */
[----:B------:R-:W-:-:S04]  /*0aa0*/  VIMNMX3 R0, R0, R5, R6, PT ;  /* 0x000000050000720f */ /* 0x000fc80003800106 */
[----:B-1----:R-:W-:-:S04]  /*0ab0*/  VIMNMX3 R0, R0, R7, R2, PT ;  /* 0x000000070000720f */ /* 0x002fc80003800102 */
[----:B------:R-:W-:Y:S01]  /*0ac0*/  VIMNMX R9, PT, PT, R0, R3, PT ;  /* 0x0000000300097248 */ /* 0x000fe20003fe0100 */
[----:B------:R-:W-:Y:S06]  /*0ad0*/  BRA `(.L_x_510) ;  /* 0x0000001000bc7947 */ /* 0x000fec0003800000 */
.L_x_509:
        /* <DEDUP_REMOVED lines=12> */
[----:B0-----:R-:W-:Y:S02]  /*0ba0*/  @!P0 VIMNMX R11, PT, PT, R2, R11, PT ;  /* 0x0000000b020b8248 */ /* 0x001fe40003fe0100 */
[----:B------:R-:W-:Y:S01]  /*0bb0*/  ISETP.GT.AND P0, PT, R3, R0, PT ;  /* 0x000000000300720c */ /* 0x000fe20003f04270 */
[----:B------:R-:W-:Y:S01]  /*0bc0*/  VIADD R3, R13, 0x4 ;  /* 0x000000040d037836 */ /* 0x000fe20000000000 */
[----:B------:R-:W0:Y:S01]  /*0bd0*/  @!P1 S2R R9, SR_CgaCtaId ;  /* 0x0000000000099919 */ /* 0x000e220000008800 */
[----:B------:R-:W-:Y:S01]  /*0be0*/  @!P1 MOV R6, 0x400 ;  /* 0x0000040000069802 */ /* 0x000fe20000000f00 */
[----:B------:R-:W1:Y:S09]  /*0bf0*/  SHFL.DOWN PT, R2, R11, 0x2, R0 ;  /* 0x084000000b027989 */ /* 0x000e7200000e0000 */
[----:B-1----:R-:W-:-:S02]  /*0c00*/  @!P0 VIMNMX R11, PT, PT, R11, R2, PT ;  /* 0x000000020b0b8248 */ /* 0x002fc40003fe0100 */
[----:B------:R-:W-:Y:S01]  /*0c10*/  ISETP.GT.AND P0, PT, R3, R0, PT ;  /* 0x000000000300720c */ /* 0x000fe20003f04270 */
[----:B------:R-:W-:Y:S01]  /*0c20*/  VIADD R3, R13, 0x8 ;  /* 0x000000080d037836 */ /* 0x000fe20000000000 */
[----:B0-----:R-:W-:Y:S01]  /*0c30*/  @!P1 LEA R6, R9, R6, 0x18 ;  /* 0x0000000609069211 */ /* 0x001fe200078ec0ff */
[----:B------:R-:W0:Y:S10]  /*0c40*/  SHFL.DOWN PT, R2, R11, 0x4, R0 ;  /* 0x088000000b027989 */ /* 0x000e3400000e0000 */
[----:B0-----:R-:W-:-:S02]  /*0c50*/  @!P0 VIMNMX R11, PT, PT, R11, R2, PT ;  /* 0x000000020b0b8248 */ /* 0x001fc40003fe0100 */
[----:B------:R-:W-:Y:S01]  /*0c60*/  ISETP.GT.AND P0, PT, R3, R0, PT ;  /* 0x000000000300720c */ /* 0x000fe20003f04270 */
[----:B------:R-:W-:Y:S02]  /*0c70*/  VIADD R3, R13, 0x10 ;  /* 0x000000100d037836 */ /* 0x000fe40000000000 */
[----:B------:R-:W0:Y:S10]  /*0c80*/  SHFL.DOWN PT, R2, R11, 0x8, R0 ;  /* 0x090000000b027989 */ /* 0x000e3400000e0000 */
[----:B0-----:R-:W-:-:S02]  /*0c90*/  @!P0 VIMNMX R11, PT, PT, R11, R2, PT ;  /* 0x000000020b0b8248 */ /* 0x001fc40003fe0100 */
[----:B------:R-:W-:Y:S02]  /*0ca0*/  ISETP.GT.AND P0, PT, R3, R0, PT ;  /* 0x000000000300720c */ /* 0x000fe40003f04270 */
[----:B------:R-:W-:Y:S01]  /*0cb0*/  @!P1 SHF.R.U32.HI R3, RZ, 0x3, R7 ;  /* 0x00000003ff039819 */ /* 0x000fe20000011607 */
[----:B------:R-:W0:Y:S03]  /*0cc0*/  SHFL.DOWN PT, R2, R11, 0x10, R0 ;  /* 0x0a0000000b027989 */ /* 0x000e2600000e0000 */
[----:B------:R-:W-:-:S05]  /*0cd0*/  @!P1 LOP3.LUT R3, R3, 0x7c, RZ, 0xc0, !PT ;  /* 0x0000007c03039812 */ /* 0x000fca00078ec0ff */
[----:B------:R-:W-:Y:S02]  /*0ce0*/  @!P1 IMAD.IADD R6, R3, 0x1, R6 ;  /* 0x0000000103069824 */ /* 0x000fe400078e0206 */
[----:B0-----:R-:W-:-:S05]  /*0cf0*/  @!P0 VIMNMX R11, PT, PT, R11, R2, PT ;  /* 0x000000020b0b8248 */ /* 0x001fca0003fe0100 */
        /* <DEDUP_REMOVED lines=20> */
[----:B0-----:R-:W-:Y:S02]  /*0e40*/  @P3 VIMNMX R9, PT, PT, R9, R0, PT ;  /* 0x0000000009093248 */ /* 0x001fe40003fe0100 */
[----:B------:R-:W-:-:S02]  /*0e50*/  ISETP.GT.U32.AND P3, PT, R4, 0xc0, PT ;  /* 0x000000c00400780c */ /* 0x000fc40003f64070 */
[----:B-1----:R-:W-:Y:S02]  /*0e60*/  @P1 VIMNMX R9, PT, PT, R9, R12, PT ;  /* 0x0000000c09091248 */ /* 0x002fe40003fe0100 */
[----:B------:R-:W-:Y:S02]  /*0e70*/  ISETP.GT.U32.AND P1, PT, R4, 0xe0, PT ;  /* 0x000000e00400780c */ /* 0x000fe40003f24070 */
[----:B------:R-:W-:Y:S02]  /*0e80*/  ISETP.GT.U32.AND.EX P3, PT, R5, RZ, PT, P3 ;  /* 0x000000ff0500720c */ /* 0x000fe40003f64130 */
[----:B------:R-:W-:Y:S02]  /*0e90*/  @P0 VIMNMX R9, PT, PT, R9, R13, PT ;  /* 0x0000000d09090248 */ /* 0x000fe40003fe0100 */
[----:B------:R-:W-:Y:S02]  /*0ea0*/  ISETP.GT.U32.AND.EX P1, PT, R5, RZ, PT, P1 ;  /* 0x000000ff0500720c */ /* 0x000fe40003f24110 */
[----:B------:R-:W-:-:S04]  /*0eb0*/  @P2 VIMNMX R9, PT, PT, R9, R14, PT ;  /* 0x0000000e09092248 */ /* 0x000fc80003fe0100 */
[----:B------:R-:W-:-:S04]  /*0ec0*/  @P4 VIMNMX R9, PT, PT, R9, R15, PT ;  /* 0x0000000f09094248 */ /* 0x000fc80003fe0100 */
[----:B--2---:R-:W-:-:S04]  /*0ed0*/  @P3 VIMNMX R9, PT, PT, R9, R2, PT ;  /* 0x0000000209093248 */ /* 0x004fc80003fe0100 */
[----:B------:R-:W-:Y:S01]  /*0ee0*/  @P1 VIMNMX R9, PT, PT, R9, R3, PT ;  /* 0x0000000309091248 */ /* 0x000fe20003fe0100 */
[----:B------:R-:W-:Y:S06]  /*0ef0*/  BRA `(.L_x_510) ;  /* 0x0000000c00b47947 */ /* 0x000fec0003800000 */
.L_x_496:
        /* <DEDUP_REMOVED lines=21> */
[----:B--2---:R-:W-:Y:S02]  /*1050*/  VIMNMX3 R9, R8, R9, R11, PT ;  /* 0x000000090809720f */ /* 0x004fe4000380010b */
[----:B------:R-:W-:-:S04]  /*1060*/  IADD3.X R11, PT, PT, R5, -0x1, RZ, P1, !PT ;  /* 0xffffffff050b7810 */ /* 0x000fc80000ffe4ff */
[----:B------:R-:W-:Y:S02]  /*1070*/  ISETP.GE.U32.AND.EX P0, PT, R11, RZ, PT, P0 ;  /* 0x000000ff0b00720c */ /* 0x000fe40003f06100 */
[----:B0-----:R-:W-:Y:S02]  /*1080*/  IADD3 R2, P1, PT, R2, 0x8, RZ ;  /* 0x0000000802027810 */ /* 0x001fe40007f3e0ff */
[----:B---3--:R-:W-:-:S03]  /*1090*/  VIMNMX3 R0, R0, R7, R6, PT ;  /* 0x000000070000720f */ /* 0x008fc60003800106 */
[----:B------:R-:W-:Y:S01]  /*10a0*/  IMAD.X R3, RZ, RZ, R3, P1 ;  /* 0x000000ffff037224 */ /* 0x000fe200008e0603 */
[----:B----4-:R-:W-:-:S04]  /*10b0*/  VIMNMX3 R13, R13, R14, R15, PT ;  /* 0x0000000e0d0d720f */ /* 0x010fc8000380010f */
[----:B------:R-:W-:Y:S02]  /*10c0*/  VIMNMX3 R0, R0, R9, R13, PT ;  /* 0x000000090000720f */ /* 0x000fe4000380010d */
[----:B-----5:R-:W-:Y:S01]  /*10d0*/  VIMNMX3 R17, R16, R17, R18, PT ;  /* 0x000000111011720f */ /* 0x020fe20003800112 */
[----:B------:R-:W-:Y:S01]  /*10e0*/  IMAD.MOV.U32 R9, RZ, RZ, 0x1000 ;  /* 0x00001000ff097424 */ /* 0x000fe200078e00ff */
[----:B------:R-:W-:-:S04]  /*10f0*/  VIMNMX3 R19, R19, R20, R21, PT ;  /* 0x000000141313720f */ /* 0x000fc80003800115 */
[----:B------:R-:W-:-:S04]  /*1100*/  VIMNMX3 R17, R17, R19, R22, PT ;  /* 0x000000131111720f */ /* 0x000fc80003800116 */
[----:B------:R-:W-:Y:S01]  /*1110*/  VIMNMX R8, PT, PT, R0, R17, PT ;  /* 0x0000001100087248 */ /* 0x000fe20003fe0100 */
[----:B------:R-:W-:Y:S01]  /*1120*/  IMAD.MOV.U32 R0, RZ, RZ, RZ ;  /* 0x000000ffff007224 */ /* 0x000fe200078e00ff */
[----:B------:R-:W-:Y:S06]  /*1130*/  @!P0 BRA `(.L_x_511) ;  /* 0x0000000000a48947 */ /* 0x000fec0003800000 */
[----:B------:R-:W0:Y:S01]  /*1140*/  LDC.64 R4, c[0x0][0x398] ;  /* 0x0000e600ff047b82 */ /* 0x000e220000000a00 */
[----:B------:R-:W-:Y:S02]  /*1150*/  IMAD.MOV.U32 R9, RZ, RZ, 0x1000 ;  /* 0x00001000ff097424 */ /* 0x000fe400078e00ff */
[----:B------:R-:W-:-:S07]  /*1160*/  IMAD.MOV.U32 R0, RZ, RZ, RZ ;  /* 0x000000ffff007224 */ /* 0x000fce00078e00ff */
.L_x_513:
        /* <DEDUP_REMOVED lines=21> */
[----:B--2---:R-:W-:Y:S01]  /*12c0*/  VIMNMX3 R13, R13, R14, R15, PT ;  /* 0x0000000e0d0d720f */ /* 0x004fe2000380010f */
[----:B------:R-:W-:-:S05]  /*12d0*/  IMAD.X R14, R5, 0x1, ~R0, P1 ;  /* 0x00000001050e7824 */ /* 0x000fca00008e0e00 */
[----:B------:R-:W-:Y:S02]  /*12e0*/  ISETP.GE.U32.AND.EX P0, PT, R14, RZ, PT, P0 ;  /* 0x000000ff0e00720c */ /* 0x000fe40003f06100 */
[----:B---3--:R-:W-:Y:S02]  /*12f0*/  VIMNMX3 R8, R8, R27, R28, PT ;  /* 0x0000001b0808720f */ /* 0x008fe4000380011c */
[----:B----4-:R-:W-:-:S04]  /*1300*/  VIMNMX3 R16, R16, R17, R18, PT ;  /* 0x000000111010720f */ /* 0x010fc80003800112 */
[----:B------:R-:W-:Y:S02]  /*1310*/  VIMNMX3 R8, R8, R13, R16, PT ;  /* 0x0000000d0808720f */ /* 0x000fe40003800110 */
[----:B-----5:R-:W-:Y:S02]  /*1320*/  VIMNMX3 R19, R19, R20, R21, PT ;  /* 0x000000141313720f */ /* 0x020fe40003800115 */
[----:B------:R-:W-:Y:S02]  /*1330*/  VIMNMX3 R22, R22, R23, R24, PT ;  /* 0x000000171616720f */ /* 0x000fe40003800118 */
[----:B------:R-:W-:-:S04]  /*1340*/  VIMNMX R25, PT, PT, R25, R26, PT ;  /* 0x0000001a19197248 */ /* 0x000fc80003fe0100 */
[----:B------:R-:W-:-:S04]  /*1350*/  VIMNMX3 R19, R19, R22, R25, PT ;  /* 0x000000161313720f */ /* 0x000fc80003800119 */
[----:B------:R-:W-:Y:S01]  /*1360*/  VIMNMX R8, PT, PT, R8, R19, PT ;  /* 0x0000001308087248 */ /* 0x000fe20003fe0100 */
[----:B------:R-:W-:Y:S06]  /*1370*/  @!P0 BRA `(.L_x_512) ;  /* 0x0000000400f88947 */ /* 0x000fec0003800000 */
[----:B------:R-:W-:-:S05]  /*1380*/  IADD3 R9, P0, PT, R9, 0x1000, RZ ;  /* 0x0000100009097810 */ /* 0x000fca0007f1e0ff */
[----:B------:R-:W-:Y:S01]  /*1390*/  IMAD.X R0, RZ, RZ, R0, P0 ;  /* 0x000000ffff007224 */ /* 0x000fe200000e0600 */
[----:B------:R-:W-:-:S04]  /*13a0*/  ISETP.GT.U32.AND P0, PT, R9, R12, PT ;  /* 0x0000000c0900720c */ /* 0x000fc80003f04070 */
[----:B------:R-:W-:-:S13]  /*13b0*/  ISETP.GT.U32.AND.EX P0, PT, R0, R11, PT, P0 ;  /* 0x0000000b0000720c */ /* 0x000fda0003f04100 */
[----:B------:R-:W-:Y:S05]  /*13c0*/  @!P0 BRA `(.L_x_513) ;  /* 0xfffffffc00688947 */ /* 0x000fea000383ffff */
.L_x_511:
        /* <DEDUP_REMOVED lines=25> */
.L_x_517:
        /* <DEDUP_REMOVED lines=26> */
[----:B------:R-:W-:-:S05]  /*1700*/  IADD3 R13, P2, PT, R2, 0xc000, RZ ;  /* 0x0000c000020d7810 */ /* 0x000fca0007f5e0ff */
[----:B0-----:R-:W-:Y:S01]  /*1710*/  IMAD.X R3, RZ, RZ, R3, P2 ;  /* 0x000000ffff037224 */ /* 0x001fe200010e0603 */
[----:B------:R-:W-:-:S04]  /*1720*/  VIMNMX3 R11, R12, R16, R11, PT ;  /* 0x000000100c0b720f */ /* 0x000fc8000380010b */
[----:B------:R-:W-:Y:S01]  /*1730*/  VIMNMX3 R8, R11, R14, R7, PT ;  /* 0x0000000e0b08720f */ /* 0x000fe20003800107 */
[----:B------:R-:W-:Y:S06]  /*1740*/  @P0 BRA `(.L_x_517) ;  /* 0xfffffffc00840947 */ /* 0x000fec000383ffff */
.L_x_516:
[----:B------:R-:W-:Y:S05]  /*1750*/  BSYNC.RECONVERGENT B2 ;  /* 0x0000000000027941 */ /* 0x000fea0003800200 */
.L_x_515:
        /* <DEDUP_REMOVED lines=25> */
.L_x_519:
[----:B------:R-:W-:Y:S05]  /*18f0*/  BSYNC.RECONVERGENT B2 ;  /* 0x0000000000027941 */ /* 0x000fea0003800200 */
.L_x_518:
        /* <DEDUP_REMOVED lines=19> */
.L_x_521:
[----:B------:R-:W-:Y:S05]  /*1a30*/  BSYNC.RECONVERGENT B2 ;  /* 0x0000000000027941 */ /* 0x000fea0003800200 */
.L_x_520:
        /* <DEDUP_REMOVED lines=9> */
.L_x_522:
        /* <DEDUP_REMOVED lines=8> */
.L_x_514:
[----:B------:R-:W-:Y:S05]  /*1b50*/  BSYNC.RECONVERGENT B1 ;  /* 0x0000000000017941 */ /* 0x000fea0003800200 */
.L_x_512:
[----:B------:R-:W0:Y:S01]  /*1b60*/  S2R R5, SR_LANEID ;  /* 0x0000000000057919 */ /* 0x000e220000000000 */
[----:B------:R-:W-:Y:S01]  /*1b70*/  IMAD.MOV.U32 R9, RZ, RZ, R8 ;  /* 0x000000ffff097224 */ /* 0x000fe200078e0008 */
[----:B------:R-:W-:-:S04]  /*1b80*/  ISETP.NE.AND P5, PT, R10, RZ, PT ;  /* 0x000000ff0a00720c */ /* 0x000fc80003fa5270 */
[----:B------:R-:W1:Y:S01]  /*1b90*/  SHFL.DOWN PT, R0, R9, 0x1, 0x1f ;  /* 0x08201f0009007f89 */ /* 0x000e6200000e0000 */
[C---:B0-----:R-:W-:Y:S02]  /*1ba0*/  ISETP.GT.AND P0, PT, R5.reuse, 0x1e, PT ;  /* 0x0000001e0500780c */ /* 0x041fe40003f04270 */
[----:B------:R-:W-:-:S11]  /*1bb0*/  ISETP.NE.AND P1, PT, R5, RZ, PT ;  /* 0x000000ff0500720c */ /* 0x000fd60003f25270 */
[----:B-1----:R-:W-:Y:S02]  /*1bc0*/  @!P0 VIMNMX R9, PT, PT, R0, R9, PT ;  /* 0x0000000900098248 */ /* 0x002fe40003fe0100 */
[----:B------:R-:W-:Y:S01]  /*1bd0*/  ISETP.GT.AND P0, PT, R5, 0x1d, PT ;  /* 0x0000001d0500780c */ /* 0x000fe20003f04270 */
[----:B------:R-:W0:Y:S01]  /*1be0*/  @!P1 S2R R4, SR_CgaCtaId ;  /* 0x0000000000049919 */ /* 0x000e220000008800 */
[----:B------:R-:W-:Y:S02]  /*1bf0*/  @!P1 MOV R3, 0x400 ;  /* 0x0000040000039802 */ /* 0x000fe40000000f00 */
[----:B------:R-:W-:Y:S01]  /*1c00*/  @!P1 SHF.R.U32.HI R2, RZ, 0x3, R10 ;  /* 0x00000003ff029819 */ /* 0x000fe2000001160a */
        /* <DEDUP_REMOVED lines=24> */
[----:B0-----:R-:W-:-:S04]  /*1d90*/  VIMNMX3 R0, R9, R0, R4, PT ;  /* 0x000000000900720f */ /* 0x001fc80003800104 */
[----:B------:R-:W-:-:S04]  /*1da0*/  VIMNMX3 R0, R0, R5, R6, PT ;  /* 0x000000050000720f */ /* 0x000fc80003800106 */
[----:B-1----:R-:W-:-:S04]  /*1db0*/  VIMNMX3 R0, R0, R7, R2, PT ;  /* 0x000000070000720f */ /* 0x002fc80003800102 */
[----:B------:R-:W-:-:S07]  /*1dc0*/  VIMNMX R9, PT, PT, R0, R3, PT ;  /* 0x0000000300097248 */ /* 0x000fce0003fe0100 */
.L_x_510:
[----:B------:R-:W-:Y:S05]  /*1dd0*/  BSYNC.RECONVERGENT B0 ;  /* 0x0000000000007941 */ /* 0x000fea0003800200 */
.L_x_495:
[----:B------:R-:W-:Y:S05]  /*1de0*/  @P5 EXIT ;  /* 0x000000000000594d */ /* 0x000fea0003800000 */
[----:B-12---:R-:W1:Y:S01]  /*1df0*/  LDC.64 R2, c[0x0][0x390] ;  /* 0x0000e400ff027b82 */ /* 0x006e620000000a00 */
[----:B------:R-:W0:Y:S02]  /*1e00*/  LDCU UR4, c[0x0][0x3a4] ;  /* 0x00007480ff0477ac */ /* 0x000e240008000800 */
[----:B0-----:R-:W-:-:S05]  /*1e10*/  VIMNMX R9, PT, PT, R9, UR4, PT ;  /* 0x0000000409097c48 */ /* 0x001fca000bfe0100 */
[----:B-1----:R-:W-:Y:S01]  /*1e20*/  STG.E desc[UR6][R2.64], R9 ;  /* 0x0000000902007986 */ /* 0x002fe2000c101906 */
[----:B------:R-:W-:Y:S05]  /*1e30*/  EXIT ;  /* 0x000000000000794d */ /* 0x000fea0003800000 */
.L_x_523:
        /* <DEDUP_REMOVED lines=12> */
.L_x_1352:


//--------------------- .text._ZN3cub18CUB_300001_SM_10006detail6reduce18DeviceReduceKernelINS2_10policy_hubIijN4cuda3__47minimumIiEEE10Policy1000EN6thrust24THRUST_300001_SM_1000_NS18transform_iteratorI4GetZNSC_6detail15normal_iteratorINSC_10device_ptrI4int3EEEENSC_11use_defaultESL_EEjS8_iNS5_3std3__410__identityEEEvT0_PT3_T1_NS0_13GridEvenShareIST_EET2_T4_ --------------------------
	.section	.text._ZN3cub18CUB_300001_SM_10006detail6reduce18DeviceReduceKernelINS2_10policy_hubIijN4cuda3__47minimumIiEEE10Policy1000EN6thrust24THRUST_300001_SM_1000_NS18transform_iteratorI4GetZNSC_6detail15normal_iteratorINSC_10device_ptrI4int3EEEENSC_11use_defaultESL_EEjS8_iNS5_3std3__410__identityEEEvT0_PT3_T1_NS0_13GridEvenShareIST_EET2_T4_,"ax",@progbits
	.align	128
        .global         _ZN3cub18CUB_300001_SM_10006detail6reduce18DeviceReduceKernelINS2_10policy_hubIijN4cuda3__47minimumIiEEE10Policy1000EN6thrust24THRUST_300001_SM_1000_NS18transform_iteratorI4GetZNSC_6detail15normal_iteratorINSC_10device_ptrI4int3EEEENSC_11use_defaultESL_EEjS8_iNS5_3std3__410__identityEEEvT0_PT3_T1_NS0_13GridEvenShareIST_EET2_T4_
        .type           _ZN3cub18CUB_300001_SM_10006detail6reduce18DeviceReduceKernelINS2_10policy_hubIijN4cuda3__47minimumIiEEE10Policy1000EN6thrust24THRUST_300001_SM_1000_NS18transform_iteratorI4GetZNSC_6detail15normal_iteratorINSC_10device_ptrI4int3EEEENSC_11use_defaultESL_EEjS8_iNS5_3std3__410__identityEEEvT0_PT3_T1_NS0_13GridEvenShareIST_EET2_T4_,@function
        .size           _ZN3cub18CUB_300001_SM_10006detail6reduce18DeviceReduceKernelINS2_10policy_hubIijN4cuda3__47minimumIiEEE10Policy1000EN6thrust24THRUST_300001_SM_1000_NS18transform_iteratorI4GetZNSC_6detail15normal_iteratorINSC_10device_ptrI4int3EEEENSC_11use_defaultESL_EEjS8_iNS5_3std3__410__identityEEEvT0_PT3_T1_NS0_13GridEvenShareIST_EET2_T4_,(.L_x_1353 - _ZN3cub18CUB_300001_SM_10006detail6reduce18DeviceReduceKernelINS2_10policy_hubIijN4cuda3__47minimumIiEEE10Policy1000EN6thrust24THRUST_300001_SM_1000_NS18transform_iteratorI4GetZNSC_6detail15normal_iteratorINSC_10device_ptrI4int3EEEENSC_11use_defaultESL_EEjS8_iNS5_3std3__410__identityEEEvT0_PT3_T1_NS0_13GridEvenShareIST_EET2_T4_)
        .other          _ZN3cub18CUB_300001_SM_10006detail6reduce18DeviceReduceKernelINS2_10policy_hubIijN4cuda3__47minimumIiEEE10Policy1000EN6thrust24THRUST_300001_SM_1000_NS18transform_iteratorI4GetZNSC_6detail15normal_iteratorINSC_10device_ptrI4int3EEEENSC_11use_defaultESL_EEjS8_iNS5_3std3__410__identityEEEvT0_PT3_T1_NS0_13GridEvenShareIST_EET2_T4_,@"STO_CUDA_ENTRY STV_DEFAULT"
_ZN3cub18CUB_300001_SM_10006detail6reduce18DeviceReduceKernelINS2_10policy_hubIijN4cuda3__47minimumIiEEE10Policy1000EN6thrust24THRUST_300001_SM_1000_NS18transform_iteratorI4GetZNSC_6detail15normal_iteratorINSC_10device_ptrI4int3EEEENSC_11use_defaultESL_EEjS8_iNS5_3std3__410__identityEEEvT0_PT3_T1_NS0_13GridEvenShareIST_EET2_T4_:
.text._ZN3cub18CUB_300001_SM_10006detail6reduce18DeviceReduceKernelINS2_10policy_hubIijN4cuda3__47minimumIiEEE10Policy1000EN6thrust24THRUST_300001_SM_1000_NS18transform_iteratorI4GetZNSC_6detail15normal_iteratorINSC_10device_ptrI4int3EEEENSC_11use_defaultESL_EEjS8_iNS5_3std3__410__identityEEEvT0_PT3_T1_NS0_13GridEvenShareIST_EET2_T4_:
        /* <DEDUP_REMOVED lines=20> */
.L_x_527:
[----:B------:R-:W-:Y:S05]  /*0140*/  BSYNC.RECONVERGENT B1 ;  /* 0x0000000000017941 */ /* 0x000fea0003800200 */
.L_x_526:
        /* <DEDUP_REMOVED lines=16> */
.L_x_533:
        /* <DEDUP_REMOVED lines=38> */
[----:B--2--5:R-:W-:Y:S01]  /*04b0*/  VIMNMX3 R26, R14, R26, R15, PT ;  /* 0x0000001a0e1a720f */ /* 0x024fe2000380010f */
        /* <DEDUP_REMOVED lines=10> */
[----:B---3--:R-:W-:Y:S01]  /*0560*/  VIMNMX3 R7, R26, R25, R7, PT ;  /* 0x000000191a07720f */ /* 0x008fe20003800107 */
[----:B------:R-:W-:-:S03]  /*0570*/  VIADD R9, R9, 0x10 ;  /* 0x0000001009097836 */ /* 0x000fc60000000000 */
[----:B----4-:R-:W-:Y:S02]  /*0580*/  VIMNMX3 R7, R7, R24, R23, PT ;  /* 0x000000180707720f */ /* 0x010fe40003800117 */
[----:B------:R-:W-:Y:S02]  /*0590*/  ISETP.NE.AND P0, PT, R9, RZ, PT ;  /* 0x000000ff0900720c */ /* 0x000fe40003f05270 */
[----:B------:R-:W-:Y:S01]  /*05a0*/  VIMNMX3 R7, R7, R22, R19, PT ;  /* 0x000000160707720f */ /* 0x000fe20003800113 */
[----:B------:R-:W-:Y:S02]  /*05b0*/  VIADD R8, R8, 0x1000 ;  /* 0x0000100008087836 */ /* 0x000fe40000000000 */
[----:B------:R-:W-:Y:S01]  /*05c0*/  VIADD R4, R4, 0x1000 ;  /* 0x0000100004047836 */ /* 0x000fe20000000000 */
[----:B------:R-:W-:-:S04]  /*05d0*/  VIMNMX3 R7, R7, R18, R11, PT ;  /* 0x000000120707720f */ /* 0x000fc8000380010b */
[----:B--2---:R-:W-:-:S04]  /*05e0*/  VIMNMX3 R7, R7, R10, R15, PT ;  /* 0x0000000a0707720f */ /* 0x004fc8000380010f */
[----:B------:R-:W-:-:S04]  /*05f0*/  VIMNMX3 R7, R7, R16, R29, PT ;  /* 0x000000100707720f */ /* 0x000fc8000380011d */
[----:B------:R-:W-:Y:S01]  /*0600*/  VIMNMX3 R14, R7, R20, R12, PT ;  /* 0x00000014070e720f */ /* 0x000fe2000380010c */
[----:B------:R-:W-:Y:S06]  /*0610*/  @P0 BRA `(.L_x_533) ;  /* 0xfffffffc000c0947 */ /* 0x000fec000383ffff */
[----:B------:R-:W-:Y:S05]  /*0620*/  BSYNC.RECONVERGENT B3 ;  /* 0x0000000000037941 */ /* 0x000fea0003800200 */
.L_x_532:
[----:B------:R-:W-:-:S07]  /*0630*/  VIADD R4, R8, 0xfffff800 ;  /* 0xfffff80008047836 */ /* 0x000fce0000000000 */
.L_x_531:
[----:B------:R-:W-:Y:S05]  /*0640*/  BSYNC.RECONVERGENT B2 ;  /* 0x0000000000027941 */ /* 0x000fea0003800200 */
.L_x_530:
        /* <DEDUP_REMOVED lines=33> */
[----:B--2--5:R-:W-:-:S04]  /*0860*/  VIMNMX3 R18, R14, R15, R18, PT ;  /* 0x0000000f0e12720f */ /* 0x024fc80003800112 */
[----:B---3--:R-:W-:-:S04]  /*0870*/  VIMNMX3 R18, R18, R19, R16, PT ;  /* 0x000000131212720f */ /* 0x008fc80003800110 */
[----:B----4-:R-:W-:-:S04]  /*0880*/  VIMNMX3 R18, R18, R7, R8, PT ;  /* 0x000000071212720f */ /* 0x010fc80003800108 */
[----:B------:R-:W-:-:S07]  /*0890*/  VIMNMX3 R14, R18, R13, R10, PT ;  /* 0x0000000d120e720f */ /* 0x000fce000380010a */
.L_x_535:
[----:B------:R-:W-:Y:S05]  /*08a0*/  BSYNC.RECONVERGENT B2 ;  /* 0x0000000000027941 */ /* 0x000fea0003800200 */
.L_x_534:
        /* <DEDUP_REMOVED lines=20> */
[----:B--2--5:R-:W-:-:S04]  /*09f0*/  VIMNMX3 R14, R14, R9, R10, PT ;  /* 0x000000090e0e720f */ /* 0x024fc8000380010a */
[----:B---3--:R-:W-:-:S07]  /*0a00*/  VIMNMX3 R14, R14, R13, R6, PT ;  /* 0x0000000d0e0e720f */ /* 0x008fce0003800106 */
.L_x_537:
[----:B------:R-:W-:Y:S05]  /*0a10*/  BSYNC.RECONVERGENT B2 ;  /* 0x0000000000027941 */ /* 0x000fea0003800200 */
.L_x_536:
[----:B------:R-:W-:Y:S05]  /*0a20*/  @!P1 BRA `(.L_x_529) ;  /* 0x0000000000289947 */ /* 0x000fea0003800000 */
[----:B------:R-:W1:Y:S01]  /*0a30*/  LDC.64 R6, c[0x0][0x380] ;  /* 0x0000e000ff067b82 */ /* 0x000e620000000a00 */
[----:B------:R-:W-:Y:S02]  /*0a40*/  IMAD R9, R3, 0x1000, R4 ;  /* 0x0000100003097824 */ /* 0x000fe400078e0204 */
[----:B------:R-:W-:-:S07]  /*0a50*/  IMAD.MOV R8, RZ, RZ, -R5 ;  /* 0x000000ffff087224 */ /* 0x000fce00078e0a05 */
.L_x_538:
[----:B-1----:R-:W-:-:S06]  /*0a60*/  IMAD.WIDE.U32 R4, R9, 0xc, R6 ;  /* 0x0000000c09047825 */ /* 0x002fcc00078e0006 */
[----:B------:R-:W2:Y:S01]  /*0a70*/  LDG.E R5, desc[UR6][R4.64+0x8] ;  /* 0x0000080604057981 */ /* 0x000ea2000c1e1900 */
[----:B------:R-:W-:Y:S02]  /*0a80*/  VIADD R8, R8, 0x1 ;  /* 0x0000000108087836 */ /* 0x000fe40000000000 */
[----:B------:R-:W-:-:S03]  /*0a90*/  VIADD R9, R9, 0x100 ;  /* 0x0000010009097836 */ /* 0x000fc60000000000 */
[----:B------:R-:W-:Y:S02]  /*0aa0*/  ISETP.NE.AND P0, PT, R8, RZ, PT ;  /* 0x000000ff0800720c */ /* 0x000fe40003f05270 */
[----:B--2--5:R-:W-:-:S11]  /*0ab0*/  VIMNMX R14, PT, PT, R5, R14, PT ;  /* 0x0000000e050e7248 */ /* 0x024fd60003fe0100 */
[----:B------:R-:W-:Y:S05]  /*0ac0*/  @P0 BRA `(.L_x_538) ;  /* 0xfffffffc00e40947 */ /* 0x000fea000383ffff */
.L_x_529:
[----:B------:R-:W-:Y:S05]  /*0ad0*/  BSYNC.RECONVERGENT B1 ;  /* 0x0000000000017941 */ /* 0x000fea0003800200 */
.L_x_528:
[----:B------:R-:W-:-:S13]  /*0ae0*/  ISETP.GE.U32.AND P0, PT, R0, 0x100, PT ;  /* 0x000001000000780c */ /* 0x000fda0003f06070 */
[----:B------:R-:W-:Y:S05]  /*0af0*/  @!P0 BRA `(.L_x_539) ;  /* 0x0000000000a08947 */ /* 0x000fea0003800000 */
[----:B------:R-:W1:Y:S01]  /*0b00*/  S2R R8, SR_LANEID ;  /* 0x0000000000087919 */ /* 0x000e620000000000 */
[----:B-----5:R-:W2:Y:S02]  /*0b10*/  SHFL.DOWN PT, R0, R14, 0x1, 0x1f ;  /* 0x08201f000e007f89 */ /* 0x020ea400000e0000 */
[----:B--2---:R-:W-:Y:S02]  /*0b20*/  VIMNMX R0, PT, PT, R0, R14, PT ;  /* 0x0000000e00007248 */ /* 0x004fe40003fe0100 */
        /* <DEDUP_REMOVED lines=9> */
[----:B-1----:R-:W-:Y:S02]  /*0bc0*/  @!P0 VIMNMX R0, PT, PT, R0, R5, PT ;  /* 0x0000000500008248 */ /* 0x002fe40003fe0100 */
[----:B------:R-:W-:-:S03]  /*0bd0*/  ISETP.GT.AND P0, PT, R8, 0x1b, PT ;  /* 0x0000001b0800780c */ /* 0x000fc60003f04270 */
[----:B------:R-:W1:Y:S01]  /*0be0*/  SHFL.DOWN PT, R5, R0, 0x4, 0x1f ;  /* 0x08801f0000057f89 */ /* 0x000e6200000e0000 */
[----:B--2---:R-:W-:-:S05]  /*0bf0*/  @!P1 LEA R7, R7, R6, 0x18 ;  /* 0x0000000607079211 */ /* 0x004fca00078ec0ff */
[----:B------:R-:W-:-:S04]  /*0c00*/  @!P1 IMAD.IADD R4, R4, 0x1, R7 ;  /* 0x0000000104049824 */ /* 0x000fc800078e0207 */
[----:B-1----:R-:W-:Y:S02]  /*0c10*/  @!P0 VIMNMX R0, PT, PT, R0, R5, PT ;  /* 0x0000000500008248 */ /* 0x002fe40003fe0100 */
[----:B------:R-:W-:-:S03]  /*0c20*/  ISETP.GT.AND P0, PT, R8, 0x17, PT ;  /* 0x000000170800780c */ /* 0x000fc60003f04270 */
[----:B------:R-:W1:Y:S10]  /*0c30*/  SHFL.DOWN PT, R5, R0, 0x8, 0x1f ;  /* 0x09001f0000057f89 */ /* 0x000e7400000e0000 */
[----:B-1----:R-:W-:-:S02]  /*0c40*/  @!P0 VIMNMX R0, PT, PT, R0, R5, PT ;  /* 0x0000000500008248 */ /* 0x002fc40003fe0100 */
[----:B------:R-:W-:-:S03]  /*0c50*/  ISETP.NE.AND P0, PT, R2, RZ, PT ;  /* 0x000000ff0200720c */ /* 0x000fc60003f05270 */
[----:B------:R-:W1:Y:S02]  /*0c60*/  SHFL.DOWN PT, R5, R0, 0x10, 0x1f ;  /* 0x0a001f0000057f89 */ /* 0x000e6400000e0000 */
[----:B-1----:R-:W-:-:S05]  /*0c70*/  VIMNMX R5, PT, PT, R0, R5, PT ;  /* 0x0000000500057248 */ /* 0x002fca0003fe0100 */
        /* <DEDUP_REMOVED lines=11> */
[----:B-1----:R-:W-:-:S04]  /*0d30*/  VIMNMX3 R0, R9, R0, R4, PT ;  /* 0x000000000900720f */ /* 0x002fc80003800104 */
[----:B------:R-:W-:-:S04]  /*0d40*/  VIMNMX3 R0, R0, R5, R6, PT ;  /* 0x000000050000720f */ /* 0x000fc80003800106 */
[----:B--2---:R-:W-:-:S04]  /*0d50*/  VIMNMX3 R0, R0, R7, R10, PT ;  /* 0x000000070000720f */ /* 0x004fc8000380010a */
[----:B------:R-:W-:Y:S01]  /*0d60*/  VIMNMX R9, PT, PT, R0, R11, PT ;  /* 0x0000000b00097248 */ /* 0x000fe20003fe0100 */
[----:B------:R-:W-:Y:S06]  /*0d70*/  BRA `(.L_x_540) ;  /* 0x0000001400507947 */ /* 0x000fec0003800000 */
.L_x_539:
        /* <DEDUP_REMOVED lines=11> */
[----:B--2---:R-:W-:Y:S02]  /*0e30*/  @!P0 VIMNMX R14, PT, PT, R4, R14, PT ;  /* 0x0000000e040e8248 */ /* 0x004fe40003fe0100 */
[----:B------:R-:W-:Y:S01]  /*0e40*/  ISETP.GT.AND P0, PT, R6, R7, PT ;  /* 0x000000070600720c */ /* 0x000fe20003f04270 */
[----:B------:R-:W-:Y:S01]  /*0e50*/  VIADD R6, R8, 0x4 ;  /* 0x0000000408067836 */ /* 0x000fe20000000000 */
[----:B------:R-:W1:Y:S01]  /*0e60*/  @!P1 S2R R9, SR_CgaCtaId ;  /* 0x0000000000099919 */ /* 0x000e620000008800 */
[----:B------:R-:W-:Y:S01]  /*0e70*/  @!P1 SHF.R.U32.HI R5, RZ, 0x3, R2 ;  /* 0x00000003ff059819 */ /* 0x000fe20000011602 */
[----:B------:R-:W2:Y:S03]  /*0e80*/  SHFL.DOWN PT, R4, R14, 0x2, R7 ;  /* 0x084000000e047989 */ /* 0x000ea600000e0007 */
[----:B------:R-:W-:-:S06]  /*0e90*/  @!P1 LOP3.LUT R5, R5, 0x7c, RZ, 0xc0, !PT ;  /* 0x0000007c05059812 */ /* 0x000fcc00078ec0ff */
[----:B--2---:R-:W-:Y:S02]  /*0ea0*/  @!P0 VIMNMX R14, PT, PT, R14, R4, PT ;  /* 0x000000040e0e8248 */ /* 0x004fe40003fe0100 */
[----:B------:R-:W-:Y:S01]  /*0eb0*/  ISETP.GT.AND P0, PT, R6, R7, PT ;  /* 0x000000070600720c */ /* 0x000fe20003f04270 */
[----:B------:R-:W-:Y:S02]  /*0ec0*/  VIADD R6, R8, 0x8 ;  /* 0x0000000808067836 */ /* 0x000fe40000000000 */
[----:B------:R-:W2:Y:S10]  /*0ed0*/  SHFL.DOWN PT, R4, R14, 0x4, R7 ;  /* 0x088000000e047989 */ /* 0x000eb400000e0007 */
[----:B--2---:R-:W-:-:S02]  /*0ee0*/  @!P0 VIMNMX R14, PT, PT, R14, R4, PT ;  /* 0x000000040e0e8248 */ /* 0x004fc40003fe0100 */
[----:B------:R-:W-:Y:S01]  /*0ef0*/  ISETP.GT.AND P0, PT, R6, R7, PT ;  /* 0x000000070600720c */ /* 0x000fe20003f04270 */
[----:B------:R-:W-:Y:S02]  /*0f00*/  VIADD R6, R8, 0x10 ;  /* 0x0000001008067836 */ /* 0x000fe40000000000 */
[----:B------:R-:W2:Y:S10]  /*0f10*/  SHFL.DOWN PT, R4, R14, 0x8, R7 ;  /* 0x090000000e047989 */ /* 0x000eb400000e0007 */
[----:B--2---:R-:W-:-:S02]  /*0f20*/  @!P0 VIMNMX R14, PT, PT, R14, R4, PT ;  /* 0x000000040e0e8248 */ /* 0x004fc40003fe0100 */
[----:B------:R-:W-:Y:S02]  /*0f30*/  ISETP.GT.AND P0, PT, R6, R7, PT ;  /* 0x000000070600720c */ /* 0x000fe40003f04270 */
[----:B------:R-:W-:Y:S01]  /*0f40*/  @!P1 MOV R6, 0x400 ;  /* 0x0000040000069802 */ /* 0x000fe20000000f00 */
[----:B------:R-:W2:Y:S03]  /*0f50*/  SHFL.DOWN PT, R4, R14, 0x10, R7 ;  /* 0x0a0000000e047989 */ /* 0x000ea600000e0007 */
[----:B-1----:R-:W-:-:S05]  /*0f60*/  @!P1 LEA R6, R9, R6, 0x18 ;  /* 0x0000000609069211 */ /* 0x002fca00078ec0ff */
[----:B------:R-:W-:Y:S02]  /*0f70*/  @!P1 IMAD.IADD R6, R5, 0x1, R6 ;  /* 0x0000000105069824 */ /* 0x000fe400078e0206 */
[----:B--2---:R-:W-:Y:S02]  /*0f80*/  @!P0 VIMNMX R14, PT, PT, R14, R4, PT ;  /* 0x000000040e0e8248 */ /* 0x004fe40003fe0100 */
        /* <DEDUP_REMOVED lines=15> */
[----:B--2---:R-:W-:Y:S02]  /*1080*/  @P2 VIMNMX R9, PT, PT, R9, R2, PT ;  /* 0x0000000209092248 */ /* 0x004fe40003fe0100 */
[----:B------:R-:W-:-:S02]  /*1090*/  ISETP.GT.U32.AND P2, PT, R0, 0xa0, PT ;  /* 0x000000a00000780c */ /* 0x000fc40003f44070 */
[----:B-1----:R-:W-:Y:S02]  /*10a0*/  @P4 VIMNMX R9, PT, PT, R9, R4, PT ;  /* 0x0000000409094248 */ /* 0x002fe40003fe0100 */
[C---:B------:R-:W-:Y:S02]  /*10b0*/  ISETP.GT.U32.AND P4, PT, R0.reuse, 0xc0, PT ;  /* 0x000000c00000780c */ /* 0x040fe40003f84070 */
[----:B------:R-:W-:Y:S02]  /*10c0*/  @P3 VIMNMX R9, PT, PT, R9, R5, PT ;  /* 0x0000000509093248 */ /* 0x000fe40003fe0100 */
[----:B------:R-:W-:Y:S02]  /*10d0*/  ISETP.GT.U32.AND P3, PT, R0, 0xe0, PT ;  /* 0x000000e00000780c */ /* 0x000fe40003f64070 */
[----:B------:R-:W-:-:S04]  /*10e0*/  @P1 VIMNMX R9, PT, PT, R9, R6, PT ;  /* 0x0000000609091248 */ /* 0x000fc80003fe0100 */
[----:B------:R-:W-:-:S04]  /*10f0*/  @P2 VIMNMX R9, PT, PT, R9, R7, PT ;  /* 0x0000000709092248 */ /* 0x000fc80003fe0100 */
[----:B---3--:R-:W-:-:S04]  /*1100*/  @P4 VIMNMX R9, PT, PT, R9, R10, PT ;  /* 0x0000000a09094248 */ /* 0x008fc80003fe0100 */
[----:B------:R-:W-:Y:S01]  /*1110*/  @P3 VIMNMX R9, PT, PT, R9, R11, PT ;  /* 0x0000000b09093248 */ /* 0x000fe20003fe0100 */
[----:B------:R-:W-:Y:S06]  /*1120*/  BRA `(.L_x_540) ;  /* 0x0000001000647947 */ /* 0x000fec0003800000 */
.L_x_525:
        /* <DEDUP_REMOVED lines=44> */
.L_x_543:
        /* <DEDUP_REMOVED lines=15> */
[----:B--2---:R-:W-:-:S03]  /*14e0*/  VIMNMX3 R29, R29, R12, R14, PT ;  /* 0x0000000c1d1d720f */ /* 0x004fc6000380010e */
[----:B------:R-:W5:Y:S04]  /*14f0*/  LDG.E R12, desc[UR6][R10.64+0x3c08] ;  /* 0x003c08060a0c7981 */ /* 0x000f68000c1e1900 */
[----:B------:R-:W2:Y:S01]  /*1500*/  LDG.E R14, desc[UR6][R10.64+0x9c08] ;  /* 0x009c08060a0e7981 */ /* 0x000ea2000c1e1900 */
[----:B---3--:R-:W-:-:S03]  /*1510*/  VIMNMX3 R16, R16, R15, R17, PT ;  /* 0x0000000f1010720f */ /* 0x008fc60003800111 */
[----:B------:R-:W2:Y:S04]  /*1520*/  LDG.E R17, desc[UR6][R10.64+0x8408] ;  /* 0x008408060a117981 */ /* 0x000ea8000c1e1900 */
[----:B------:R-:W3:Y:S01]  /*1530*/  LDG.E R15, desc[UR6][R10.64+0xa808] ;  /* 0x00a808060a0f7981 */ /* 0x000ee2000c1e1900 */
[----:B----4-:R-:W-:Y:S01]  /*1540*/  VIMNMX3 R22, R22, R23, R24, PT ;  /* 0x000000171616720f */ /* 0x010fe20003800118 */
[----:B0-----:R-:W-:-:S05]  /*1550*/  IMAD.IADD R24, R8, 0x1, -R9 ;  /* 0x0000000108187824 */ /* 0x001fca00078e0a09 */
[----:B------:R-:W-:Y:S02]  /*1560*/  ISETP.GE.U32.AND P0, PT, R24, R13, PT ;  /* 0x0000000d1800720c */ /* 0x000fe40003f06070 */
[----:B-----5:R-:W-:-:S04]  /*1570*/  VIMNMX3 R12, R12, R19, R21, PT ;  /* 0x000000130c0c720f */ /* 0x020fc80003800115 */
[----:B------:R-:W-:Y:S02]  /*1580*/  VIMNMX3 R29, R29, R16, R12, PT ;  /* 0x000000101d1d720f */ /* 0x000fe4000380010c */
[----:B--2---:R-:W-:Y:S02]  /*1590*/  VIMNMX3 R17, R17, R18, R14, PT ;  /* 0x000000121111720f */ /* 0x004fe4000380010e */
[----:B---3--:R-:W-:-:S04]  /*15a0*/  VIMNMX R15, PT, PT, R15, R20, PT ;  /* 0x000000140f0f7248 */ /* 0x008fc80003fe0100 */
[----:B------:R-:W-:-:S04]  /*15b0*/  VIMNMX3 R22, R22, R17, R15, PT ;  /* 0x000000111616720f */ /* 0x000fc8000380010f */
[----:B------:R-:W-:Y:S01]  /*15c0*/  VIMNMX R29, PT, PT, R29, R22, PT ;  /* 0x000000161d1d7248 */ /* 0x000fe20003fe0100 */
        /* <DEDUP_REMOVED lines=8> */
.L_x_542:
        /* <DEDUP_REMOVED lines=25> */
.L_x_548:
        /* <DEDUP_REMOVED lines=35> */
[----:B--2---:R-:W-:Y:S01]  /*1a10*/  VIMNMX3 R27, R29, R28, R27, PT ;  /* 0x0000001c1d1b720f */ /* 0x004fe2000380011b */
[----:B------:R-:W-:-:S04]  /*1a20*/  IMAD.WIDE.U32 R28, R15, 0xc, R4 ;  /* 0x0000000c0f1c7825 */ /* 0x000fc800078e0004 */
[----:B------:R-:W-:Y:S02]  /*1a30*/  VIADD R15, R7, 0x400 ;  /* 0x00000400070f7836 */ /* 0x000fe40000000000 */
[----:B------:R-:W2:Y:S02]  /*1a40*/  LDG.E R28, desc[UR6][R28.64+0x8] ;  /* 0x000008061c1c7981 */ /* 0x000ea4000c1e1900 */
[----:B------:R-:W-:-:S05]  /*1a50*/  IMAD.WIDE.U32 R14, R15, 0xc, R4 ;  /* 0x0000000c0f0e7825 */ /* 0x000fca00078e0004 */
[----:B------:R0:W2:Y:S01]  /*1a60*/  LDG.E R18, desc[UR6][R14.64+0x8] ;  /* 0x000008060e127981 */ /* 0x0000a2000c1e1900 */
[----:B----4-:R-:W-:Y:S01]  /*1a70*/  VIMNMX3 R0, R27, R0, R13, PT ;  /* 0x000000001b00720f */ /* 0x010fe2000380010d */
[----:B------:R-:W-:Y:S02]  /*1a80*/  VIADD R27, R7, 0x700 ;  /* 0x00000700071b7836 */ /* 0x000fe40000000000 */
[----:B0-----:R-:W-:-:S04]  /*1a90*/  IMAD.WIDE.U32 R14, R21, 0xc, R4 ;  /* 0x0000000c150e7825 */ /* 0x001fc800078e0004 */
[--C-:B------:R-:W-:Y:S01]  /*1aa0*/  IMAD.WIDE.U32 R20, R22, 0xc, R4.reuse ;  /* 0x0000000c16147825 */ /* 0x100fe200078e0004 */
[----:B------:R0:W4:Y:S04]  /*1ab0*/  LDG.E R13, desc[UR6][R14.64+0x8] ;  /* 0x000008060e0d7981 */ /* 0x000128000c1e1900 */
[----:B------:R-:W4:Y:S01]  /*1ac0*/  LDG.E R29, desc[UR6][R20.64+0x8] ;  /* 0x00000806141d7981 */ /* 0x000f22000c1e1900 */
[----:B0-----:R-:W-:-:S05]  /*1ad0*/  IMAD.WIDE.U32 R14, R27, 0xc, R4 ;  /* 0x0000000c1b0e7825 */ /* 0x001fca00078e0004 */
[----:B------:R-:W4:Y:S01]  /*1ae0*/  LDG.E R22, desc[UR6][R14.64+0x8] ;  /* 0x000008060e167981 */ /* 0x000f22000c1e1900 */
[----:B---3--:R-:W-:Y:S01]  /*1af0*/  VIMNMX3 R0, R0, R25, R26, PT ;  /* 0x000000190000720f */ /* 0x008fe2000380011a */
[----:B------:R-:W-:-:S05]  /*1b00*/  VIADD R12, R12, 0x10 ;  /* 0x000000100c0c7836 */ /* 0x000fca0000000000 */
[----:B------:R-:W-:Y:S02]  /*1b10*/  ISETP.NE.AND P0, PT, R12, RZ, PT ;  /* 0x000000ff0c00720c */ /* 0x000fe40003f05270 */
[----:B-----5:R-:W-:-:S04]  /*1b20*/  VIMNMX3 R0, R0, R16, R19, PT ;  /* 0x000000100000720f */ /* 0x020fc80003800113 */
[----:B------:R-:W-:Y:S01]  /*1b30*/  VIMNMX3 R0, R0, R24, R23, PT ;  /* 0x000000180000720f */ /* 0x000fe20003800117 */
[----:B------:R-:W-:Y:S02]  /*1b40*/  VIADD R11, R11, 0x1000 ;  /* 0x000010000b0b7836 */ /* 0x000fe40000000000 */
[----:B------:R-:W-:Y:S01]  /*1b50*/  VIADD R7, R7, 0x1000 ;  /* 0x0000100007077836 */ /* 0x000fe20000000000 */
[----:B--2---:R-:W-:-:S04]  /*1b60*/  VIMNMX3 R0, R0, R28, R17, PT ;  /* 0x0000001c0000720f */ /* 0x004fc80003800111 */
[----:B----4-:R-:W-:-:S04]  /*1b70*/  VIMNMX3 R0, R0, R18, R13, PT ;  /* 0x000000120000720f */ /* 0x010fc8000380010d */
[----:B------:R-:W-:Y:S01]  /*1b80*/  VIMNMX3 R29, R0, R29, R22, PT ;  /* 0x0000001d001d720f */ /* 0x000fe20003800116 */
[----:B------:R-:W-:Y:S06]  /*1b90*/  @P0 BRA `(.L_x_548) ;  /* 0xfffffffc00100947 */ /* 0x000fec000383ffff */
[----:B------:R-:W-:Y:S05]  /*1ba0*/  BSYNC.RECONVERGENT B3 ;  /* 0x0000000000037941 */ /* 0x000fea0003800200 */
.L_x_547:
[----:B------:R-:W-:-:S07]  /*1bb0*/  VIADD R0, R11, 0xfffff800 ;  /* 0xfffff8000b007836 */ /* 0x000fce0000000000 */
.L_x_546:
[----:B------:R-:W-:Y:S05]  /*1bc0*/  BSYNC.RECONVERGENT B2 ;  /* 0x0000000000027941 */ /* 0x000fea0003800200 */
.L_x_545:
        /* <DEDUP_REMOVED lines=32> */
[----:B--2---:R-:W-:-:S04]  /*1dd0*/  VIMNMX3 R7, R29, R22, R7, PT ;  /* 0x000000161d07720f */ /* 0x004fc80003800107 */
[----:B---3--:R-:W-:-:S04]  /*1de0*/  VIMNMX3 R7, R7, R20, R12, PT ;  /* 0x000000140707720f */ /* 0x008fc8000380010c */
[----:B----4-:R-:W-:-:S04]  /*1df0*/  VIMNMX3 R7, R7, R14, R10, PT ;  /* 0x0000000e0707720f */ /* 0x010fc8000380010a */
[----:B-----5:R-:W-:-:S07]  /*1e00*/  VIMNMX3 R29, R7, R16, R18, PT ;  /* 0x00000010071d720f */ /* 0x020fce0003800112 */
.L_x_550:
[----:B------:R-:W-:Y:S05]  /*1e10*/  BSYNC.RECONVERGENT B2 ;  /* 0x0000000000027941 */ /* 0x000fea0003800200 */
.L_x_549:
        /* <DEDUP_REMOVED lines=18> */
[----:B--2---:R-:W-:-:S04]  /*1f40*/  VIMNMX3 R29, R29, R8, R10, PT ;  /* 0x000000081d1d720f */ /* 0x004fc8000380010a */
[----:B---3--:R-:W-:-:S07]  /*1f50*/  VIMNMX3 R29, R29, R12, R14, PT ;  /* 0x0000000c1d1d720f */ /* 0x008fce000380010e */
.L_x_552:
[----:B------:R-:W-:Y:S05]  /*1f60*/  BSYNC.RECONVERGENT B2 ;  /* 0x0000000000027941 */ /* 0x000fea0003800200 */
.L_x_551:
[----:B------:R-:W-:Y:S05]  /*1f70*/  @!P1 BRA `(.L_x_544) ;  /* 0x0000000000309947 */ /* 0x000fea0003800000 */
[----:B------:R-:W-:Y:S01]  /*1f80*/  LOP3.LUT R6, R6, 0xffff, RZ, 0xc0, !PT ;  /* 0x0000ffff06067812 */ /* 0x000fe200078ec0ff */
[----:B------:R-:W-:-:S03]  /*1f90*/  IMAD.IADD R9, R0, 0x1, R2 ;  /* 0x0000000100097824 */ /* 0x000fc600078e0202 */
[----:B------:R-:W-:-:S04]  /*1fa0*/  LEA.HI R6, R6, 0x1, RZ, 0x18 ;  /* 0x0000000106067811 */ /* 0x000fc800078fc0ff */
[----:B------:R-:W-:-:S05]  /*1fb0*/  LOP3.LUT R6, R6, 0x3, RZ, 0xc0, !PT ;  /* 0x0000000306067812 */ /* 0x000fca00078ec0ff */
[----:B------:R-:W-:-:S07]  /*1fc0*/  IMAD.MOV R0, RZ, RZ, -R6 ;  /* 0x000000ffff007224 */ /* 0x000fce00078e0a06 */
.L_x_553:
[----:B------:R-:W-:-:S06]  /*1fd0*/  IMAD.WIDE.U32 R6, R9, 0xc, R4 ;  /* 0x0000000c09067825 */ /* 0x000fcc00078e0004 */
[----:B------:R-:W2:Y:S01]  /*1fe0*/  LDG.E R6, desc[UR6][R6.64+0x8] ;  /* 0x0000080606067981 */ /* 0x000ea2000c1e1900 */
[----:B------:R-:W-:Y:S02]  /*1ff0*/  VIADD R0, R0, 0x1 ;  /* 0x0000000100007836 */ /* 0x000fe40000000000 */
[----:B------:R-:W-:-:S03]  /*2000*/  VIADD R9, R9, 0x100 ;  /* 0x0000010009097836 */ /* 0x000fc60000000000 */
[----:B------:R-:W-:Y:S02]  /*2010*/  ISETP.NE.AND P0, PT, R0, RZ, PT ;  /* 0x000000ff0000720c */ /* 0x000fe40003f05270 */
[----:B--2---:R-:W-:-:S11]  /*2020*/  VIMNMX R29, PT, PT, R6, R29, PT ;  /* 0x0000001d061d7248 */ /* 0x004fd60003fe0100 */
[----:B------:R-:W-:Y:S05]  /*2030*/  @P0 BRA `(.L_x_553) ;  /* 0xfffffffc00e40947 */ /* 0x000fea000383ffff */
.L_x_544:
[----:B------:R-:W-:Y:S05]  /*2040*/  BSYNC.RECONVERGENT B1 ;  /* 0x0000000000017941 */ /* 0x000fea0003800200 */
.L_x_541:
[----:B------:R-:W0:Y:S01]  /*2050*/  S2R R7, SR_LANEID ;  /* 0x0000000000077919 */ /* 0x000e220000000000 */
[----:B------:R-:W1:Y:S01]  /*2060*/  SHFL.DOWN PT, R0, R29, 0x1, 0x1f ;  /* 0x08201f001d007f89 */ /* 0x000e6200000e0000 */
[----:B------:R-:W2:Y:S01]  /*2070*/  S2R R6, SR_TID.X ;  /* 0x0000000000067919 */ /* 0x000ea20000002100 */
[C---:B0-----:R-:W-:Y:S02]  /*2080*/  ISETP.GT.AND P0, PT, R7.reuse, 0x1e, PT ;  /* 0x0000001e0700780c */ /* 0x041fe40003f04270 */
[----:B------:R-:W-:-:S11]  /*2090*/  ISETP.NE.AND P1, PT, R7, RZ, PT ;  /* 0x000000ff0700720c */ /* 0x000fd60003f25270 */
[----:B-1----:R-:W-:Y:S02]  /*20a0*/  @!P0 VIMNMX R29, PT, PT, R0, R29, PT ;  /* 0x0000001d001d8248 */ /* 0x002fe40003fe0100 */
[----:B------:R-:W-:Y:S01]  /*20b0*/  ISETP.GT.AND P0, PT, R7, 0x1d, PT ;  /* 0x0000001d0700780c */ /* 0x000fe20003f04270 */
[----:B------:R-:W0:Y:S01]  /*20c0*/  @!P1 S2R R5, SR_CgaCtaId ;  /* 0x0000000000059919 */ /* 0x000e220000008800 */
[----:B------:R-:W-:Y:S02]  /*20d0*/  @!P1 MOV R4, 0x400 ;  /* 0x0000040000049802 */ /* 0x000fe40000000f00 */
[----:B--2---:R-:W-:Y:S01]  /*20e0*/  @!P1 SHF.R.U32.HI R2, RZ, 0x3, R6 ;  /* 0x00000003ff029819 */ /* 0x004fe20000011606 */
        /* <DEDUP_REMOVED lines=25> */
[----:B0-----:R-:W-:-:S04]  /*2280*/  VIMNMX3 R0, R9, R0, R4, PT ;  /* 0x000000000900720f */ /* 0x001fc80003800104 */
[----:B------:R-:W-:-:S04]  /*2290*/  VIMNMX3 R0, R0, R5, R6, PT ;  /* 0x000000050000720f */ /* 0x000fc80003800106 */
[----:B-1----:R-:W-:-:S04]  /*22a0*/  VIMNMX3 R0, R0, R7, R10, PT ;  /* 0x000000070000720f */ /* 0x002fc8000380010a */
[----:B------:R-:W-:-:S07]  /*22b0*/  VIMNMX R9, PT, PT, R0, R11, PT ;  /* 0x0000000b00097248 */ /* 0x000fce0003fe0100 */
.L_x_540:
[----:B------:R-:W-:Y:S05]  /*22c0*/  BSYNC.RECONVERGENT B0 ;  /* 0x0000000000007941 */ /* 0x000fea0003800200 */
.L_x_524:
[----:B------:R-:W-:Y:S05]  /*22d0*/  @P0 EXIT ;  /* 0x000000000000094d */ /* 0x000fea0003800000 */
[----:B--23--:R-:W2:Y:S02]  /*22e0*/  LDC.64 R4, c[0x0][0x390] ;  /* 0x0000e400ff047b82 */ /* 0x00cea40000000a00 */
[----:B--2---:R-:W-:-:S05]  /*22f0*/  IMAD.WIDE.U32 R2, R3, 0x4, R4 ;  /* 0x0000000403027825 */ /* 0x004fca00078e0004 */
[----:B------:R-:W-:Y:S01]  /*2300*/  STG.E desc[UR6][R2.64], R9 ;  /* 0x0000000902007986 */ /* 0x000fe2000c101906 */
[----:B------:R-:W-:Y:S05]  /*2310*/  EXIT ;  /* 0x000000000000794d */ /* 0x000fea0003800000 */
.L_x_554:
        /* <DEDUP_REMOVED lines=14> */
.L_x_1353:


//--------------------- .text._ZN3cub18CUB_300001_SM_10006detail6reduce28DeviceReduceSingleTileKernelINS2_10policy_hubIijN4cuda3__47minimumIiEEE10Policy1000EN6thrust24THRUST_300001_SM_1000_NS18transform_iteratorI4GetZNSC_6detail15normal_iteratorINSC_10device_ptrI4int3EEEENSC_11use_defaultESL_EEPijS8_iiNS5_3std3__410__identityEEEvT0_T1_T2_T3_T4_T6_ --------------------------
	.section	.text._ZN3cub18CUB_300001_SM_10006detail6reduce28DeviceReduceSingleTileKernelINS2_10policy_hubIijN4cuda3__47minimumIiEEE10Policy1000EN6thrust24THRUST_300001_SM_1000_NS18transform_iteratorI4GetZNSC_6detail15normal_iteratorINSC_10device_ptrI4int3EEEENSC_11use_defaultESL_EEPijS8_iiNS5_3std3__410__identityEEEvT0_T1_T2_T3_T4_T6_,"ax",@progbits
	.align	128
        .global         _ZN3cub18CUB_300001_SM_10006detail6reduce28DeviceReduceSingleTileKernelINS2_10policy_hubIijN4cuda3__47minimumIiEEE10Policy1000EN6thrust24THRUST_300001_SM_1000_NS18transform_iteratorI4GetZNSC_6detail15normal_iteratorINSC_10device_ptrI4int3EEEENSC_11use_defaultESL_EEPijS8_iiNS5_3std3__410__identityEEEvT0_T1_T2_T3_T4_T6_
        .type           _ZN3cub18CUB_300001_SM_10006detail6reduce28DeviceReduceSingleTileKernelINS2_10policy_hubIijN4cuda3__47minimumIiEEE10Policy1000EN6thrust24THRUST_300001_SM_1000_NS18transform_iteratorI4GetZNSC_6detail15normal_iteratorINSC_10device_ptrI4int3EEEENSC_11use_defaultESL_EEPijS8_iiNS5_3std3__410__identityEEEvT0_T1_T2_T3_T4_T6_,@function
        .size           _ZN3cub18CUB_300001_SM_10006detail6reduce28DeviceReduceSingleTileKernelINS2_10policy_hubIijN4cuda3__47minimumIiEEE10Policy1000EN6thrust24THRUST_300001_SM_1000_NS18transform_iteratorI4GetZNSC_6detail15normal_iteratorINSC_10device_ptrI4int3EEEENSC_11use_defaultESL_EEPijS8_iiNS5_3std3__410__identityEEEvT0_T1_T2_T3_T4_T6_,(.L_x_1354 - _ZN3cub18CUB_300001_SM_10006detail6reduce28DeviceReduceSingleTileKernelINS2_10policy_hubIijN4cuda3__47minimumIiEEE10Policy1000EN6thrust24THRUST_300001_SM_1000_NS18transform_iteratorI4GetZNSC_6detail15normal_iteratorINSC_10device_ptrI4int3EEEENSC_11use_defaultESL_EEPijS8_iiNS5_3std3__410__identityEEEvT0_T1_T2_T3_T4_T6_)
        .other          _ZN3cub18CUB_300001_SM_10006detail6reduce28DeviceReduceSingleTileKernelINS2_10policy_hubIijN4cuda3__47minimumIiEEE10Policy1000EN6thrust24THRUST_300001_SM_1000_NS18transform_iteratorI4GetZNSC_6detail15normal_iteratorINSC_10device_ptrI4int3EEEENSC_11use_defaultESL_EEPijS8_iiNS5_3std3__410__identityEEEvT0_T1_T2_T3_T4_T6_,@"STO_CUDA_ENTRY STV_DEFAULT"
_ZN3cub18CUB_300001_SM_10006detail6reduce28DeviceReduceSingleTileKernelINS2_10policy_hubIijN4cuda3__47minimumIiEEE10Policy1000EN6thrust24THRUST_300001_SM_1000_NS18transform_iteratorI4GetZNSC_6detail15normal_iteratorINSC_10device_ptrI4int3EEEENSC_11use_defaultESL_EEPijS8_iiNS5_3std3__410__identityEEEvT0_T1_T2_T3_T4_T6_:
.text._ZN3cub18CUB_300001_SM_10006detail6reduce28DeviceReduceSingleTileKernelINS2_10policy_hubIijN4cuda3__47minimumIiEEE10Policy1000EN6thrust24THRUST_300001_SM_1000_NS18transform_iteratorI4GetZNSC_6detail15normal_iteratorINSC_10device_ptrI4int3EEEENSC_11use_defaultESL_EEPijS8_iiNS5_3std3__410__identityEEEvT0_T1_T2_T3_T4_T6_:
        /* <DEDUP_REMOVED lines=13> */
.L_x_555:
        /* <DEDUP_REMOVED lines=13> */
.L_x_559:
[----:B------:R-:W-:Y:S05]  /*01a0*/  BSYNC.RECONVERGENT B1 ;  /* 0x0000000000017941 */ /* 0x000fea0003800200 */
.L_x_558:
        /* <DEDUP_REMOVED lines=17> */
.L_x_564:
        /* <DEDUP_REMOVED lines=31> */
.L_x_563:
[----:B------:R-:W-:Y:S05]  /*04b0*/  BSYNC.RECONVERGENT B2 ;  /* 0x0000000000027941 */ /* 0x000fea0003800200 */
.L_x_562:
        /* <DEDUP_REMOVED lines=21> */
.L_x_566:
[----:B------:R-:W-:Y:S05]  /*0610*/  BSYNC.RECONVERGENT B2 ;  /* 0x0000000000027941 */ /* 0x000fea0003800200 */
.L_x_565:
        /* <DEDUP_REMOVED lines=13> */
[----:B--2--5:R-:W-:-:S04]  /*06f0*/  VIMNMX3 R0, R0, R9, R4, PT ;  /* 0x000000090000720f */ /* 0x024fc80003800104 */
[----:B---3--:R-:W-:-:S07]  /*0700*/  VIMNMX3 R0, R0, R11, R10, PT ;  /* 0x0000000b0000720f */ /* 0x008fce000380010a */
.L_x_568:
[----:B------:R-:W-:Y:S05]  /*0710*/  BSYNC.RECONVERGENT B2 ;  /* 0x0000000000027941 */ /* 0x000fea0003800200 */
.L_x_567:
[----:B------:R-:W-:Y:S05]  /*0720*/  @!P1 BRA `(.L_x_561) ;  /* 0x0000000000349947 */ /* 0x000fea0003800000 */
[----:B------:R-:W0:Y:S02]  /*0730*/  LDC.64 R6, c[0x0][0x380] ;  /* 0x0000e000ff067b82 */ /* 0x000e240000000a00 */
[----:B0-----:R-:W-:-:S04]  /*0740*/  IMAD.WIDE.U32 R4, R5, 0xc, R6 ;  /* 0x0000000c05047825 */ /* 0x001fc800078e0006 */
[----:B------:R-:W-:Y:S01]  /*0750*/  IMAD.MOV R6, RZ, RZ, -R8 ;  /* 0x000000ffff067224 */ /* 0x000fe200078e0a08 */
[----:B------:R-:W-:-:S05]  /*0760*/  IADD3 R4, P0, PT, R4, 0x8, RZ ;  /* 0x0000000804047810 */ /* 0x000fca0007f1e0ff */
[----:B------:R-:W-:-:S08]  /*0770*/  IMAD.X R7, RZ, RZ, R5, P0 ;  /* 0x000000ffff077224 */ /* 0x000fd000000e0605 */
.L_x_569:
[----:B------:R-:W-:-:S06]  /*0780*/  IMAD.MOV.U32 R5, RZ, RZ, R7 ;  /* 0x000000ffff057224 */ /* 0x000fcc00078e0007 */
[----:B------:R0:W2:Y:S01]  /*0790*/  LDG.E R5, desc[UR6][R4.64] ;  /* 0x0000000604057981 */ /* 0x0000a2000c1e1900 */
[----:B------:R-:W-:-:S05]  /*07a0*/  VIADD R6, R6, 0x1 ;  /* 0x0000000106067836 */ /* 0x000fca0000000000 */
[----:B------:R-:W-:Y:S02]  /*07b0*/  ISETP.NE.AND P0, PT, R6, RZ, PT ;  /* 0x000000ff0600720c */ /* 0x000fe40003f05270 */
[----:B0-----:R-:W-:-:S05]  /*07c0*/  IADD3 R4, P1, PT, R4, 0xc00, RZ ;  /* 0x00000c0004047810 */ /* 0x001fca0007f3e0ff */
[----:B------:R-:W-:Y:S01]  /*07d0*/  IMAD.X R7, RZ, RZ, R7, P1 ;  /* 0x000000ffff077224 */ /* 0x000fe200008e0607 */
[----:B--2--5:R-:W-:-:S05]  /*07e0*/  VIMNMX R0, PT, PT, R5, R0, PT ;  /* 0x0000000005007248 */ /* 0x024fca0003fe0100 */
[----:B------:R-:W-:Y:S05]  /*07f0*/  @P0 BRA `(.L_x_569) ;  /* 0xfffffffc00e00947 */ /* 0x000fea000383ffff */
.L_x_561:
[----:B------:R-:W-:Y:S05]  /*0800*/  BSYNC.RECONVERGENT B1 ;  /* 0x0000000000017941 */ /* 0x000fea0003800200 */
.L_x_560:
[----:B------:R-:W-:Y:S01]  /*0810*/  ISETP.GE.U32.AND P0, PT, R2, 0x100, PT ;  /* 0x000001000200780c */ /* 0x000fe20003f06070 */
[----:B-----5:R-:W-:-:S12]  /*0820*/  IMAD.MOV.U32 R9, RZ, RZ, R0 ;  /* 0x000000ffff097224 */ /* 0x020fd800078e0000 */
[----:B------:R-:W-:Y:S05]  /*0830*/  @!P0 BRA `(.L_x_570) ;  /* 0x0000000000a08947 */ /* 0x000fea0003800000 */
[----:B0-----:R-:W0:Y:S01]  /*0840*/  S2R R6, SR_LANEID ;  /* 0x0000000000067919 */ /* 0x001e220000000000 */
[----:B------:R-:W1:Y:S02]  /*0850*/  SHFL.DOWN PT, R0, R9, 0x1, 0x1f ;  /* 0x08201f0009007f89 */ /* 0x000e6400000e0000 */
[----:B-1----:R-:W-:Y:S02]  /*0860*/  VIMNMX R0, PT, PT, R0, R9, PT ;  /* 0x0000000900007248 */ /* 0x002fe40003fe0100 */
        /* <DEDUP_REMOVED lines=37> */
.L_x_570:
        /* <DEDUP_REMOVED lines=11> */
[----:B-1----:R-:W-:Y:S02]  /*0b70*/  @!P0 VIMNMX R9, PT, PT, R0, R9, PT ;  /* 0x0000000900098248 */ /* 0x002fe40003fe0100 */
        /* <DEDUP_REMOVED lines=20> */
[----:B0-----:R-:W-:Y:S02]  /*0cc0*/  @!P0 VIMNMX R9, PT, PT, R9, R0, PT ;  /* 0x0000000009098248 */ /* 0x001fe40003fe0100 */
        /* <DEDUP_REMOVED lines=15> */
[----:B0-----:R-:W-:Y:S02]  /*0dc0*/  @P2 VIMNMX R5, PT, PT, R5, R0, PT ;  /* 0x0000000005052248 */ /* 0x001fe40003fe0100 */
[----:B------:R-:W-:-:S02]  /*0dd0*/  ISETP.GT.U32.AND P2, PT, R2, 0xa0, PT ;  /* 0x000000a00200780c */ /* 0x000fc40003f44070 */
[----:B-1----:R-:W-:Y:S02]  /*0de0*/  @P4 VIMNMX R5, PT, PT, R5, R8, PT ;  /* 0x0000000805054248 */ /* 0x002fe40003fe0100 */
[C---:B------:R-:W-:Y:S02]  /*0df0*/  ISETP.GT.U32.AND P4, PT, R2.reuse, 0xc0, PT ;  /* 0x000000c00200780c */ /* 0x040fe40003f84070 */
[----:B------:R-:W-:Y:S02]  /*0e00*/  @P3 VIMNMX R5, PT, PT, R5, R9, PT ;  /* 0x0000000905053248 */ /* 0x000fe40003fe0100 */
[----:B------:R-:W-:Y:S02]  /*0e10*/  ISETP.GT.U32.AND P3, PT, R2, 0xe0, PT ;  /* 0x000000e00200780c */ /* 0x000fe40003f64070 */
[----:B------:R-:W-:-:S04]  /*0e20*/  @P1 VIMNMX R5, PT, PT, R5, R10, PT ;  /* 0x0000000a05051248 */ /* 0x000fc80003fe0100 */
[----:B------:R-:W-:-:S04]  /*0e30*/  @P2 VIMNMX R5, PT, PT, R5, R11, PT ;  /* 0x0000000b05052248 */ /* 0x000fc80003fe0100 */
[----:B--2---:R-:W-:-:S04]  /*0e40*/  @P4 VIMNMX R5, PT, PT, R5, R6, PT ;  /* 0x0000000605054248 */ /* 0x004fc80003fe0100 */
[----:B------:R-:W-:Y:S01]  /*0e50*/  @P3 VIMNMX R5, PT, PT, R5, R7, PT ;  /* 0x0000000705053248 */ /* 0x000fe20003fe0100 */
[----:B------:R-:W-:Y:S06]  /*0e60*/  BRA `(.L_x_571) ;  /* 0x0000001000087947 */ /* 0x000fec0003800000 */
.L_x_557:
        /* <DEDUP_REMOVED lines=22> */
[----:B--2---:R-:W-:Y:S01]  /*0fd0*/  VIMNMX3 R6, R3, R6, R7, PT ;  /* 0x000000060306720f */ /* 0x004fe20003800107 */
[----:B------:R-:W-:-:S05]  /*0fe0*/  VIADD R3, R2, 0xfffff000 ;  /* 0xfffff00002037836 */ /* 0x000fca0000000000 */
[----:B------:R-:W-:Y:S02]  /*0ff0*/  ISETP.GE.U32.AND P0, PT, R3, 0x1000, PT ;  /* 0x000010000300780c */ /* 0x000fe40003f06070 */
        /* <DEDUP_REMOVED lines=8> */
[----:B------:R-:W0:Y:S01]  /*1080*/  LDC R2, c[0x0][0x398] ;  /* 0x0000e600ff027b82 */ /* 0x000e220000000800 */
[----:B------:R-:W-:-:S07]  /*1090*/  UMOV UR4, 0x1000 ;  /* 0x0000100000047882 */ /* 0x000fce0000000000 */
[----:B------:R-:W1:Y:S02]  /*10a0*/  LDC.64 R12, c[0x0][0x380] ;  /* 0x0000e000ff0c7b82 */ /* 0x000e640000000a00 */
.L_x_574:
        /* <DEDUP_REMOVED lines=18> */
[----:B--2---:R-:W-:Y:S01]  /*11d0*/  VIMNMX3 R10, R10, R11, R14, PT ;  /* 0x0000000b0a0a720f */ /* 0x004fe2000380010e */
[----:B0-----:R-:W-:-:S05]  /*11e0*/  VIADD R11, R2, -UR4 ;  /* 0x80000004020b7c36 */ /* 0x001fca0008000000 */
[----:B------:R-:W-:Y:S02]  /*11f0*/  ISETP.GE.U32.AND P0, PT, R11, 0x1000, PT ;  /* 0x000010000b00780c */ /* 0x000fe40003f06070 */
[----:B---3--:R-:W-:Y:S02]  /*1200*/  VIMNMX3 R16, R25, R16, R17, PT ;  /* 0x000000101910720f */ /* 0x008fe40003800111 */
[----:B----4-:R-:W-:Y:S02]  /*1210*/  VIMNMX3 R19, R18, R19, R20, PT ;  /* 0x000000131213720f */ /* 0x010fe40003800114 */
[----:B-----5:R-:W-:-:S04]  /*1220*/  VIMNMX3 R21, R21, R22, R23, PT ;  /* 0x000000161515720f */ /* 0x020fc80003800117 */
[----:B------:R-:W-:Y:S02]  /*1230*/  VIMNMX3 R16, R16, R19, R21, PT ;  /* 0x000000131010720f */ /* 0x000fe40003800115 */
[----:B------:R-:W-:Y:S02]  /*1240*/  VIMNMX3 R7, R9, R7, R6, PT ;  /* 0x000000070907720f */ /* 0x000fe40003800106 */
[----:B------:R-:W-:-:S04]  /*1250*/  VIMNMX R8, PT, PT, R8, R15, PT ;  /* 0x0000000f08087248 */ /* 0x000fc80003fe0100 */
[----:B------:R-:W-:-:S04]  /*1260*/  VIMNMX3 R7, R10, R7, R8, PT ;  /* 0x000000070a07720f */ /* 0x000fc80003800108 */
[----:B------:R-:W-:Y:S01]  /*1270*/  VIMNMX R25, PT, PT, R16, R7, PT ;  /* 0x0000000710197248 */ /* 0x000fe20003fe0100 */
[----:B------:R-:W-:Y:S06]  /*1280*/  @!P0 BRA `(.L_x_573) ;  /* 0x0000000800688947 */ /* 0x000fec0003800000 */
[----:B------:R-:W-:-:S06]  /*1290*/  UIADD3 UR4, UPT, UPT, UR4, 0x1000, URZ ;  /* 0x0000100004047890 */ /* 0x000fcc000fffe0ff */
[----:B------:R-:W-:-:S13]  /*12a0*/  ISETP.LT.U32.AND P0, PT, R3, UR4, PT ;  /* 0x0000000403007c0c */ /* 0x000fda000bf01070 */
[----:B------:R-:W-:Y:S05]  /*12b0*/  @!P0 BRA `(.L_x_574) ;  /* 0xfffffffc007c8947 */ /* 0x000fea000383ffff */
.L_x_572:
        /* <DEDUP_REMOVED lines=18> */
.L_x_579:
        /* <DEDUP_REMOVED lines=51> */
[----:B--2---:R-:W-:-:S04]  /*1710*/  VIMNMX3 R5, R25, R26, R5, PT ;  /* 0x0000001a1905720f */ /* 0x004fc80003800105 */
[----:B----4-:R-:W-:-:S04]  /*1720*/  VIMNMX3 R5, R5, R24, R23, PT ;  /* 0x000000180505720f */ /* 0x010fc80003800117 */
[----:B---3--:R-:W-:-:S04]  /*1730*/  VIMNMX3 R5, R5, R22, R21, PT ;  /* 0x000000160505720f */ /* 0x008fc80003800115 */
[----:B-----5:R-:W-:-:S04]  /*1740*/  VIMNMX3 R5, R5, R20, R11, PT ;  /* 0x000000140505720f */ /* 0x020fc8000380010b */
[----:B------:R-:W-:-:S04]  /*1750*/  VIMNMX3 R5, R5, R10, R9, PT ;  /* 0x0000000a0505720f */ /* 0x000fc80003800109 */
[----:B------:R-:W-:-:S04]  /*1760*/  VIMNMX3 R5, R5, R8, R27, PT ;  /* 0x000000080505720f */ /* 0x000fc8000380011b */
[----:B------:R-:W-:-:S04]  /*1770*/  VIMNMX3 R5, R5, R28, R15, PT ;  /* 0x0000001c0505720f */ /* 0x000fc8000380010f */
[----:B------:R-:W-:Y:S01]  /*1780*/  VIMNMX3 R25, R5, R16, R19, PT ;  /* 0x000000100519720f */ /* 0x000fe20003800113 */
[----:B------:R-:W-:Y:S06]  /*1790*/  @P0 BRA `(.L_x_579) ;  /* 0xfffffffc00100947 */ /* 0x000fec000383ffff */
[----:B------:R-:W-:Y:S05]  /*17a0*/  BSYNC.RECONVERGENT B3 ;  /* 0x0000000000037941 */ /* 0x000fea0003800200 */
.L_x_578:
[----:B------:R-:W-:-:S07]  /*17b0*/  VIADD R6, R6, 0xfffff800 ;  /* 0xfffff80006067836 */ /* 0x000fce0000000000 */
.L_x_577:
[----:B------:R-:W-:Y:S05]  /*17c0*/  BSYNC.RECONVERGENT B2 ;  /* 0x0000000000027941 */ /* 0x000fea0003800200 */
.L_x_576:
        /* <DEDUP_REMOVED lines=32> */
[----:B--2---:R-:W-:-:S04]  /*19d0*/  VIMNMX3 R7, R25, R2, R7, PT ;  /* 0x000000021907720f */ /* 0x004fc80003800107 */
[----:B---3--:R-:W-:-:S04]  /*19e0*/  VIMNMX3 R7, R7, R18, R8, PT ;  /* 0x000000120707720f */ /* 0x008fc80003800108 */
[----:B----4-:R-:W-:-:S04]  /*19f0*/  VIMNMX3 R7, R7, R10, R4, PT ;  /* 0x0000000a0707720f */ /* 0x010fc80003800104 */
[----:B-----5:R-:W-:-:S07]  /*1a00*/  VIMNMX3 R25, R7, R16, R14, PT ;  /* 0x000000100719720f */ /* 0x020fce000380010e */
.L_x_581:
[----:B------:R-:W-:Y:S05]  /*1a10*/  BSYNC.RECONVERGENT B2 ;  /* 0x0000000000027941 */ /* 0x000fea0003800200 */
.L_x_580:
        /* <DEDUP_REMOVED lines=21> */
.L_x_583:
[----:B------:R-:W-:Y:S05]  /*1b70*/  BSYNC.RECONVERGENT B2 ;  /* 0x0000000000027941 */ /* 0x000fea0003800200 */
.L_x_582:
[----:B------:R-:W-:Y:S05]  /*1b80*/  @!P1 BRA `(.L_x_575) ;  /* 0x0000000000249947 */ /* 0x000fea0003800000 */
[----:B------:R-:W-:Y:S02]  /*1b90*/  VIADD R5, R6, UR4 ;  /* 0x0000000406057c36 */ /* 0x000fe40008000000 */
[----:B------:R-:W-:-:S07]  /*1ba0*/  IMAD.MOV R4, RZ, RZ, -R7 ;  /* 0x000000ffff047224 */ /* 0x000fce00078e0a07 */
.L_x_584:
[----:B------:R-:W-:-:S06]  /*1bb0*/  IMAD.WIDE.U32 R2, R5, 0xc, R12 ;  /* 0x0000000c05027825 */ /* 0x000fcc00078e000c */
[----:B------:R-:W2:Y:S01]  /*1bc0*/  LDG.E R2, desc[UR6][R2.64+0x8] ;  /* 0x0000080602027981 */ /* 0x000ea2000c1e1900 */
[----:B------:R-:W-:Y:S02]  /*1bd0*/  VIADD R4, R4, 0x1 ;  /* 0x0000000104047836 */ /* 0x000fe40000000000 */
[----:B------:R-:W-:-:S03]  /*1be0*/  VIADD R5, R5, 0x100 ;  /* 0x0000010005057836 */ /* 0x000fc60000000000 */
[----:B------:R-:W-:Y:S02]  /*1bf0*/  ISETP.NE.AND P0, PT, R4, RZ, PT ;  /* 0x000000ff0400720c */ /* 0x000fe40003f05270 */
[----:B--2---:R-:W-:-:S11]  /*1c00*/  VIMNMX R25, PT, PT, R2, R25, PT ;  /* 0x0000001902197248 */ /* 0x004fd60003fe0100 */
[----:B------:R-:W-:Y:S05]  /*1c10*/  @P0 BRA `(.L_x_584) ;  /* 0xfffffffc00e40947 */ /* 0x000fea000383ffff */
.L_x_575:
[----:B------:R-:W-:Y:S05]  /*1c20*/  BSYNC.RECONVERGENT B1 ;  /* 0x0000000000017941 */ /* 0x000fea0003800200 */
.L_x_573:
[----:B------:R-:W0:Y:S01]  /*1c30*/  S2R R6, SR_LANEID ;  /* 0x0000000000067919 */ /* 0x000e220000000000 */
        /* <DEDUP_REMOVED lines=36> */
[----:B------:R-:W-:-:S07]  /*1e80*/  VIMNMX R5, PT, PT, R0, R3, PT ;  /* 0x0000000300057248 */ /* 0x000fce0003fe0100 */
.L_x_571:
[----:B------:R-:W-:Y:S05]  /*1e90*/  BSYNC.RECONVERGENT B0 ;  /* 0x0000000000007941 */ /* 0x000fea0003800200 */
.L_x_556:
[----:B------:R-:W-:Y:S05]  /*1ea0*/  @P0 EXIT ;  /* 0x000000000000094d */ /* 0x000fea0003800000 */
[----:B-12---:R-:W1:Y:S01]  /*1eb0*/  LDC.64 R2, c[0x0][0x390] ;  /* 0x0000e400ff027b82 */ /* 0x006e620000000a00 */
[----:B------:R-:W0:Y:S02]  /*1ec0*/  LDCU UR4, c[0x0][0x3a0] ;  /* 0x00007400ff0477ac */ /* 0x000e240008000800 */
[----:B0-----:R-:W-:-:S05]  /*1ed0*/  VIMNMX R5, PT, PT, R5, UR4, PT ;  /* 0x0000000405057c48 */ /* 0x001fca000bfe0100 */
[----:B-1----:R-:W-:Y:S01]  /*1ee0*/  STG.E desc[UR6][R2.64], R5 ;  /* 0x0000000502007986 */ /* 0x002fe2000c101906 */
[----:B------:R-:W-:Y:S05]  /*1ef0*/  EXIT ;  /* 0x000000000000794d */ /* 0x000fea0003800000 */
.L_x_585:
        /* <DEDUP_REMOVED lines=16> */
.L_x_1354:


//--------------------- .text._ZN3cub18CUB_300001_SM_10006detail6reduce18DeviceReduceKernelINS2_10policy_hubIiyN4cuda3__47maximumIiEEE10Policy1000EN6thrust24THRUST_300001_SM_1000_NS18transform_iteratorI4GetYNSC_6detail15normal_iteratorINSC_10device_ptrI4int3EEEENSC_11use_defaultESL_EEyS8_iNS5_3std3__410__identityEEEvT0_PT3_T1_NS0_13GridEvenShareIST_EET2_T4_ --------------------------
	.section	.text._ZN3cub18CUB_300001_SM_10006detail6reduce18DeviceReduceKernelINS2_10policy_hubIiyN4cuda3__47maximumIiEEE10Policy1000EN6thrust24THRUST_300001_SM_1000_NS18transform_iteratorI4GetYNSC_6detail15normal_iteratorINSC_10device_ptrI4int3EEEENSC_11use_defaultESL_EEyS8_iNS5_3std3__410__identityEEEvT0_PT3_T1_NS0_13GridEvenShareIST_EET2_T4_,"ax",@progbits
	.align	128
        .global         _ZN3cub18CUB_300001_SM_10006detail6reduce18DeviceReduceKernelINS2_10policy_hubIiyN4cuda3__47maximumIiEEE10Policy1000EN6thrust24THRUST_300001_SM_1000_NS18transform_iteratorI4GetYNSC_6detail15normal_iteratorINSC_10device_ptrI4int3EEEENSC_11use_defaultESL_EEyS8_iNS5_3std3__410__identityEEEvT0_PT3_T1_NS0_13GridEvenShareIST_EET2_T4_
        .type           _ZN3cub18CUB_300001_SM_10006detail6reduce18DeviceReduceKernelINS2_10policy_hubIiyN4cuda3__47maximumIiEEE10Policy1000EN6thrust24THRUST_300001_SM_1000_NS18transform_iteratorI4GetYNSC_6detail15normal_iteratorINSC_10device_ptrI4int3EEEENSC_11use_defaultESL_EEyS8_iNS5_3std3__410__identityEEEvT0_PT3_T1_NS0_13GridEvenShareIST_EET2_T4_,@function
        .size           _ZN3cub18CUB_300001_SM_10006detail6reduce18DeviceReduceKernelINS2_10policy_hubIiyN4cuda3__47maximumIiEEE10Policy1000EN6thrust24THRUST_300001_SM_1000_NS18transform_iteratorI4GetYNSC_6detail15normal_iteratorINSC_10device_ptrI4int3EEEENSC_11use_defaultESL_EEyS8_iNS5_3std3__410__identityEEEvT0_PT3_T1_NS0_13GridEvenShareIST_EET2_T4_,(.L_x_1355 - _ZN3cub18CUB_300001_SM_10006detail6reduce18DeviceReduceKernelINS2_10policy_hubIiyN4cuda3__47maximumIiEEE10Policy1000EN6thrust24THRUST_300001_SM_1000_NS18transform_iteratorI4GetYNSC_6detail15normal_iteratorINSC_10device_ptrI4int3EEEENSC_11use_defaultESL_EEyS8_iNS5_3std3__410__identityEEEvT0_PT3_T1_NS0_13GridEvenShareIST_EET2_T4_)
        .other          _ZN3cub18CUB_300001_SM_10006detail6reduce18DeviceReduceKernelINS2_10policy_hubIiyN4cuda3__47maximumIiEEE10Policy1000EN6thrust24THRUST_300001_SM_1000_NS18transform_iteratorI4GetYNSC_6detail15normal_iteratorINSC_10device_ptrI4int3EEEENSC_11use_defaultESL_EEyS8_iNS5_3std3__410__identityEEEvT0_PT3_T1_NS0_13GridEvenShareIST_EET2_T4_,@"STO_CUDA_ENTRY STV_DEFAULT"
_ZN3cub18CUB_300001_SM_10006detail6reduce18DeviceReduceKernelINS2_10policy_hubIiyN4cuda3__47maximumIiEEE10Policy1000EN6thrust24THRUST_300001_SM_1000_NS18transform_iteratorI4GetYNSC_6detail15normal_iteratorINSC_10device_ptrI4int3EEEENSC_11use_defaultESL_EEyS8_iNS5_3std3__410__identityEEEvT0_PT3_T1_NS0_13GridEvenShareIST_EET2_T4_:
.text._ZN3cub18CUB_300001_SM_10006detail6reduce18DeviceReduceKernelINS2_10policy_hubIiyN4cuda3__47maximumIiEEE10Policy1000EN6thrust24THRUST_300001_SM_1000_NS18transform_iteratorI4GetYNSC_6detail15normal_iteratorINSC_10device_ptrI4int3EEEENSC_11use_defaultESL_EEyS8_iNS5_3std3__410__identityEEEvT0_PT3_T1_NS0_13GridEvenShareIST_EET2_T4_:
        /* <DEDUP_REMOVED lines=26> */
.L_x_589:
[----:B------:R-:W-:Y:S05]  /*01a0*/  BSYNC.RECONVERGENT B1 ;  /* 0x0000000000017941 */ /* 0x000fea0003800200 */
.L_x_588:
        /* <DEDUP_REMOVED lines=21> */
.L_x_594:
        /* <DEDUP_REMOVED lines=31> */
.L_x_593:
[----:B------:R-:W-:Y:S05]  /*04f0*/  BSYNC.RECONVERGENT B2 ;  /* 0x0000000000027941 */ /* 0x000fea0003800200 */
.L_x_592:
        /* <DEDUP_REMOVED lines=25> */
.L_x_596:
[----:B------:R-:W-:Y:S05]  /*0690*/  BSYNC.RECONVERGENT B2 ;  /* 0x0000000000027941 */ /* 0x000fea0003800200 */
.L_x_595:
        /* <DEDUP_REMOVED lines=19> */
.L_x_598:
[----:B------:R-:W-:Y:S05]  /*07d0*/  BSYNC.RECONVERGENT B2 ;  /* 0x0000000000027941 */ /* 0x000fea0003800200 */
.L_x_597:
        /* <DEDUP_REMOVED lines=8> */
.L_x_599:
[----:B------:R-:W-:-:S06]  /*0860*/  IMAD.WIDE R4, R3, 0xc, R6 ;  /* 0x0000000c03047825 */ /* 0x000fcc00078e0206 */
[----:B------:R-:W2:Y:S01]  /*0870*/  LDG.E R5, desc[UR14][R4.64] ;  /* 0x0000000e04057981 */ /* 0x000ea2000c1e1900 */
[----:B------:R-:W-:Y:S02]  /*0880*/  VIADD R8, R8, 0x1 ;  /* 0x0000000108087836 */ /* 0x000fe40000000000 */
[----:B------:R-:W-:-:S03]  /*0890*/  VIADD R3, R3, 0x100 ;  /* 0x0000010003037836 */ /* 0x000fc60000000000 */
[----:B------:R-:W-:Y:S02]  /*08a0*/  ISETP.NE.AND P0, PT, R8, RZ, PT ;  /* 0x000000ff0800720c */ /* 0x000fe40003f05270 */
[----:B--2--5:R-:W-:-:S11]  /*08b0*/  VIMNMX R2, PT, PT, R5, R2, !PT ;  /* 0x0000000205027248 */ /* 0x024fd60007fe0100 */
[----:B------:R-:W-:Y:S05]  /*08c0*/  @P0 BRA `(.L_x_599) ;  /* 0xfffffffc00e40947 */ /* 0x000fea000383ffff */
.L_x_591:
[----:B------:R-:W-:Y:S05]  /*08d0*/  BSYNC.RECONVERGENT B1 ;  /* 0x0000000000017941 */ /* 0x000fea0003800200 */
.L_x_590:
        /* <DEDUP_REMOVED lines=43> */
.L_x_600:
        /* <DEDUP_REMOVED lines=66> */
.L_x_587:
        /* <DEDUP_REMOVED lines=58> */
.L_x_604:
        /* <DEDUP_REMOVED lines=50> */
.L_x_603:
        /* <DEDUP_REMOVED lines=25> */
.L_x_608:
        /* <DEDUP_REMOVED lines=32> */
.L_x_607:
[----:B------:R-:W-:Y:S05]  /*1a00*/  BSYNC.RECONVERGENT B2 ;  /* 0x0000000000027941 */ /* 0x000fea0003800200 */
.L_x_606:
        /* <DEDUP_REMOVED lines=24> */
.L_x_610:
[----:B------:R-:W-:Y:S05]  /*1b90*/  BSYNC.RECONVERGENT B2 ;  /* 0x0000000000027941 */ /* 0x000fea0003800200 */
.L_x_609:
        /* <DEDUP_REMOVED lines=17> */
.L_x_612:
[----:B------:R-:W-:Y:S05]  /*1cb0*/  BSYNC.RECONVERGENT B2 ;  /* 0x0000000000027941 */ /* 0x000fea0003800200 */
.L_x_611:
        /* <DEDUP_REMOVED lines=11> */
.L_x_613:
        /* <DEDUP_REMOVED lines=8> */
.L_x_605:
[----:B------:R-:W-:Y:S05]  /*1df0*/  BSYNC.RECONVERGENT B1 ;  /* 0x0000000000017941 */ /* 0x000fea0003800200 */
.L_x_602:
        /* <DEDUP_REMOVED lines=40> */
.L_x_601:
[----:B------:R-:W-:Y:S05]  /*2080*/  BSYNC.RECONVERGENT B0 ;  /* 0x0000000000007941 */ /* 0x000fea0003800200 */
.L_x_586:
[----:B------:R-:W-:Y:S05]  /*2090*/  @P0 EXIT ;  /* 0x000000000000094d */ /* 0x000fea0003800000 */
[----:B------:R-:W3:Y:S02]  /*20a0*/  LDCU.64 UR4, c[0x0][0x390] ;  /* 0x00007200ff0477ac */ /* 0x000ee40008000a00 */
[----:B---3--:R-:W-:-:S06]  /*20b0*/  UIMAD.WIDE.U32 UR4, UR13, 0x4, UR4 ;  /* 0x000000040d0478a5 */ /* 0x008fcc000f8e0004 */
[----:B------:R-:W-:Y:S02]  /*20c0*/  IMAD.U32 R2, RZ, RZ, UR4 ;  /* 0x00000004ff027e24 */ /* 0x000fe4000f8e00ff */
[----:B0-2---:R-:W-:-:S05]  /*20d0*/  IMAD.U32 R3, RZ, RZ, UR5 ;  /* 0x00000005ff037e24 */ /* 0x005fca000f8e00ff */
[----:B------:R-:W-:Y:S01]  /*20e0*/  STG.E desc[UR14][R2.64], R5 ;  /* 0x0000000502007986 */ /* 0x000fe2000c10190e */
[----:B------:R-:W-:Y:S05]  /*20f0*/  EXIT ;  /* 0x000000000000794d */ /* 0x000fea0003800000 */
.L_x_614:
        /* <DEDUP_REMOVED lines=16> */
.L_x_1355:


//--------------------- .text._ZN3cub18CUB_300001_SM_10006detail6reduce28DeviceReduceSingleTileKernelINS2_10policy_hubIiyN4cuda3__47maximumIiEEE10Policy1000EN6thrust24THRUST_300001_SM_1000_NS18transform_iteratorI4GetYNSC_6detail15normal_iteratorINSC_10device_ptrI4int3EEEENSC_11use_defaultESL_EEPiyS8_iiNS5_3std3__410__identityEEEvT0_T1_T2_T3_T4_T6_ --------------------------
	.section	.text._ZN3cub18CUB_300001_SM_10006detail6reduce28DeviceReduceSingleTileKernelINS2_10policy_hubIiyN4cuda3__47maximumIiEEE10Policy1000EN6thrust24THRUST_300001_SM_1000_NS18transform_iteratorI4GetYNSC_6detail15normal_iteratorINSC_10device_ptrI4int3EEEENSC_11use_defaultESL_EEPiyS8_iiNS5_3std3__410__identityEEEvT0_T1_T2_T3_T4_T6_,"ax",@progbits
	.align	128
        .global         _ZN3cub18CUB_300001_SM_10006detail6reduce28DeviceReduceSingleTileKernelINS2_10policy_hubIiyN4cuda3__47maximumIiEEE10Policy1000EN6thrust24THRUST_300001_SM_1000_NS18transform_iteratorI4GetYNSC_6detail15normal_iteratorINSC_10device_ptrI4int3EEEENSC_11use_defaultESL_EEPiyS8_iiNS5_3std3__410__identityEEEvT0_T1_T2_T3_T4_T6_
        .type           _ZN3cub18CUB_300001_SM_10006detail6reduce28DeviceReduceSingleTileKernelINS2_10policy_hubIiyN4cuda3__47maximumIiEEE10Policy1000EN6thrust24THRUST_300001_SM_1000_NS18transform_iteratorI4GetYNSC_6detail15normal_iteratorINSC_10device_ptrI4int3EEEENSC_11use_defaultESL_EEPiyS8_iiNS5_3std3__410__identityEEEvT0_T1_T2_T3_T4_T6_,@function
        .size           _ZN3cub18CUB_300001_SM_10006detail6reduce28DeviceReduceSingleTileKernelINS2_10policy_hubIiyN4cuda3__47maximumIiEEE10Policy1000EN6thrust24THRUST_300001_SM_1000_NS18transform_iteratorI4GetYNSC_6detail15normal_iteratorINSC_10device_ptrI4int3EEEENSC_11use_defaultESL_EEPiyS8_iiNS5_3std3__410__identityEEEvT0_T1_T2_T3_T4_T6_,(.L_x_1356 - _ZN3cub18CUB_300001_SM_10006detail6reduce28DeviceReduceSingleTileKernelINS2_10policy_hubIiyN4cuda3__47maximumIiEEE10Policy1000EN6thrust24THRUST_300001_SM_1000_NS18transform_iteratorI4GetYNSC_6detail15normal_iteratorINSC_10device_ptrI4int3EEEENSC_11use_defaultESL_EEPiyS8_iiNS5_3std3__410__identityEEEvT0_T1_T2_T3_T4_T6_)
        .other          _ZN3cub18CUB_300001_SM_10006detail6reduce28DeviceReduceSingleTileKernelINS2_10policy_hubIiyN4cuda3__47maximumIiEEE10Policy1000EN6thrust24THRUST_300001_SM_1000_NS18transform_iteratorI4GetYNSC_6detail15normal_iteratorINSC_10device_ptrI4int3EEEENSC_11use_defaultESL_EEPiyS8_iiNS5_3std3__410__identityEEEvT0_T1_T2_T3_T4_T6_,@"STO_CUDA_ENTRY STV_DEFAULT"
_ZN3cub18CUB_300001_SM_10006detail6reduce28DeviceReduceSingleTileKernelINS2_10policy_hubIiyN4cuda3__47maximumIiEEE10Policy1000EN6thrust24THRUST_300001_SM_1000_NS18transform_iteratorI4GetYNSC_6detail15normal_iteratorINSC_10device_ptrI4int3EEEENSC_11use_defaultESL_EEPiyS8_iiNS5_3std3__410__identityEEEvT0_T1_T2_T3_T4_T6_:
.text._ZN3cub18CUB_300001_SM_10006detail6reduce28DeviceReduceSingleTileKernelINS2_10policy_hubIiyN4cuda3__47maximumIiEEE10Policy1000EN6thrust24THRUST_300001_SM_1000_NS18transform_iteratorI4GetYNSC_6detail15normal_iteratorINSC_10device_ptrI4int3EEEENSC_11use_defaultESL_EEPiyS8_iiNS5_3std3__410__identityEEEvT0_T1_T2_T3_T4_T6_:
        /* <DEDUP_REMOVED lines=15> */
.L_x_615:
        /* <DEDUP_REMOVED lines=14> */
.L_x_619:
[----:B------:R-:W-:Y:S05]  /*01d0*/  BSYNC.RECONVERGENT B1 ;  /* 0x0000000000017941 */ /* 0x000fea0003800200 */
.L_x_618:
        /* <DEDUP_REMOVED lines=17> */
.L_x_624:
        /* <DEDUP_REMOVED lines=31> */
.L_x_623:
[----:B------:R-:W-:Y:S05]  /*04e0*/  BSYNC.RECONVERGENT B2 ;  /* 0x0000000000027941 */ /* 0x000fea0003800200 */
.L_x_622:
        /* <DEDUP_REMOVED lines=21> */
.L_x_626:
[----:B------:R-:W-:Y:S05]  /*0640*/  BSYNC.RECONVERGENT B2 ;  /* 0x0000000000027941 */ /* 0x000fea0003800200 */
.L_x_625:
        /* <DEDUP_REMOVED lines=15> */
.L_x_628:
[----:B------:R-:W-:Y:S05]  /*0740*/  BSYNC.RECONVERGENT B2 ;  /* 0x0000000000027941 */ /* 0x000fea0003800200 */
.L_x_627:
[----:B------:R-:W-:Y:S05]  /*0750*/  @!P1 BRA `(.L_x_621) ;  /* 0x00000000002c9947 */ /* 0x000fea0003800000 */
[----:B------:R-:W0:Y:S01]  /*0760*/  LDC.64 R10, c[0x0][0x380] ;  /* 0x0000e000ff0a7b82 */ /* 0x000e220000000a00 */
[----:B------:R-:W-:Y:S01]  /*0770*/  IMAD.MOV R6, RZ, RZ, -R6 ;  /* 0x000000ffff067224 */ /* 0x000fe200078e0a06 */
[----:B0-----:R-:W-:-:S05]  /*0780*/  IADD3 R10, P0, PT, R10, 0x4, RZ ;  /* 0x000000040a0a7810 */ /* 0x001fca0007f1e0ff */
[----:B------:R-:W-:-:S08]  /*0790*/  IMAD.X R11, RZ, RZ, R11, P0 ;  /* 0x000000ffff0b7224 */ /* 0x000fd000000e060b */
.L_x_629:
[----:B------:R-:W-:-:S06]  /*07a0*/  IMAD.WIDE R2, R9, 0xc, R10 ;  /* 0x0000000c09027825 */ /* 0x000fcc00078e020a */
[----:B------:R-:W2:Y:S01]  /*07b0*/  LDG.E R3, desc[UR6][R2.64] ;  /* 0x0000000602037981 */ /* 0x000ea2000c1e1900 */
[----:B------:R-:W-:Y:S02]  /*07c0*/  VIADD R6, R6, 0x1 ;  /* 0x0000000106067836 */ /* 0x000fe40000000000 */
[----:B------:R-:W-:-:S03]  /*07d0*/  VIADD R9, R9, 0x100 ;  /* 0x0000010009097836 */ /* 0x000fc60000000000 */
[----:B------:R-:W-:Y:S02]  /*07e0*/  ISETP.NE.AND P0, PT, R6, RZ, PT ;  /* 0x000000ff0600720c */ /* 0x000fe40003f05270 */
[----:B--2--5:R-:W-:-:S11]  /*07f0*/  VIMNMX R0, PT, PT, R3, R0, !PT ;  /* 0x0000000003007248 */ /* 0x024fd60007fe0100 */
[----:B------:R-:W-:Y:S05]  /*0800*/  @P0 BRA `(.L_x_629) ;  /* 0xfffffffc00e40947 */ /* 0x000fea000383ffff */
.L_x_621:
[----:B------:R-:W-:Y:S05]  /*0810*/  BSYNC.RECONVERGENT B1 ;  /* 0x0000000000017941 */ /* 0x000fea0003800200 */
.L_x_620:
        /* <DEDUP_REMOVED lines=44> */
.L_x_630:
        /* <DEDUP_REMOVED lines=66> */
.L_x_617:
        /* <DEDUP_REMOVED lines=39> */
.L_x_634:
        /* <DEDUP_REMOVED lines=38> */
.L_x_632:
        /* <DEDUP_REMOVED lines=25> */
.L_x_638:
        /* <DEDUP_REMOVED lines=31> */
.L_x_637:
[----:B------:R-:W-:Y:S05]  /*1750*/  BSYNC.RECONVERGENT B2 ;  /* 0x0000000000027941 */ /* 0x000fea0003800200 */
.L_x_636:
        /* <DEDUP_REMOVED lines=25> */
.L_x_640:
[----:B------:R-:W-:Y:S05]  /*18f0*/  BSYNC.RECONVERGENT B2 ;  /* 0x0000000000027941 */ /* 0x000fea0003800200 */
.L_x_639:
        /* <DEDUP_REMOVED lines=19> */
.L_x_642:
[----:B------:R-:W-:Y:S05]  /*1a30*/  BSYNC.RECONVERGENT B2 ;  /* 0x0000000000027941 */ /* 0x000fea0003800200 */
.L_x_641:
        /* <DEDUP_REMOVED lines=9> */
.L_x_643:
        /* <DEDUP_REMOVED lines=8> */
.L_x_635:
[----:B------:R-:W-:Y:S05]  /*1b50*/  BSYNC.RECONVERGENT B1 ;  /* 0x0000000000017941 */ /* 0x000fea0003800200 */
.L_x_633:
        /* <DEDUP_REMOVED lines=39> */
.L_x_631:
[----:B------:R-:W-:Y:S05]  /*1dd0*/  BSYNC.RECONVERGENT B0 ;  /* 0x0000000000007941 */ /* 0x000fea0003800200 */
.L_x_616:
[----:B------:R-:W-:Y:S05]  /*1de0*/  @P5 EXIT ;  /* 0x000000000000594d */ /* 0x000fea0003800000 */
[----:B-12---:R-:W1:Y:S01]  /*1df0*/  LDC.64 R2, c[0x0][0x390] ;  /* 0x0000e400ff027b82 */ /* 0x006e620000000a00 */
[----:B------:R-:W0:Y:S02]  /*1e00*/  LDCU UR4, c[0x0][0x3a4] ;  /* 0x00007480ff0477ac */ /* 0x000e240008000800 */
[----:B0-----:R-:W-:-:S05]  /*1e10*/  VIMNMX R9, PT, PT, R9, UR4, !PT ;  /* 0x0000000409097c48 */ /* 0x001fca000ffe0100 */
[----:B-1----:R-:W-:Y:S01]  /*1e20*/  STG.E desc[UR6][R2.64], R9 ;  /* 0x0000000902007986 */ /* 0x002fe2000c101906 */
[----:B------:R-:W-:Y:S05]  /*1e30*/  EXIT ;  /* 0x000000000000794d */ /* 0x000fea0003800000 */
.L_x_644:
        /* <DEDUP_REMOVED lines=12> */
.L_x_1356:


//--------------------- .text._ZN3cub18CUB_300001_SM_10006detail6reduce18DeviceReduceKernelINS2_10policy_hubIijN4cuda3__47maximumIiEEE10Policy1000EN6thrust24THRUST_300001_SM_1000_NS18transform_iteratorI4GetYNSC_6detail15normal_iteratorINSC_10device_ptrI4int3EEEENSC_11use_defaultESL_EEjS8_iNS5_3std3__410__identityEEEvT0_PT3_T1_NS0_13GridEvenShareIST_EET2_T4_ --------------------------
	.section	.text._ZN3cub18CUB_300001_SM_10006detail6reduce18DeviceReduceKernelINS2_10policy_hubIijN4cuda3__47maximumIiEEE10Policy1000EN6thrust24THRUST_300001_SM_1000_NS18transform_iteratorI4GetYNSC_6detail15normal_iteratorINSC_10device_ptrI4int3EEEENSC_11use_defaultESL_EEjS8_iNS5_3std3__410__identityEEEvT0_PT3_T1_NS0_13GridEvenShareIST_EET2_T4_,"ax",@progbits
	.align	128
        .global         _ZN3cub18CUB_300001_SM_10006detail6reduce18DeviceReduceKernelINS2_10policy_hubIijN4cuda3__47maximumIiEEE10Policy1000EN6thrust24THRUST_300001_SM_1000_NS18transform_iteratorI4GetYNSC_6detail15normal_iteratorINSC_10device_ptrI4int3EEEENSC_11use_defaultESL_EEjS8_iNS5_3std3__410__identityEEEvT0_PT3_T1_NS0_13GridEvenShareIST_EET2_T4_
        .type           _ZN3cub18CUB_300001_SM_10006detail6reduce18DeviceReduceKernelINS2_10policy_hubIijN4cuda3__47maximumIiEEE10Policy1000EN6thrust24THRUST_300001_SM_1000_NS18transform_iteratorI4GetYNSC_6detail15normal_iteratorINSC_10device_ptrI4int3EEEENSC_11use_defaultESL_EEjS8_iNS5_3std3__410__identityEEEvT0_PT3_T1_NS0_13GridEvenShareIST_EET2_T4_,@function
        .size           _ZN3cub18CUB_300001_SM_10006detail6reduce18DeviceReduceKernelINS2_10policy_hubIijN4cuda3__47maximumIiEEE10Policy1000EN6thrust24THRUST_300001_SM_1000_NS18transform_iteratorI4GetYNSC_6detail15normal_iteratorINSC_10device_ptrI4int3EEEENSC_11use_defaultESL_EEjS8_iNS5_3std3__410__identityEEEvT0_PT3_T1_NS0_13GridEvenShareIST_EET2_T4_,(.L_x_1357 - _ZN3cub18CUB_300001_SM_10006detail6reduce18DeviceReduceKernelINS2_10policy_hubIijN4cuda3__47maximumIiEEE10Policy1000EN6thrust24THRUST_300001_SM_1000_NS18transform_iteratorI4GetYNSC_6detail15normal_iteratorINSC_10device_ptrI4int3EEEENSC_11use_defaultESL_EEjS8_iNS5_3std3__410__identityEEEvT0_PT3_T1_NS0_13GridEvenShareIST_EET2_T4_)
        .other          _ZN3cub18CUB_300001_SM_10006detail6reduce18DeviceReduceKernelINS2_10policy_hubIijN4cuda3__47maximumIiEEE10Policy1000EN6thrust24THRUST_300001_SM_1000_NS18transform_iteratorI4GetYNSC_6detail15normal_iteratorINSC_10device_ptrI4int3EEEENSC_11use_defaultESL_EEjS8_iNS5_3std3__410__identityEEEvT0_PT3_T1_NS0_13GridEvenShareIST_EET2_T4_,@"STO_CUDA_ENTRY STV_DEFAULT"
_ZN3cub18CUB_300001_SM_10006detail6reduce18DeviceReduceKernelINS2_10policy_hubIijN4cuda3__47maximumIiEEE10Policy1000EN6thrust24THRUST_300001_SM_1000_NS18transform_iteratorI4GetYNSC_6detail15normal_iteratorINSC_10device_ptrI4int3EEEENSC_11use_defaultESL_EEjS8_iNS5_3std3__410__identityEEEvT0_PT3_T1_NS0_13GridEvenShareIST_EET2_T4_:
.text._ZN3cub18CUB_300001_SM_10006detail6reduce18DeviceReduceKernelINS2_10policy_hubIijN4cuda3__47maximumIiEEE10Policy1000EN6thrust24THRUST_300001_SM_1000_NS18transform_iteratorI4GetYNSC_6detail15normal_iteratorINSC_10device_ptrI4int3EEEENSC_11use_defaultESL_EEjS8_iNS5_3std3__410__identityEEEvT0_PT3_T1_NS0_13GridEvenShareIST_EET2_T4_:
        /* <DEDUP_REMOVED lines=20> */
.L_x_648:
[----:B------:R-:W-:Y:S05]  /*0140*/  BSYNC.RECONVERGENT B1 ;  /* 0x0000000000017941 */ /* 0x000fea0003800200 */
.L_x_647:
        /* <DEDUP_REMOVED lines=16> */
.L_x_654:
        /* <DEDUP_REMOVED lines=62> */
.L_x_653:
[----:B------:R-:W-:-:S07]  /*0630*/  VIADD R4, R8, 0xfffff800 ;  /* 0xfffff80008047836 */ /* 0x000fce0000000000 */
.L_x_652:
[----:B------:R-:W-:Y:S05]  /*0640*/  BSYNC.RECONVERGENT B2 ;  /* 0x0000000000027941 */ /* 0x000fea0003800200 */
.L_x_651:
        /* <DEDUP_REMOVED lines=37> */
.L_x_656:
[----:B------:R-:W-:Y:S05]  /*08a0*/  BSYNC.RECONVERGENT B2 ;  /* 0x0000000000027941 */ /* 0x000fea0003800200 */
.L_x_655:
        /* <DEDUP_REMOVED lines=22> */
.L_x_658:
[----:B------:R-:W-:Y:S05]  /*0a10*/  BSYNC.RECONVERGENT B2 ;  /* 0x0000000000027941 */ /* 0x000fea0003800200 */
.L_x_657:
[----:B------:R-:W-:Y:S05]  /*0a20*/  @!P1 BRA `(.L_x_650) ;  /* 0x0000000000289947 */ /* 0x000fea0003800000 */
[----:B------:R-:W1:Y:S01]  /*0a30*/  LDC.64 R6, c[0x0][0x380] ;  /* 0x0000e000ff067b82 */ /* 0x000e620000000a00 */
[----:B------:R-:W-:Y:S02]  /*0a40*/  IMAD R9, R3, 0x1000, R4 ;  /* 0x0000100003097824 */ /* 0x000fe400078e0204 */
[----:B------:R-:W-:-:S07]  /*0a50*/  IMAD.MOV R8, RZ, RZ, -R5 ;  /* 0x000000ffff087224 */ /* 0x000fce00078e0a05 */
.L_x_659:
[----:B-1----:R-:W-:-:S06]  /*0a60*/  IMAD.WIDE.U32 R4, R9, 0xc, R6 ;  /* 0x0000000c09047825 */ /* 0x002fcc00078e0006 */
[----:B------:R-:W2:Y:S01]  /*0a70*/  LDG.E R5, desc[UR6][R4.64+0x4] ;  /* 0x0000040604057981 */ /* 0x000ea2000c1e1900 */
[----:B------:R-:W-:Y:S02]  /*0a80*/  VIADD R8, R8, 0x1 ;  /* 0x0000000108087836 */ /* 0x000fe40000000000 */
[----:B------:R-:W-:-:S03]  /*0a90*/  VIADD R9, R9, 0x100 ;  /* 0x0000010009097836 */ /* 0x000fc60000000000 */
[----:B------:R-:W-:Y:S02]  /*0aa0*/  ISETP.NE.AND P0, PT, R8, RZ, PT ;  /* 0x000000ff0800720c */ /* 0x000fe40003f05270 */
[----:B--2--5:R-:W-:-:S11]  /*0ab0*/  VIMNMX R14, PT, PT, R5, R14, !PT ;  /* 0x0000000e050e7248 */ /* 0x024fd60007fe0100 */
[----:B------:R-:W-:Y:S05]  /*0ac0*/  @P0 BRA `(.L_x_659) ;  /* 0xfffffffc00e40947 */ /* 0x000fea000383ffff */
.L_x_650:
[----:B------:R-:W-:Y:S05]  /*0ad0*/  BSYNC.RECONVERGENT B1 ;  /* 0x0000000000017941 */ /* 0x000fea0003800200 */
.L_x_649:
        /* <DEDUP_REMOVED lines=42> */
.L_x_660:
        /* <DEDUP_REMOVED lines=59> */
.L_x_646:
        /* <DEDUP_REMOVED lines=44> */
.L_x_664:
        /* <DEDUP_REMOVED lines=38> */
.L_x_663:
        /* <DEDUP_REMOVED lines=25> */
.L_x_669:
        /* <DEDUP_REMOVED lines=61> */
.L_x_668:
[----:B------:R-:W-:-:S07]  /*1bb0*/  VIADD R0, R11, 0xfffff800 ;  /* 0xfffff8000b007836 */ /* 0x000fce0000000000 */
.L_x_667:
[----:B------:R-:W-:Y:S05]  /*1bc0*/  BSYNC.RECONVERGENT B2 ;  /* 0x0000000000027941 */ /* 0x000fea0003800200 */
.L_x_666:
        /* <DEDUP_REMOVED lines=36> */
.L_x_671:
[----:B------:R-:W-:Y:S05]  /*1e10*/  BSYNC.RECONVERGENT B2 ;  /* 0x0000000000027941 */ /* 0x000fea0003800200 */
.L_x_670:
        /* <DEDUP_REMOVED lines=20> */
.L_x_673:
[----:B------:R-:W-:Y:S05]  /*1f60*/  BSYNC.RECONVERGENT B2 ;  /* 0x0000000000027941 */ /* 0x000fea0003800200 */
.L_x_672:
[----:B------:R-:W-:Y:S05]  /*1f70*/  @!P1 BRA `(.L_x_665) ;  /* 0x0000000000309947 */ /* 0x000fea0003800000 */
[----:B------:R-:W-:Y:S01]  /*1f80*/  LOP3.LUT R6, R6, 0xffff, RZ, 0xc0, !PT ;  /* 0x0000ffff06067812 */ /* 0x000fe200078ec0ff */
[----:B------:R-:W-:-:S03]  /*1f90*/  IMAD.IADD R9, R0, 0x1, R2 ;  /* 0x0000000100097824 */ /* 0x000fc600078e0202 */
[----:B------:R-:W-:-:S04]  /*1fa0*/  LEA.HI R6, R6, 0x1, RZ, 0x18 ;  /* 0x0000000106067811 */ /* 0x000fc800078fc0ff */
[----:B------:R-:W-:-:S05]  /*1fb0*/  LOP3.LUT R6, R6, 0x3, RZ, 0xc0, !PT ;  /* 0x0000000306067812 */ /* 0x000fca00078ec0ff */
[----:B------:R-:W-:-:S07]  /*1fc0*/  IMAD.MOV R0, RZ, RZ, -R6 ;  /* 0x000000ffff007224 */ /* 0x000fce00078e0a06 */
.L_x_674:
[----:B------:R-:W-:-:S06]  /*1fd0*/  IMAD.WIDE.U32 R6, R9, 0xc, R4 ;  /* 0x0000000c09067825 */ /* 0x000fcc00078e0004 */
[----:B------:R-:W2:Y:S01]  /*1fe0*/  LDG.E R6, desc[UR6][R6.64+0x4] ;  /* 0x0000040606067981 */ /* 0x000ea2000c1e1900 */
[----:B------:R-:W-:Y:S02]  /*1ff0*/  VIADD R0, R0, 0x1 ;  /* 0x0000000100007836 */ /* 0x000fe40000000000 */
[----:B------:R-:W-:-:S03]  /*2000*/  VIADD R9, R9, 0x100 ;  /* 0x0000010009097836 */ /* 0x000fc60000000000 */
[----:B------:R-:W-:Y:S02]  /*2010*/  ISETP.NE.AND P0, PT, R0, RZ, PT ;  /* 0x000000ff0000720c */ /* 0x000fe40003f05270 */
[----:B--2---:R-:W-:-:S11]  /*2020*/  VIMNMX R29, PT, PT, R6, R29, !PT ;  /* 0x0000001d061d7248 */ /* 0x004fd60007fe0100 */
[----:B------:R-:W-:Y:S05]  /*2030*/  @P0 BRA `(.L_x_674) ;  /* 0xfffffffc00e40947 */ /* 0x000fea000383ffff */
.L_x_665:
[----:B------:R-:W-:Y:S05]  /*2040*/  BSYNC.RECONVERGENT B1 ;  /* 0x0000000000017941 */ /* 0x000fea0003800200 */
.L_x_662:
        /* <DEDUP_REMOVED lines=39> */
.L_x_661:
[----:B------:R-:W-:Y:S05]  /*22c0*/  BSYNC.RECONVERGENT B0 ;  /* 0x0000000000007941 */ /* 0x000fea0003800200 */
.L_x_645:
[----:B------:R-:W-:Y:S05]  /*22d0*/  @P0 EXIT ;  /* 0x000000000000094d */ /* 0x000fea0003800000 */
[----:B--23--:R-:W2:Y:S02]  /*22e0*/  LDC.64 R4, c[0x0][0x390] ;  /* 0x0000e400ff047b82 */ /* 0x00cea40000000a00 */
[----:B--2---:R-:W-:-:S05]  /*22f0*/  IMAD.WIDE.U32 R2, R3, 0x4, R4 ;  /* 0x0000000403027825 */ /* 0x004fca00078e0004 */
[----:B------:R-:W-:Y:S01]  /*2300*/  STG.E desc[UR6][R2.64], R9 ;  /* 0x0000000902007986 */ /* 0x000fe2000c101906 */
[----:B------:R-:W-:Y:S05]  /*2310*/  EXIT ;  /* 0x000000000000794d */ /* 0x000fea0003800000 */
.L_x_675:
        /* <DEDUP_REMOVED lines=14> */
.L_x_1357:


//--------------------- .text._ZN3cub18CUB_300001_SM_10006detail6reduce28DeviceReduceSingleTileKernelINS2_10policy_hubIijN4cuda3__47maximumIiEEE10Policy1000EN6thrust24THRUST_300001_SM_1000_NS18transform_iteratorI4GetYNSC_6detail15normal_iteratorINSC_10device_ptrI4int3EEEENSC_11use_defaultESL_EEPijS8_iiNS5_3std3__410__identityEEEvT0_T1_T2_T3_T4_T6_ --------------------------
	.section	.text._ZN3cub18CUB_300001_SM_10006detail6reduce28DeviceReduceSingleTileKernelINS2_10policy_hubIijN4cuda3__47maximumIiEEE10Policy1000EN6thrust24THRUST_300001_SM_1000_NS18transform_iteratorI4GetYNSC_6detail15normal_iteratorINSC_10device_ptrI4int3EEEENSC_11use_defaultESL_EEPijS8_iiNS5_3std3__410__identityEEEvT0_T1_T2_T3_T4_T6_,"ax",@progbits
	.align	128
        .global         _ZN3cub18CUB_300001_SM_10006detail6reduce28DeviceReduceSingleTileKernelINS2_10policy_hubIijN4cuda3__47maximumIiEEE10Policy1000EN6thrust24THRUST_300001_SM_1000_NS18transform_iteratorI4GetYNSC_6detail15normal_iteratorINSC_10device_ptrI4int3EEEENSC_11use_defaultESL_EEPijS8_iiNS5_3std3__410__identityEEEvT0_T1_T2_T3_T4_T6_
        .type           _ZN3cub18CUB_300001_SM_10006detail6reduce28DeviceReduceSingleTileKernelINS2_10policy_hubIijN4cuda3__47maximumIiEEE10Policy1000EN6thrust24THRUST_300001_SM_1000_NS18transform_iteratorI4GetYNSC_6detail15normal_iteratorINSC_10device_ptrI4int3EEEENSC_11use_defaultESL_EEPijS8_iiNS5_3std3__410__identityEEEvT0_T1_T2_T3_T4_T6_,@function
        .size           _ZN3cub18CUB_300001_SM_10006detail6reduce28DeviceReduceSingleTileKernelINS2_10policy_hubIijN4cuda3__47maximumIiEEE10Policy1000EN6thrust24THRUST_300001_SM_1000_NS18transform_iteratorI4GetYNSC_6detail15normal_iteratorINSC_10device_ptrI4int3EEEENSC_11use_defaultESL_EEPijS8_iiNS5_3std3__410__identityEEEvT0_T1_T2_T3_T4_T6_,(.L_x_1358 - _ZN3cub18CUB_300001_SM_10006detail6reduce28DeviceReduceSingleTileKernelINS2_10policy_hubIijN4cuda3__47maximumIiEEE10Policy1000EN6thrust24THRUST_300001_SM_1000_NS18transform_iteratorI4GetYNSC_6detail15normal_iteratorINSC_10device_ptrI4int3EEEENSC_11use_defaultESL_EEPijS8_iiNS5_3std3__410__identityEEEvT0_T1_T2_T3_T4_T6_)
        .other          _ZN3cub18CUB_300001_SM_10006detail6reduce28DeviceReduceSingleTileKernelINS2_10policy_hubIijN4cuda3__47maximumIiEEE10Policy1000EN6thrust24THRUST_300001_SM_1000_NS18transform_iteratorI4GetYNSC_6detail15normal_iteratorINSC_10device_ptrI4int3EEEENSC_11use_defaultESL_EEPijS8_iiNS5_3std3__410__identityEEEvT0_T1_T2_T3_T4_T6_,@"STO_CUDA_ENTRY STV_DEFAULT"
_ZN3cub18CUB_300001_SM_10006detail6reduce28DeviceReduceSingleTileKernelINS2_10policy_hubIijN4cuda3__47maximumIiEEE10Policy1000EN6thrust24THRUST_300001_SM_1000_NS18transform_iteratorI4GetYNSC_6detail15normal_iteratorINSC_10device_ptrI4int3EEEENSC_11use_defaultESL_EEPijS8_iiNS5_3std3__410__identityEEEvT0_T1_T2_T3_T4_T6_:
.text._ZN3cub18CUB_300001_SM_10006detail6reduce28DeviceReduceSingleTileKernelINS2_10policy_hubIijN4cuda3__47maximumIiEEE10Policy1000EN6thrust24THRUST_300001_SM_1000_NS18transform_iteratorI4GetYNSC_6detail15normal_iteratorINSC_10device_ptrI4int3EEEENSC_11use_defaultESL_EEPijS8_iiNS5_3std3__410__identityEEEvT0_T1_T2_T3_T4_T6_:
        /* <DEDUP_REMOVED lines=13> */
.L_x_676:
        /* <DEDUP_REMOVED lines=13> */
.L_x_680:
[----:B------:R-:W-:Y:S05]  /*01a0*/  BSYNC.RECONVERGENT B1 ;  /* 0x0000000000017941 */ /* 0x000fea0003800200 */
.L_x_679:
        /* <DEDUP_REMOVED lines=17> */
.L_x_685:
        /* <DEDUP_REMOVED lines=31> */
.L_x_684:
[----:B------:R-:W-:Y:S05]  /*04b0*/  BSYNC.RECONVERGENT B2 ;  /* 0x0000000000027941 */ /* 0x000fea0003800200 */
.L_x_683:
        /* <DEDUP_REMOVED lines=21> */
.L_x_687:
[----:B------:R-:W-:Y:S05]  /*0610*/  BSYNC.RECONVERGENT B2 ;  /* 0x0000000000027941 */ /* 0x000fea0003800200 */
.L_x_686:
        /* <DEDUP_REMOVED lines=15> */
.L_x_689:
[----:B------:R-:W-:Y:S05]  /*0710*/  BSYNC.RECONVERGENT B2 ;  /* 0x0000000000027941 */ /* 0x000fea0003800200 */
.L_x_688:
[----:B------:R-:W-:Y:S05]  /*0720*/  @!P1 BRA `(.L_x_682) ;  /* 0x0000000000349947 */ /* 0x000fea0003800000 */
[----:B------:R-:W0:Y:S02]  /*0730*/  LDC.64 R6, c[0x0][0x380] ;  /* 0x0000e000ff067b82 */ /* 0x000e240000000a00 */
[----:B0-----:R-:W-:-:S04]  /*0740*/  IMAD.WIDE.U32 R4, R5, 0xc, R6 ;  /* 0x0000000c05047825 */ /* 0x001fc800078e0006 */
[----:B------:R-:W-:Y:S01]  /*0750*/  IMAD.MOV R6, RZ, RZ, -R8 ;  /* 0x000000ffff067224 */ /* 0x000fe200078e0a08 */
[----:B------:R-:W-:-:S05]  /*0760*/  IADD3 R4, P0, PT, R4, 0x4, RZ ;  /* 0x0000000404047810 */ /* 0x000fca0007f1e0ff */
[----:B------:R-:W-:-:S08]  /*0770*/  IMAD.X R7, RZ, RZ, R5, P0 ;  /* 0x000000ffff077224 */ /* 0x000fd000000e0605 */
.L_x_690:
        /* <DEDUP_REMOVED lines=8> */
.L_x_682:
[----:B------:R-:W-:Y:S05]  /*0800*/  BSYNC.RECONVERGENT B1 ;  /* 0x0000000000017941 */ /* 0x000fea0003800200 */
.L_x_681:
        /* <DEDUP_REMOVED lines=43> */
.L_x_691:
        /* <DEDUP_REMOVED lines=59> */
.L_x_678:
        /* <DEDUP_REMOVED lines=36> */
.L_x_695:
        /* <DEDUP_REMOVED lines=33> */
.L_x_693:
        /* <DEDUP_REMOVED lines=18> */
.L_x_700:
        /* <DEDUP_REMOVED lines=61> */
.L_x_699:
[----:B------:R-:W-:-:S07]  /*17b0*/  VIADD R6, R6, 0xfffff800 ;  /* 0xfffff80006067836 */ /* 0x000fce0000000000 */
.L_x_698:
[----:B------:R-:W-:Y:S05]  /*17c0*/  BSYNC.RECONVERGENT B2 ;  /* 0x0000000000027941 */ /* 0x000fea0003800200 */
.L_x_697:
        /* <DEDUP_REMOVED lines=36> */
.L_x_702:
[----:B------:R-:W-:Y:S05]  /*1a10*/  BSYNC.RECONVERGENT B2 ;  /* 0x0000000000027941 */ /* 0x000fea0003800200 */
.L_x_701:
        /* <DEDUP_REMOVED lines=21> */
.L_x_704:
[----:B------:R-:W-:Y:S05]  /*1b70*/  BSYNC.RECONVERGENT B2 ;  /* 0x0000000000027941 */ /* 0x000fea0003800200 */
.L_x_703:
[----:B------:R-:W-:Y:S05]  /*1b80*/  @!P1 BRA `(.L_x_696) ;  /* 0x0000000000249947 */ /* 0x000fea0003800000 */
[----:B------:R-:W-:Y:S02]  /*1b90*/  VIADD R5, R6, UR4 ;  /* 0x0000000406057c36 */ /* 0x000fe40008000000 */
[----:B------:R-:W-:-:S07]  /*1ba0*/  IMAD.MOV R4, RZ, RZ, -R7 ;  /* 0x000000ffff047224 */ /* 0x000fce00078e0a07 */
.L_x_705:
[----:B------:R-:W-:-:S06]  /*1bb0*/  IMAD.WIDE.U32 R2, R5, 0xc, R12 ;  /* 0x0000000c05027825 */ /* 0x000fcc00078e000c */
[----:B------:R-:W2:Y:S01]  /*1bc0*/  LDG.E R2, desc[UR6][R2.64+0x4] ;  /* 0x0000040602027981 */ /* 0x000ea2000c1e1900 */
[----:B------:R-:W-:Y:S02]  /*1bd0*/  VIADD R4, R4, 0x1 ;  /* 0x0000000104047836 */ /* 0x000fe40000000000 */
[----:B------:R-:W-:-:S03]  /*1be0*/  VIADD R5, R5, 0x100 ;  /* 0x0000010005057836 */ /* 0x000fc60000000000 */
[----:B------:R-:W-:Y:S02]  /*1bf0*/  ISETP.NE.AND P0, PT, R4, RZ, PT ;  /* 0x000000ff0400720c */ /* 0x000fe40003f05270 */
[----:B--2---:R-:W-:-:S11]  /*1c00*/  VIMNMX R25, PT, PT, R2, R25, !PT ;  /* 0x0000001902197248 */ /* 0x004fd60007fe0100 */
[----:B------:R-:W-:Y:S05]  /*1c10*/  @P0 BRA `(.L_x_705) ;  /* 0xfffffffc00e40947 */ /* 0x000fea000383ffff */
.L_x_696:
[----:B------:R-:W-:Y:S05]  /*1c20*/  BSYNC.RECONVERGENT B1 ;  /* 0x0000000000017941 */ /* 0x000fea0003800200 */
.L_x_694:
        /* <DEDUP_REMOVED lines=38> */
.L_x_692:
[----:B------:R-:W-:Y:S05]  /*1e90*/  BSYNC.RECONVERGENT B0 ;  /* 0x0000000000007941 */ /* 0x000fea0003800200 */
.L_x_677:
[----:B------:R-:W-:Y:S05]  /*1ea0*/  @P0 EXIT ;  /* 0x000000000000094d */ /* 0x000fea0003800000 */
[----:B-12---:R-:W1:Y:S01]  /*1eb0*/  LDC.64 R2, c[0x0][0x390] ;  /* 0x0000e400ff027b82 */ /* 0x006e620000000a00 */
[----:B------:R-:W0:Y:S02]  /*1ec0*/  LDCU UR4, c[0x0][0x3a0] ;  /* 0x00007400ff0477ac */ /* 0x000e240008000800 */
[----:B0-----:R-:W-:-:S05]  /*1ed0*/  VIMNMX R5, PT, PT, R5, UR4, !PT ;  /* 0x0000000405057c48 */ /* 0x001fca000ffe0100 */
[----:B-1----:R-:W-:Y:S01]  /*1ee0*/  STG.E desc[UR6][R2.64], R5 ;  /* 0x0000000502007986 */ /* 0x002fe2000c101906 */
[----:B------:R-:W-:Y:S05]  /*1ef0*/  EXIT ;  /* 0x000000000000794d */ /* 0x000fea0003800000 */
.L_x_706:
        /* <DEDUP_REMOVED lines=16> */
.L_x_1358:


//--------------------- .text._ZN3cub18CUB_300001_SM_10006detail6reduce18DeviceReduceKernelINS2_10policy_hubIiyN4cuda3__47minimumIiEEE10Policy1000EN6thrust24THRUST_300001_SM_1000_NS18transform_iteratorI4GetYNSC_6detail15normal_iteratorINSC_10device_ptrI4int3EEEENSC_11use_defaultESL_EEyS8_iNS5_3std3__410__identityEEEvT0_PT3_T1_NS0_13GridEvenShareIST_EET2_T4_ --------------------------
	.section	.text._ZN3cub18CUB_300001_SM_10006detail6reduce18DeviceReduceKernelINS2_10policy_hubIiyN4cuda3__47minimumIiEEE10Policy1000EN6thrust24THRUST_300001_SM_1000_NS18transform_iteratorI4GetYNSC_6detail15normal_iteratorINSC_10device_ptrI4int3EEEENSC_11use_defaultESL_EEyS8_iNS5_3std3__410__identityEEEvT0_PT3_T1_NS0_13GridEvenShareIST_EET2_T4_,"ax",@progbits
	.align	128
        .global         _ZN3cub18CUB_300001_SM_10006detail6reduce18DeviceReduceKernelINS2_10policy_hubIiyN4cuda3__47minimumIiEEE10Policy1000EN6thrust24THRUST_300001_SM_1000_NS18transform_iteratorI4GetYNSC_6detail15normal_iteratorINSC_10device_ptrI4int3EEEENSC_11use_defaultESL_EEyS8_iNS5_3std3__410__identityEEEvT0_PT3_T1_NS0_13GridEvenShareIST_EET2_T4_
        .type           _ZN3cub18CUB_300001_SM_10006detail6reduce18DeviceReduceKernelINS2_10policy_hubIiyN4cuda3__47minimumIiEEE10Policy1000EN6thrust24THRUST_300001_SM_1000_NS18transform_iteratorI4GetYNSC_6detail15normal_iteratorINSC_10device_ptrI4int3EEEENSC_11use_defaultESL_EEyS8_iNS5_3std3__410__identityEEEvT0_PT3_T1_NS0_13GridEvenShareIST_EET2_T4_,@function
        .size           _ZN3cub18CUB_300001_SM_10006detail6reduce18DeviceReduceKernelINS2_10policy_hubIiyN4cuda3__47minimumIiEEE10Policy1000EN6thrust24THRUST_300001_SM_1000_NS18transform_iteratorI4GetYNSC_6detail15normal_iteratorINSC_10device_ptrI4int3EEEENSC_11use_defaultESL_EEyS8_iNS5_3std3__410__identityEEEvT0_PT3_T1_NS0_13GridEvenShareIST_EET2_T4_,(.L_x_1359 - _ZN3cub18CUB_300001_SM_10006detail6reduce18DeviceReduceKernelINS2_10policy_hubIiyN4cuda3__47minimumIiEEE10Policy1000EN6thrust24THRUST_300001_SM_1000_NS18transform_iteratorI4GetYNSC_6detail15normal_iteratorINSC_10device_ptrI4int3EEEENSC_11use_defaultESL_EEyS8_iNS5_3std3__410__identityEEEvT0_PT3_T1_NS0_13GridEvenShareIST_EET2_T4_)
        .other          _ZN3cub18CUB_300001_SM_10006detail6reduce18DeviceReduceKernelINS2_10policy_hubIiyN4cuda3__47minimumIiEEE10Policy1000EN6thrust24THRUST_300001_SM_1000_NS18transform_iteratorI4GetYNSC_6detail15normal_iteratorINSC_10device_ptrI4int3EEEENSC_11use_defaultESL_EEyS8_iNS5_3std3__410__identityEEEvT0_PT3_T1_NS0_13GridEvenShareIST_EET2_T4_,@"STO_CUDA_ENTRY STV_DEFAULT"
_ZN3cub18CUB_300001_SM_10006detail6reduce18DeviceReduceKernelINS2_10policy_hubIiyN4cuda3__47minimumIiEEE10Policy1000EN6thrust24THRUST_300001_SM_1000_NS18transform_iteratorI4GetYNSC_6detail15normal_iteratorINSC_10device_ptrI4int3EEEENSC_11use_defaultESL_EEyS8_iNS5_3std3__410__identityEEEvT0_PT3_T1_NS0_13GridEvenShareIST_EET2_T4_:
.text._ZN3cub18CUB_300001_SM_10006detail6reduce18DeviceReduceKernelINS2_10policy_hubIiyN4cuda3__47minimumIiEEE10Policy1000EN6thrust24THRUST_300001_SM_1000_NS18transform_iteratorI4GetYNSC_6detail15normal_iteratorINSC_10device_ptrI4int3EEEENSC_11use_defaultESL_EEyS8_iNS5_3std3__410__identityEEEvT0_PT3_T1_NS0_13GridEvenShareIST_EET2_T4_:
        /* <DEDUP_REMOVED lines=26> */
.L_x_710:
[----:B------:R-:W-:Y:S05]  /*01a0*/  BSYNC.RECONVERGENT B1 ;  /* 0x0000000000017941 */ /* 0x000fea0003800200 */
.L_x_709:
        /* <DEDUP_REMOVED lines=21> */
.L_x_715:
        /* <DEDUP_REMOVED lines=31> */
.L_x_714:
[----:B------:R-:W-:Y:S05]  /*04f0*/  BSYNC.RECONVERGENT B2 ;  /* 0x0000000000027941 */ /* 0x000fea0003800200 */
.L_x_713:
        /* <DEDUP_REMOVED lines=25> */
.L_x_717:
[----:B------:R-:W-:Y:S05]  /*0690*/  BSYNC.RECONVERGENT B2 ;  /* 0x0000000000027941 */ /* 0x000fea0003800200 */
.L_x_716:
        /* <DEDUP_REMOVED lines=19> */
.L_x_719:
[----:B------:R-:W-:Y:S05]  /*07d0*/  BSYNC.RECONVERGENT B2 ;  /* 0x0000000000027941 */ /* 0x000fea0003800200 */
.L_x_718:
        /* <DEDUP_REMOVED lines=8> */
.L_x_720:
[----:B------:R-:W-:-:S06]  /*0860*/  IMAD.WIDE R4, R3, 0xc, R6 ;  /* 0x0000000c03047825 */ /* 0x000fcc00078e0206 */
[----:B------:R-:W2:Y:S01]  /*0870*/  LDG.E R5, desc[UR14][R4.64] ;  /* 0x0000000e04057981 */ /* 0x000ea2000c1e1900 */
[----:B------:R-:W-:Y:S02]  /*0880*/  VIADD R8, R8, 0x1 ;  /* 0x0000000108087836 */ /* 0x000fe40000000000 */
[----:B------:R-:W-:-:S03]  /*0890*/  VIADD R3, R3, 0x100 ;  /* 0x0000010003037836 */ /* 0x000fc60000000000 */
[----:B------:R-:W-:Y:S02]  /*08a0*/  ISETP.NE.AND P0, PT, R8, RZ, PT ;  /* 0x000000ff0800720c */ /* 0x000fe40003f05270 */
[----:B--2--5:R-:W-:-:S11]  /*08b0*/  VIMNMX R2, PT, PT, R5, R2, PT ;  /* 0x0000000205027248 */ /* 0x024fd60003fe0100 */
[----:B------:R-:W-:Y:S05]  /*08c0*/  @P0 BRA `(.L_x_720) ;  /* 0xfffffffc00e40947 */ /* 0x000fea000383ffff */
.L_x_712:
[----:B------:R-:W-:Y:S05]  /*08d0*/  BSYNC.RECONVERGENT B1 ;  /* 0x0000000000017941 */ /* 0x000fea0003800200 */
.L_x_711:
        /* <DEDUP_REMOVED lines=43> */
.L_x_721:
        /* <DEDUP_REMOVED lines=66> */
.L_x_708:
        /* <DEDUP_REMOVED lines=58> */
.L_x_725:
        /* <DEDUP_REMOVED lines=50> */
.L_x_724:
        /* <DEDUP_REMOVED lines=25> */
.L_x_729:
        /* <DEDUP_REMOVED lines=32> */
.L_x_728:
[----:B------:R-:W-:Y:S05]  /*1a00*/  BSYNC.RECONVERGENT B2 ;  /* 0x0000000000027941 */ /* 0x000fea0003800200 */
.L_x_727:
        /* <DEDUP_REMOVED lines=24> */
.L_x_731:
[----:B------:R-:W-:Y:S05]  /*1b90*/  BSYNC.RECONVERGENT B2 ;  /* 0x0000000000027941 */ /* 0x000fea0003800200 */
.L_x_730:
        /* <DEDUP_REMOVED lines=17> */
.L_x_733:
[----:B------:R-:W-:Y:S05]  /*1cb0*/  BSYNC.RECONVERGENT B2 ;  /* 0x0000000000027941 */ /* 0x000fea0003800200 */
.L_x_732:
        /* <DEDUP_REMOVED lines=11> */
.L_x_734:
        /* <DEDUP_REMOVED lines=8> */
.L_x_726:
[----:B------:R-:W-:Y:S05]  /*1df0*/  BSYNC.RECONVERGENT B1 ;  /* 0x0000000000017941 */ /* 0x000fea0003800200 */
.L_x_723:
        /* <DEDUP_REMOVED lines=40> */
.L_x_722:
[----:B------:R-:W-:Y:S05]  /*2080*/  BSYNC.RECONVERGENT B0 ;  /* 0x0000000000007941 */ /* 0x000fea0003800200 */
.L_x_707:
[----:B------:R-:W-:Y:S05]  /*2090*/  @P0 EXIT ;  /* 0x000000000000094d */ /* 0x000fea0003800000 */
[----:B------:R-:W3:Y:S02]  /*20a0*/  LDCU.64 UR4, c[0x0][0x390] ;  /* 0x00007200ff0477ac */ /* 0x000ee40008000a00 */
[----:B---3--:R-:W-:-:S06]  /*20b0*/  UIMAD.WIDE.U32 UR4, UR13, 0x4, UR4 ;  /* 0x000000040d0478a5 */ /* 0x008fcc000f8e0004 */
[----:B------:R-:W-:Y:S02]  /*20c0*/  IMAD.U32 R2, RZ, RZ, UR4 ;  /* 0x00000004ff027e24 */ /* 0x000fe4000f8e00ff */
[----:B0-2---:R-:W-:-:S05]  /*20d0*/  IMAD.U32 R3, RZ, RZ, UR5 ;  /* 0x00000005ff037e24 */ /* 0x005fca000f8e00ff */
[----:B------:R-:W-:Y:S01]  /*20e0*/  STG.E desc[UR14][R2.64], R5 ;  /* 0x0000000502007986 */ /* 0x000fe2000c10190e */
[----:B------:R-:W-:Y:S05]  /*20f0*/  EXIT ;  /* 0x000000000000794d */ /* 0x000fea0003800000 */
.L_x_735:
        /* <DEDUP_REMOVED lines=16> */
.L_x_1359:


//--------------------- .text._ZN3cub18CUB_300001_SM_10006detail6reduce28DeviceReduceSingleTileKernelINS2_10policy_hubIiyN4cuda3__47minimumIiEEE10Policy1000EN6thrust24THRUST_300001_SM_1000_NS18transform_iteratorI4GetYNSC_6detail15normal_iteratorINSC_10device_ptrI4int3EEEENSC_11use_defaultESL_EEPiyS8_iiNS5_3std3__410__identityEEEvT0_T1_T2_T3_T4_T6_ --------------------------
	.section	.text._ZN3cub18CUB_300001_SM_10006detail6reduce28DeviceReduceSingleTileKernelINS2_10policy_hubIiyN4cuda3__47minimumIiEEE10Policy1000EN6thrust24THRUST_300001_SM_1000_NS18transform_iteratorI4GetYNSC_6detail15normal_iteratorINSC_10device_ptrI4int3EEEENSC_11use_defaultESL_EEPiyS8_iiNS5_3std3__410__identityEEEvT0_T1_T2_T3_T4_T6_,"ax",@progbits
	.align	128
        .global         _ZN3cub18CUB_300001_SM_10006detail6reduce28DeviceReduceSingleTileKernelINS2_10policy_hubIiyN4cuda3__47minimumIiEEE10Policy1000EN6thrust24THRUST_300001_SM_1000_NS18transform_iteratorI4GetYNSC_6detail15normal_iteratorINSC_10device_ptrI4int3EEEENSC_11use_defaultESL_EEPiyS8_iiNS5_3std3__410__identityEEEvT0_T1_T2_T3_T4_T6_
        .type           _ZN3cub18CUB_300001_SM_10006detail6reduce28DeviceReduceSingleTileKernelINS2_10policy_hubIiyN4cuda3__47minimumIiEEE10Policy1000EN6thrust24THRUST_300001_SM_1000_NS18transform_iteratorI4GetYNSC_6detail15normal_iteratorINSC_10device_ptrI4int3EEEENSC_11use_defaultESL_EEPiyS8_iiNS5_3std3__410__identityEEEvT0_T1_T2_T3_T4_T6_,@function
        .size           _ZN3cub18CUB_300001_SM_10006detail6reduce28DeviceReduceSingleTileKernelINS2_10policy_hubIiyN4cuda3__47minimumIiEEE10Policy1000EN6thrust24THRUST_300001_SM_1000_NS18transform_iteratorI4GetYNSC_6detail15normal_iteratorINSC_10device_ptrI4int3EEEENSC_11use_defaultESL_EEPiyS8_iiNS5_3std3__410__identityEEEvT0_T1_T2_T3_T4_T6_,(.L_x_1360 - _ZN3cub18CUB_300001_SM_10006detail6reduce28DeviceReduceSingleTileKernelINS2_10policy_hubIiyN4cuda3__47minimumIiEEE10Policy1000EN6thrust24THRUST_300001_SM_1000_NS18transform_iteratorI4GetYNSC_6detail15normal_iteratorINSC_10device_ptrI4int3EEEENSC_11use_defaultESL_EEPiyS8_iiNS5_3std3__410__identityEEEvT0_T1_T2_T3_T4_T6_)
        .other          _ZN3cub18CUB_300001_SM_10006detail6reduce28DeviceReduceSingleTileKernelINS2_10policy_hubIiyN4cuda3__47minimumIiEEE10Policy1000EN6thrust24THRUST_300001_SM_1000_NS18transform_iteratorI4GetYNSC_6detail15normal_iteratorINSC_10device_ptrI4int3EEEENSC_11use_defaultESL_EEPiyS8_iiNS5_3std3__410__identityEEEvT0_T1_T2_T3_T4_T6_,@"STO_CUDA_ENTRY STV_DEFAULT"
_ZN3cub18CUB_300001_SM_10006detail6reduce28DeviceReduceSingleTileKernelINS2_10policy_hubIiyN4cuda3__47minimumIiEEE10Policy1000EN6thrust24THRUST_300001_SM_1000_NS18transform_iteratorI4GetYNSC_6detail15normal_iteratorINSC_10device_ptrI4int3EEEENSC_11use_defaultESL_EEPiyS8_iiNS5_3std3__410__identityEEEvT0_T1_T2_T3_T4_T6_:
.text._ZN3cub18CUB_300001_SM_10006detail6reduce28DeviceReduceSingleTileKernelINS2_10policy_hubIiyN4cuda3__47minimumIiEEE10Policy1000EN6thrust24THRUST_300001_SM_1000_NS18transform_iteratorI4GetYNSC_6detail15normal_iteratorINSC_10device_ptrI4int3EEEENSC_11use_defaultESL_EEPiyS8_iiNS5_3std3__410__identityEEEvT0_T1_T2_T3_T4_T6_:
        /* <DEDUP_REMOVED lines=15> */
.L_x_736:
        /* <DEDUP_REMOVED lines=14> */
.L_x_740:
[----:B------:R-:W-:Y:S05]  /*01d0*/  BSYNC.RECONVERGENT B1 ;  /* 0x0000000000017941 */ /* 0x000fea0003800200 */
.L_x_739:
        /* <DEDUP_REMOVED lines=17> */
.L_x_745:
        /* <DEDUP_REMOVED lines=31> */
.L_x_744:
[----:B------:R-:W-:Y:S05]  /*04e0*/  BSYNC.RECONVERGENT B2 ;  /* 0x0000000000027941 */ /* 0x000fea0003800200 */
.L_x_743:
        /* <DEDUP_REMOVED lines=21> */
.L_x_747:
[----:B------:R-:W-:Y:S05]  /*0640*/  BSYNC.RECONVERGENT B2 ;  /* 0x0000000000027941 */ /* 0x000fea0003800200 */
.L_x_746:
        /* <DEDUP_REMOVED lines=15> */
.L_x_749:
[----:B------:R-:W-:Y:S05]  /*0740*/  BSYNC.RECONVERGENT B2 ;  /* 0x0000000000027941 */ /* 0x000fea0003800200 */
.L_x_748:
[----:B------:R-:W-:Y:S05]  /*0750*/  @!P1 BRA `(.L_x_742) ;  /* 0x00000000002c9947 */ /* 0x000fea0003800000 */
[----:B------:R-:W0:Y:S01]  /*0760*/  LDC.64 R10, c[0x0][0x380] ;  /* 0x0000e000ff0a7b82 */ /* 0x000e220000000a00 */
[----:B------:R-:W-:Y:S01]  /*0770*/  IMAD.MOV R6, RZ, RZ, -R6 ;  /* 0x000000ffff067224 */ /* 0x000fe200078e0a06 */
[----:B0-----:R-:W-:-:S05]  /*0780*/  IADD3 R10, P0, PT, R10, 0x4, RZ ;  /* 0x000000040a0a7810 */ /* 0x001fca0007f1e0ff */
[----:B------:R-:W-:-:S08]  /*0790*/  IMAD.X R11, RZ, RZ, R11, P0 ;  /* 0x000000ffff0b7224 */ /* 0x000fd000000e060b */
.L_x_750:
[----:B------:R-:W-:-:S06]  /*07a0*/  IMAD.WIDE R2, R9, 0xc, R10 ;  /* 0x0000000c09027825 */ /* 0x000fcc00078e020a */
[----:B------:R-:W2:Y:S01]  /*07b0*/  LDG.E R3, desc[UR6][R2.64] ;  /* 0x0000000602037981 */ /* 0x000ea2000c1e1900 */
[----:B------:R-:W-:Y:S02]  /*07c0*/  VIADD R6, R6, 0x1 ;  /* 0x0000000106067836 */ /* 0x000fe40000000000 */
[----:B------:R-:W-:-:S03]  /*07d0*/  VIADD R9, R9, 0x100 ;  /* 0x0000010009097836 */ /* 0x000fc60000000000 */
[----:B------:R-:W-:Y:S02]  /*07e0*/  ISETP.NE.AND P0, PT, R6, RZ, PT ;  /* 0x000000ff0600720c */ /* 0x000fe40003f05270 */
[----:B--2--5:R-:W-:-:S11]  /*07f0*/  VIMNMX R0, PT, PT, R3, R0, PT ;  /* 0x0000000003007248 */ /* 0x024fd60003fe0100 */
[----:B------:R-:W-:Y:S05]  /*0800*/  @P0 BRA `(.L_x_750) ;  /* 0xfffffffc00e40947 */ /* 0x000fea000383ffff */
.L_x_742:
[----:B------:R-:W-:Y:S05]  /*0810*/  BSYNC.RECONVERGENT B1 ;  /* 0x0000000000017941 */ /* 0x000fea0003800200 */
.L_x_741:
        /* <DEDUP_REMOVED lines=44> */
.L_x_751:
        /* <DEDUP_REMOVED lines=66> */
.L_x_738:
        /* <DEDUP_REMOVED lines=39> */
.L_x_755:
        /* <DEDUP_REMOVED lines=38> */
.L_x_753:
        /* <DEDUP_REMOVED lines=25> */
.L_x_759:
        /* <DEDUP_REMOVED lines=31> */
.L_x_758:
[----:B------:R-:W-:Y:S05]  /*1750*/  BSYNC.RECONVERGENT B2 ;  /* 0x0000000000027941 */ /* 0x000fea0003800200 */
.L_x_757:
        /* <DEDUP_REMOVED lines=25> */
.L_x_761:
[----:B------:R-:W-:Y:S05]  /*18f0*/  BSYNC.RECONVERGENT B2 ;  /* 0x0000000000027941 */ /* 0x000fea0003800200 */
.L_x_760:
        /* <DEDUP_REMOVED lines=19> */
.L_x_763:
[----:B------:R-:W-:Y:S05]  /*1a30*/  BSYNC.RECONVERGENT B2 ;  /* 0x0000000000027941 */ /* 0x000fea0003800200 */
.L_x_762:
        /* <DEDUP_REMOVED lines=9> */
.L_x_764:
        /* <DEDUP_REMOVED lines=8> */
.L_x_756:
[----:B------:R-:W-:Y:S05]  /*1b50*/  BSYNC.RECONVERGENT B1 ;  /* 0x0000000000017941 */ /* 0x000fea0003800200 */
.L_x_754:
        /* <DEDUP_REMOVED lines=39> */
.L_x_752:
[----:B------:R-:W-:Y:S05]  /*1dd0*/  BSYNC.RECONVERGENT B0 ;  /* 0x0000000000007941 */ /* 0x000fea0003800200 */
.L_x_737:
[----:B------:R-:W-:Y:S05]  /*1de0*/  @P5 EXIT ;  /* 0x000000000000594d */ /* 0x000fea0003800000 */
[----:B-12---:R-:W1:Y:S01]  /*1df0*/  LDC.64 R2, c[0x0][0x390] ;  /* 0x0000e400ff027b82 */ /* 0x006e620000000a00 */
[----:B------:R-:W0:Y:S02]  /*1e00*/  LDCU UR4, c[0x0][0x3a4] ;  /* 0x00007480ff0477ac */ /* 0x000e240008000800 */
[----:B0-----:R-:W-:-:S05]  /*1e10*/  VIMNMX R9, PT, PT, R9, UR4, PT ;  /* 0x0000000409097c48 */ /* 0x001fca000bfe0100 */
[----:B-1----:R-:W-:Y:S01]  /*1e20*/  STG.E desc[UR6][R2.64], R9 ;  /* 0x0000000902007986 */ /* 0x002fe2000c101906 */
[----:B------:R-:W-:Y:S05]  /*1e30*/  EXIT ;  /* 0x000000000000794d */ /* 0x000fea0003800000 */
.L_x_765:
        /* <DEDUP_REMOVED lines=12> */
.L_x_1360:


//--------------------- .text._ZN3cub18CUB_300001_SM_10006detail6reduce18DeviceReduceKernelINS2_10policy_hubIijN4cuda3__47minimumIiEEE10Policy1000EN6thrust24THRUST_300001_SM_1000_NS18transform_iteratorI4GetYNSC_6detail15normal_iteratorINSC_10device_ptrI4int3EEEENSC_11use_defaultESL_EEjS8_iNS5_3std3__410__identityEEEvT0_PT3_T1_NS0_13GridEvenShareIST_EET2_T4_ --------------------------
	.section	.text._ZN3cub18CUB_300001_SM_10006detail6reduce18DeviceReduceKernelINS2_10policy_hubIijN4cuda3__47minimumIiEEE10Policy1000EN6thrust24THRUST_300001_SM_1000_NS18transform_iteratorI4GetYNSC_6detail15normal_iteratorINSC_10device_ptrI4int3EEEENSC_11use_defaultESL_EEjS8_iNS5_3std3__410__identityEEEvT0_PT3_T1_NS0_13GridEvenShareIST_EET2_T4_,"ax",@progbits
	.align	128
        .global         _ZN3cub18CUB_300001_SM_10006detail6reduce18DeviceReduceKernelINS2_10policy_hubIijN4cuda3__47minimumIiEEE10Policy1000EN6thrust24THRUST_300001_SM_1000_NS18transform_iteratorI4GetYNSC_6detail15normal_iteratorINSC_10device_ptrI4int3EEEENSC_11use_defaultESL_EEjS8_iNS5_3std3__410__identityEEEvT0_PT3_T1_NS0_13GridEvenShareIST_EET2_T4_
        .type           _ZN3cub18CUB_300001_SM_10006detail6reduce18DeviceReduceKernelINS2_10policy_hubIijN4cuda3__47minimumIiEEE10Policy1000EN6thrust24THRUST_300001_SM_1000_NS18transform_iteratorI4GetYNSC_6detail15normal_iteratorINSC_10device_ptrI4int3EEEENSC_11use_defaultESL_EEjS8_iNS5_3std3__410__identityEEEvT0_PT3_T1_NS0_13GridEvenShareIST_EET2_T4_,@function
        .size           _ZN3cub18CUB_300001_SM_10006detail6reduce18DeviceReduceKernelINS2_10policy_hubIijN4cuda3__47minimumIiEEE10Policy1000EN6thrust24THRUST_300001_SM_1000_NS18transform_iteratorI4GetYNSC_6detail15normal_iteratorINSC_10device_ptrI4int3EEEENSC_11use_defaultESL_EEjS8_iNS5_3std3__410__identityEEEvT0_PT3_T1_NS0_13GridEvenShareIST_EET2_T4_,(.L_x_1361 - _ZN3cub18CUB_300001_SM_10006detail6reduce18DeviceReduceKernelINS2_10policy_hubIijN4cuda3__47minimumIiEEE10Policy1000EN6thrust24THRUST_300001_SM_1000_NS18transform_iteratorI4GetYNSC_6detail15normal_iteratorINSC_10device_ptrI4int3EEEENSC_11use_defaultESL_EEjS8_iNS5_3std3__410__identityEEEvT0_PT3_T1_NS0_13GridEvenShareIST_EET2_T4_)
        .other          _ZN3cub18CUB_300001_SM_10006detail6reduce18DeviceReduceKernelINS2_10policy_hubIijN4cuda3__47minimumIiEEE10Policy1000EN6thrust24THRUST_300001_SM_1000_NS18transform_iteratorI4GetYNSC_6detail15normal_iteratorINSC_10device_ptrI4int3EEEENSC_11use_defaultESL_EEjS8_iNS5_3std3__410__identityEEEvT0_PT3_T1_NS0_13GridEvenShareIST_EET2_T4_,@"STO_CUDA_ENTRY STV_DEFAULT"
_ZN3cub18CUB_300001_SM_10006detail6reduce18DeviceReduceKernelINS2_10policy_hubIijN4cuda3__47minimumIiEEE10Policy1000EN6thrust24THRUST_300001_SM_1000_NS18transform_iteratorI4GetYNSC_6detail15normal_iteratorINSC_10device_ptrI4int3EEEENSC_11use_defaultESL_EEjS8_iNS5_3std3__410__identityEEEvT0_PT3_T1_NS0_13GridEvenShareIST_EET2_T4_:
.text._ZN3cub18CUB_300001_SM_10006detail6reduce18DeviceReduceKernelINS2_10policy_hubIijN4cuda3__47minimumIiEEE10Policy1000EN6thrust24THRUST_300001_SM_1000_NS18transform_iteratorI4GetYNSC_6detail15normal_iteratorINSC_10device_ptrI4int3EEEENSC_11use_defaultESL_EEjS8_iNS5_3std3__410__identityEEEvT0_PT3_T1_NS0_13GridEvenShareIST_EET2_T4_:
        /* <DEDUP_REMOVED lines=20> */
.L_x_769:
[----:B------:R-:W-:Y:S05]  /*0140*/  BSYNC.RECONVERGENT B1 ;  /* 0x0000000000017941 */ /* 0x000fea0003800200 */
.L_x_768:
        /* <DEDUP_REMOVED lines=16> */
.L_x_775:
        /* <DEDUP_REMOVED lines=62> */
.L_x_774:
[----:B------:R-:W-:-:S07]  /*0630*/  VIADD R4, R8, 0xfffff800 ;  /* 0xfffff80008047836 */ /* 0x000fce0000000000 */
.L_x_773:
[----:B------:R-:W-:Y:S05]  /*0640*/  BSYNC.RECONVERGENT B2 ;  /* 0x0000000000027941 */ /* 0x000fea0003800200 */
.L_x_772:
        /* <DEDUP_REMOVED lines=37> */
.L_x_777:
[----:B------:R-:W-:Y:S05]  /*08a0*/  BSYNC.RECONVERGENT B2 ;  /* 0x0000000000027941 */ /* 0x000fea0003800200 */
.L_x_776:
        /* <DEDUP_REMOVED lines=22> */
.L_x_779:
[----:B------:R-:W-:Y:S05]  /*0a10*/  BSYNC.RECONVERGENT B2 ;  /* 0x0000000000027941 */ /* 0x000fea0003800200 */
.L_x_778:
[----:B------:R-:W-:Y:S05]  /*0a20*/  @!P1 BRA `(.L_x_771) ;  /* 0x0000000000289947 */ /* 0x000fea0003800000 */
[----:B------:R-:W1:Y:S01]  /*0a30*/  LDC.64 R6, c[0x0][0x380] ;  /* 0x0000e000ff067b82 */ /* 0x000e620000000a00 */
[----:B------:R-:W-:Y:S02]  /*0a40*/  IMAD R9, R3, 0x1000, R4 ;  /* 0x0000100003097824 */ /* 0x000fe400078e0204 */
[----:B------:R-:W-:-:S07]  /*0a50*/  IMAD.MOV R8, RZ, RZ, -R5 ;  /* 0x000000ffff087224 */ /* 0x000fce00078e0a05 */
.L_x_780:
[----:B-1----:R-:W-:-:S06]  /*0a60*/  IMAD.WIDE.U32 R4, R9, 0xc, R6 ;  /* 0x0000000c09047825 */ /* 0x002fcc00078e0006 */
[----:B------:R-:W2:Y:S01]  /*0a70*/  LDG.E R5, desc[UR6][R4.64+0x4] ;  /* 0x0000040604057981 */ /* 0x000ea2000c1e1900 */
[----:B------:R-:W-:Y:S02]  /*0a80*/  VIADD R8, R8, 0x1 ;  /* 0x0000000108087836 */ /* 0x000fe40000000000 */
[----:B------:R-:W-:-:S03]  /*0a90*/  VIADD R9, R9, 0x100 ;  /* 0x0000010009097836 */ /* 0x000fc60000000000 */
[----:B------:R-:W-:Y:S02]  /*0aa0*/  ISETP.NE.AND P0, PT, R8, RZ, PT ;  /* 0x000000ff0800720c */ /* 0x000fe40003f05270 */
[----:B--2--5:R-:W-:-:S11]  /*0ab0*/  VIMNMX R14, PT, PT, R5, R14, PT ;  /* 0x0000000e050e7248 */ /* 0x024fd60003fe0100 */
[----:B------:R-:W-:Y:S05]  /*0ac0*/  @P0 BRA `(.L_x_780) ;  /* 0xfffffffc00e40947 */ /* 0x000fea000383ffff */
.L_x_771:
[----:B------:R-:W-:Y:S05]  /*0ad0*/  BSYNC.RECONVERGENT B1 ;  /* 0x0000000000017941 */ /* 0x000fea0003800200 */
.L_x_770:
        /* <DEDUP_REMOVED lines=42> */
.L_x_781:
        /* <DEDUP_REMOVED lines=59> */
.L_x_767:
        /* <DEDUP_REMOVED lines=44> */
.L_x_785:
        /* <DEDUP_REMOVED lines=38> */
.L_x_784:
        /* <DEDUP_REMOVED lines=25> */
.L_x_790:
        /* <DEDUP_REMOVED lines=61> */
.L_x_789:
[----:B------:R-:W-:-:S07]  /*1bb0*/  VIADD R0, R11, 0xfffff800 ;  /* 0xfffff8000b007836 */ /* 0x000fce0000000000 */
.L_x_788:
[----:B------:R-:W-:Y:S05]  /*1bc0*/  BSYNC.RECONVERGENT B2 ;  /* 0x0000000000027941 */ /* 0x000fea0003800200 */
.L_x_787:
        /* <DEDUP_REMOVED lines=36> */
.L_x_792:
[----:B------:R-:W-:Y:S05]  /*1e10*/  BSYNC.RECONVERGENT B2 ;  /* 0x0000000000027941 */ /* 0x000fea0003800200 */
.L_x_791:
        /* <DEDUP_REMOVED lines=20> */
.L_x_794:
[----:B------:R-:W-:Y:S05]  /*1f60*/  BSYNC.RECONVERGENT B2 ;  /* 0x0000000000027941 */ /* 0x000fea0003800200 */
.L_x_793:
[----:B------:R-:W-:Y:S05]  /*1f70*/  @!P1 BRA `(.L_x_786) ;  /* 0x0000000000309947 */ /* 0x000fea0003800000 */
[----:B------:R-:W-:Y:S01]  /*1f80*/  LOP3.LUT R6, R6, 0xffff, RZ, 0xc0, !PT ;  /* 0x0000ffff06067812 */ /* 0x000fe200078ec0ff */
[----:B------:R-:W-:-:S03]  /*1f90*/  IMAD.IADD R9, R0, 0x1, R2 ;  /* 0x0000000100097824 */ /* 0x000fc600078e0202 */
[----:B------:R-:W-:-:S04]  /*1fa0*/  LEA.HI R6, R6, 0x1, RZ, 0x18 ;  /* 0x0000000106067811 */ /* 0x000fc800078fc0ff */
[----:B------:R-:W-:-:S05]  /*1fb0*/  LOP3.LUT R6, R6, 0x3, RZ, 0xc0, !PT ;  /* 0x0000000306067812 */ /* 0x000fca00078ec0ff */
[----:B------:R-:W-:-:S07]  /*1fc0*/  IMAD.MOV R0, RZ, RZ, -R6 ;  /* 0x000000ffff007224 */ /* 0x000fce00078e0a06 */
.L_x_795:
[----:B------:R-:W-:-:S06]  /*1fd0*/  IMAD.WIDE.U32 R6, R9, 0xc, R4 ;  /* 0x0000000c09067825 */ /* 0x000fcc00078e0004 */
[----:B------:R-:W2:Y:S01]  /*1fe0*/  LDG.E R6, desc[UR6][R6.64+0x4] ;  /* 0x0000040606067981 */ /* 0x000ea2000c1e1900 */
[----:B------:R-:W-:Y:S02]  /*1ff0*/  VIADD R0, R0, 0x1 ;  /* 0x0000000100007836 */ /* 0x000fe40000000000 */
[----:B------:R-:W-:-:S03]  /*2000*/  VIADD R9, R9, 0x100 ;  /* 0x0000010009097836 */ /* 0x000fc60000000000 */
[----:B------:R-:W-:Y:S02]  /*2010*/  ISETP.NE.AND P0, PT, R0, RZ, PT ;  /* 0x000000ff0000720c */ /* 0x000fe40003f05270 */
[----:B--2---:R-:W-:-:S11]  /*2020*/  VIMNMX R29, PT, PT, R6, R29, PT ;  /* 0x0000001d061d7248 */ /* 0x004fd60003fe0100 */
[----:B------:R-:W-:Y:S05]  /*2030*/  @P0 BRA `(.L_x_795) ;  /* 0xfffffffc00e40947 */ /* 0x000fea000383ffff */
.L_x_786:
[----:B------:R-:W-:Y:S05]  /*2040*/  BSYNC.RECONVERGENT B1 ;  /* 0x0000000000017941 */ /* 0x000fea0003800200 */
.L_x_783:
        /* <DEDUP_REMOVED lines=39> */
.L_x_782:
[----:B------:R-:W-:Y:S05]  /*22c0*/  BSYNC.RECONVERGENT B0 ;  /* 0x0000000000007941 */ /* 0x000fea0003800200 */
.L_x_766:
[----:B------:R-:W-:Y:S05]  /*22d0*/  @P0 EXIT ;  /* 0x000000000000094d */ /* 0x000fea0003800000 */
[----:B--23--:R-:W2:Y:S02]  /*22e0*/  LDC.64 R4, c[0x0][0x390] ;  /* 0x0000e400ff047b82 */ /* 0x00cea40000000a00 */
[----:B--2---:R-:W-:-:S05]  /*22f0*/  IMAD.WIDE.U32 R2, R3, 0x4, R4 ;  /* 0x0000000403027825 */ /* 0x004fca00078e0004 */
[----:B------:R-:W-:Y:S01]  /*2300*/  STG.E desc[UR6][R2.64], R9 ;  /* 0x0000000902007986 */ /* 0x000fe2000c101906 */
[----:B------:R-:W-:Y:S05]  /*2310*/  EXIT ;  /* 0x000000000000794d */ /* 0x000fea0003800000 */
.L_x_796:
        /* <DEDUP_REMOVED lines=14> */
.L_x_1361:


//--------------------- .text._ZN3cub18CUB_300001_SM_10006detail6reduce28DeviceReduceSingleTileKernelINS2_10policy_hubIijN4cuda3__47minimumIiEEE10Policy1000EN6thrust24THRUST_300001_SM_1000_NS18transform_iteratorI4GetYNSC_6detail15normal_iteratorINSC_10device_ptrI4int3EEEENSC_11use_defaultESL_EEPijS8_iiNS5_3std3__410__identityEEEvT0_T1_T2_T3_T4_T6_ --------------------------
	.section	.text._ZN3cub18CUB_300001_SM_10006detail6reduce28DeviceReduceSingleTileKernelINS2_10policy_hubIijN4cuda3__47minimumIiEEE10Policy1000EN6thrust24THRUST_300001_SM_1000_NS18transform_iteratorI4GetYNSC_6detail15normal_iteratorINSC_10device_ptrI4int3EEEENSC_11use_defaultESL_EEPijS8_iiNS5_3std3__410__identityEEEvT0_T1_T2_T3_T4_T6_,"ax",@progbits
	.align	128
        .global         _ZN3cub18CUB_300001_SM_10006detail6reduce28DeviceReduceSingleTileKernelINS2_10policy_hubIijN4cuda3__47minimumIiEEE10Policy1000EN6thrust24THRUST_300001_SM_1000_NS18transform_iteratorI4GetYNSC_6detail15normal_iteratorINSC_10device_ptrI4int3EEEENSC_11use_defaultESL_EEPijS8_iiNS5_3std3__410__identityEEEvT0_T1_T2_T3_T4_T6_
        .type           _ZN3cub18CUB_300001_SM_10006detail6reduce28DeviceReduceSingleTileKernelINS2_10policy_hubIijN4cuda3__47minimumIiEEE10Policy1000EN6thrust24THRUST_300001_SM_1000_NS18transform_iteratorI4GetYNSC_6detail15normal_iteratorINSC_10device_ptrI4int3EEEENSC_11use_defaultESL_EEPijS8_iiNS5_3std3__410__identityEEEvT0_T1_T2_T3_T4_T6_,@function
        .size           _ZN3cub18CUB_300001_SM_10006detail6reduce28DeviceReduceSingleTileKernelINS2_10policy_hubIijN4cuda3__47minimumIiEEE10Policy1000EN6thrust24THRUST_300001_SM_1000_NS18transform_iteratorI4GetYNSC_6detail15normal_iteratorINSC_10device_ptrI4int3EEEENSC_11use_defaultESL_EEPijS8_iiNS5_3std3__410__identityEEEvT0_T1_T2_T3_T4_T6_,(.L_x_1362 - _ZN3cub18CUB_300001_SM_10006detail6reduce28DeviceReduceSingleTileKernelINS2_10policy_hubIijN4cuda3__47minimumIiEEE10Policy1000EN6thrust24THRUST_300001_SM_1000_NS18transform_iteratorI4GetYNSC_6detail15normal_iteratorINSC_10device_ptrI4int3EEEENSC_11use_defaultESL_EEPijS8_iiNS5_3std3__410__identityEEEvT0_T1_T2_T3_T4_T6_)
        .other          _ZN3cub18CUB_300001_SM_10006detail6reduce28DeviceReduceSingleTileKernelINS2_10policy_hubIijN4cuda3__47minimumIiEEE10Policy1000EN6thrust24THRUST_300001_SM_1000_NS18transform_iteratorI4GetYNSC_6detail15normal_iteratorINSC_10device_ptrI4int3EEEENSC_11use_defaultESL_EEPijS8_iiNS5_3std3__410__identityEEEvT0_T1_T2_T3_T4_T6_,@"STO_CUDA_ENTRY STV_DEFAULT"
_ZN3cub18CUB_300001_SM_10006detail6reduce28DeviceReduceSingleTileKernelINS2_10policy_hubIijN4cuda3__47minimumIiEEE10Policy1000EN6thrust24THRUST_300001_SM_1000_NS18transform_iteratorI4GetYNSC_6detail15normal_iteratorINSC_10device_ptrI4int3EEEENSC_11use_defaultESL_EEPijS8_iiNS5_3std3__410__identityEEEvT0_T1_T2_T3_T4_T6_:
.text._ZN3cub18CUB_300001_SM_10006detail6reduce28DeviceReduceSingleTileKernelINS2_10policy_hubIijN4cuda3__47minimumIiEEE10Policy1000EN6thrust24THRUST_300001_SM_1000_NS18transform_iteratorI4GetYNSC_6detail15normal_iteratorINSC_10device_ptrI4int3EEEENSC_11use_defaultESL_EEPijS8_iiNS5_3std3__410__identityEEEvT0_T1_T2_T3_T4_T6_:
        /* <DEDUP_REMOVED lines=13> */
.L_x_797:
        /* <DEDUP_REMOVED lines=13> */
.L_x_801:
[----:B------:R-:W-:Y:S05]  /*01a0*/  BSYNC.RECONVERGENT B1 ;  /* 0x0000000000017941 */ /* 0x000fea0003800200 */
.L_x_800:
        /* <DEDUP_REMOVED lines=17> */
.L_x_806:
        /* <DEDUP_REMOVED lines=31> */
.L_x_805:
[----:B------:R-:W-:Y:S05]  /*04b0*/  BSYNC.RECONVERGENT B2 ;  /* 0x0000000000027941 */ /* 0x000fea0003800200 */
.L_x_804:
        /* <DEDUP_REMOVED lines=21> */
.L_x_808:
[----:B------:R-:W-:Y:S05]  /*0610*/  BSYNC.RECONVERGENT B2 ;  /* 0x0000000000027941 */ /* 0x000fea0003800200 */
.L_x_807:
        /* <DEDUP_REMOVED lines=15> */
.L_x_810:
[----:B------:R-:W-:Y:S05]  /*0710*/  BSYNC.RECONVERGENT B2 ;  /* 0x0000000000027941 */ /* 0x000fea0003800200 */
.L_x_809:
[----:B------:R-:W-:Y:S05]  /*0720*/  @!P1 BRA `(.L_x_803) ;  /* 0x0000000000349947 */ /* 0x000fea0003800000 */
[----:B------:R-:W0:Y:S02]  /*0730*/  LDC.64 R6, c[0x0][0x380] ;  /* 0x0000e000ff067b82 */ /* 0x000e240000000a00 */
[----:B0-----:R-:W-:-:S04]  /*0740*/  IMAD.WIDE.U32 R4, R5, 0xc, R6 ;  /* 0x0000000c05047825 */ /* 0x001fc800078e0006 */
[----:B------:R-:W-:Y:S01]  /*0750*/  IMAD.MOV R6, RZ, RZ, -R8 ;  /* 0x000000ffff067224 */ /* 0x000fe200078e0a08 */
[----:B------:R-:W-:-:S05]  /*0760*/  IADD3 R4, P0, PT, R4, 0x4, RZ ;  /* 0x0000000404047810 */ /* 0x000fca0007f1e0ff */
[----:B------:R-:W-:-:S08]  /*0770*/  IMAD.X R7, RZ, RZ, R5, P0 ;  /* 0x000000ffff077224 */ /* 0x000fd000000e0605 */
.L_x_811:
        /* <DEDUP_REMOVED lines=8> */
.L_x_803:
[----:B------:R-:W-:Y:S05]  /*0800*/  BSYNC.RECONVERGENT B1 ;  /* 0x0000000000017941 */ /* 0x000fea0003800200 */
.L_x_802:
        /* <DEDUP_REMOVED lines=43> */
.L_x_812:
        /* <DEDUP_REMOVED lines=59> */
.L_x_799:
        /* <DEDUP_REMOVED lines=36> */
.L_x_816:
        /* <DEDUP_REMOVED lines=33> */
.L_x_814:
        /* <DEDUP_REMOVED lines=18> */
.L_x_821:
        /* <DEDUP_REMOVED lines=61> */
.L_x_820:
[----:B------:R-:W-:-:S07]  /*17b0*/  VIADD R6, R6, 0xfffff800 ;  /* 0xfffff80006067836 */ /* 0x000fce0000000000 */
.L_x_819:
[----:B------:R-:W-:Y:S05]  /*17c0*/  BSYNC.RECONVERGENT B2 ;  /* 0x0000000000027941 */ /* 0x000fea0003800200 */
.L_x_818:
        /* <DEDUP_REMOVED lines=36> */
.L_x_823:
[----:B------:R-:W-:Y:S05]  /*1a10*/  BSYNC.RECONVERGENT B2 ;  /* 0x0000000000027941 */ /* 0x000fea0003800200 */
.L_x_822:
        /* <DEDUP_REMOVED lines=21> */
.L_x_825:
[----:B------:R-:W-:Y:S05]  /*1b70*/  BSYNC.RECONVERGENT B2 ;  /* 0x0000000000027941 */ /* 0x000fea0003800200 */
.L_x_824:
[----:B------:R-:W-:Y:S05]  /*1b80*/  @!P1 BRA `(.L_x_817) ;  /* 0x0000000000249947 */ /* 0x000fea0003800000 */
[----:B------:R-:W-:Y:S02]  /*1b90*/  VIADD R5, R6, UR4 ;  /* 0x0000000406057c36 */ /* 0x000fe40008000000 */
[----:B------:R-:W-:-:S07]  /*1ba0*/  IMAD.MOV R4, RZ, RZ, -R7 ;  /* 0x000000ffff047224 */ /* 0x000fce00078e0a07 */
.L_x_826:
[----:B------:R-:W-:-:S06]  /*1bb0*/  IMAD.WIDE.U32 R2, R5, 0xc, R12 ;  /* 0x0000000c05027825 */ /* 0x000fcc00078e000c */
[----:B------:R-:W2:Y:S01]  /*1bc0*/  LDG.E R2, desc[UR6][R2.64+0x4] ;  /* 0x0000040602027981 */ /* 0x000ea2000c1e1900 */
[----:B------:R-:W-:Y:S02]  /*1bd0*/  VIADD R4, R4, 0x1 ;  /* 0x0000000104047836 */ /* 0x000fe40000000000 */
[----:B------:R-:W-:-:S03]  /*1be0*/  VIADD R5, R5, 0x100 ;  /* 0x0000010005057836 */ /* 0x000fc60000000000 */
[----:B------:R-:W-:Y:S02]  /*1bf0*/  ISETP.NE.AND P0, PT, R4, RZ, PT ;  /* 0x000000ff0400720c */ /* 0x000fe40003f05270 */
[----:B--2---:R-:W-:-:S11]  /*1c00*/  VIMNMX R25, PT, PT, R2, R25, PT ;  /* 0x0000001902197248 */ /* 0x004fd60003fe0100 */
[----:B------:R-:W-:Y:S05]  /*1c10*/  @P0 BRA `(.L_x_826) ;  /* 0xfffffffc00e40947 */ /* 0x000fea000383ffff */
.L_x_817:
[----:B------:R-:W-:Y:S05]  /*1c20*/  BSYNC.RECONVERGENT B1 ;  /* 0x0000000000017941 */ /* 0x000fea0003800200 */
.L_x_815:
        /* <DEDUP_REMOVED lines=38> */
.L_x_813:
[----:B------:R-:W-:Y:S05]  /*1e90*/  BSYNC.RECONVERGENT B0 ;  /* 0x0000000000007941 */ /* 0x000fea0003800200 */
.L_x_798:
[----:B------:R-:W-:Y:S05]  /*1ea0*/  @P0 EXIT ;  /* 0x000000000000094d */ /* 0x000fea0003800000 */
[----:B-12---:R-:W1:Y:S01]  /*1eb0*/  LDC.64 R2, c[0x0][0x390] ;  /* 0x0000e400ff027b82 */ /* 0x006e620000000a00 */
[----:B------:R-:W0:Y:S02]  /*1ec0*/  LDCU UR4, c[0x0][0x3a0] ;  /* 0x00007400ff0477ac */ /* 0x000e240008000800 */
[----:B0-----:R-:W-:-:S05]  /*1ed0*/  VIMNMX R5, PT, PT, R5, UR4, PT ;  /* 0x0000000405057c48 */ /* 0x001fca000bfe0100 */
[----:B-1----:R-:W-:Y:S01]  /*1ee0*/  STG.E desc[UR6][R2.64], R5 ;  /* 0x0000000502007986 */ /* 0x002fe2000c101906 */
[----:B------:R-:W-:Y:S05]  /*1ef0*/  EXIT ;  /* 0x000000000000794d */ /* 0x000fea0003800000 */
.L_x_827:
        /* <DEDUP_REMOVED lines=16> */
.L_x_1362:


//--------------------- .text._ZN3cub18CUB_300001_SM_10006detail6reduce28DeviceReduceSingleTileKernelINS2_10policy_hubIiyN4cuda3__47maximumIiEEE10Policy1000EPiSB_iS8_iiNS5_3std3__410__identityEEEvT0_T1_T2_T3_T4_T6_ --------------------------
	.section	.text._ZN3cub18CUB_300001_SM_10006detail6reduce28DeviceReduceSingleTileKernelINS2_10policy_hubIiyN4cuda3__47maximumIiEEE10Policy1000EPiSB_iS8_iiNS5_3std3__410__identityEEEvT0_T1_T2_T3_T4_T6_,"ax",@progbits
	.align	128
        .global         _ZN3cub18CUB_300001_SM_10006detail6reduce28DeviceReduceSingleTileKernelINS2_10policy_hubIiyN4cuda3__47maximumIiEEE10Policy1000EPiSB_iS8_iiNS5_3std3__410__identityEEEvT0_T1_T2_T3_T4_T6_
        .type           _ZN3cub18CUB_300001_SM_10006detail6reduce28DeviceReduceSingleTileKernelINS2_10policy_hubIiyN4cuda3__47maximumIiEEE10Policy1000EPiSB_iS8_iiNS5_3std3__410__identityEEEvT0_T1_T2_T3_T4_T6_,@function
        .size           _ZN3cub18CUB_300001_SM_10006detail6reduce28DeviceReduceSingleTileKernelINS2_10policy_hubIiyN4cuda3__47maximumIiEEE10Policy1000EPiSB_iS8_iiNS5_3std3__410__identityEEEvT0_T1_T2_T3_T4_T6_,(.L_x_1363 - _ZN3cub18CUB_300001_SM_10006detail6reduce28DeviceReduceSingleTileKernelINS2_10policy_hubIiyN4cuda3__47maximumIiEEE10Policy1000EPiSB_iS8_iiNS5_3std3__410__identityEEEvT0_T1_T2_T3_T4_T6_)
        .other          _ZN3cub18CUB_300001_SM_10006detail6reduce28DeviceReduceSingleTileKernelINS2_10policy_hubIiyN4cuda3__47maximumIiEEE10Policy1000EPiSB_iS8_iiNS5_3std3__410__identityEEEvT0_T1_T2_T3_T4_T6_,@"STO_CUDA_ENTRY STV_DEFAULT"
_ZN3cub18CUB_300001_SM_10006detail6reduce28DeviceReduceSingleTileKernelINS2_10policy_hubIiyN4cuda3__47maximumIiEEE10Policy1000EPiSB_iS8_iiNS5_3std3__410__identityEEEvT0_T1_T2_T3_T4_T6_:
.text._ZN3cub18CUB_300001_SM_10006detail6reduce28DeviceReduceSingleTileKernelINS2_10policy_hubIiyN4cuda3__47maximumIiEEE10Policy1000EPiSB_iS8_iiNS5_3std3__410__identityEEEvT0_T1_T2_T3_T4_T6_:
        /* <DEDUP_REMOVED lines=13> */
.L_x_828:
[----:B------:R-:W0:Y:S01]  /*00d0*/  LDCU UR4, c[0x0][0x380] ;  /* 0x00007000ff0477ac */ /* 0x000e220008000800 */
[----:B------:R-:W-:Y:S01]  /*00e0*/  BSSY.RECONVERGENT B0, `(.L_x_829) ;  /* 0x000036c000007945 */ /* 0x000fe20003800200 */
[----:B0-----:R-:W-:-:S09]  /*00f0*/  ULOP3.LUT UP0, URZ, UR4, 0xf, URZ, 0xc0, !UPT ;  /* 0x0000000f04ff7892 */ /* 0x001fd2000f80c0ff */
[----:B------:R-:W-:Y:S05]  /*0100*/  BRA.U UP0, `(.L_x_830) ;  /* 0x0000001900a47547 */ /* 0x000fea000b800000 */
[----:B------:R-:W-:-:S13]  /*0110*/  ISETP.GT.AND P0, PT, R2, 0xfff, PT ;  /* 0x00000fff0200780c */ /* 0x000fda0003f04270 */
[----:B------:R-:W-:Y:S05]  /*0120*/  @P0 BRA `(.L_x_831) ;  /* 0x0000000c00640947 */ /* 0x000fea0003800000 */
[----:B------:R-:W0:Y:S01]  /*0130*/  S2R R3, SR_TID.X ;  /* 0x0000000000037919 */ /* 0x000e220000002100 */
[----:B------:R-:W-:Y:S01]  /*0140*/  BSSY.RECONVERGENT B1, `(.L_x_832) ;  /* 0x0000009000017945 */ /* 0x000fe20003800200 */
[----:B------:R-:W-:Y:S01]  /*0150*/  IMAD.MOV.U32 R0, RZ, RZ, RZ ;  /* 0x000000ffff007224 */ /* 0x000fe200078e00ff */
[----:B0-----:R-:W-:Y:S01]  /*0160*/  ISETP.GE.AND P0, PT, R3, R2, PT ;  /* 0x000000020300720c */ /* 0x001fe20003f06270 */
[----:B------:R-:W-:-:S12]  /*0170*/  IMAD.MOV.U32 R11, RZ, RZ, R3 ;  /* 0x000000ffff0b7224 */ /* 0x000fd800078e0003 */
[----:B------:R-:W-:Y:S05]  /*0180*/  @P0 BRA `(.L_x_833) ;  /* 0x0000000000100947 */ /* 0x000fea0003800000 */
[----:B------:R-:W0:Y:S02]  /*0190*/  LDC.64 R4, c[0x0][0x380] ;  /* 0x0000e000ff047b82 */ /* 0x000e240000000a00 */
[----:B0-----:R-:W-:-:S05]  /*01a0*/  IMAD.WIDE.U32 R4, R3, 0x4, R4 ;  /* 0x0000000403047825 */ /* 0x001fca00078e0004 */
[----:B------:R0:W5:Y:S01]  /*01b0*/  LDG.E.CONSTANT R0, desc[UR6][R4.64] ;  /* 0x0000000604007981 */ /* 0x000162000c1e9900 */
[----:B------:R-:W-:-:S07]  /*01c0*/  VIADD R11, R3, 0x100 ;  /* 0x00000100030b7836 */ /* 0x000fce0000000000 */
.L_x_833:
[----:B------:R-:W-:Y:S05]  /*01d0*/  BSYNC.RECONVERGENT B1 ;  /* 0x0000000000017941 */ /* 0x000fea0003800200 */
.L_x_832:
[----:B------:R-:W-:Y:S01]  /*01e0*/  ISETP.GE.AND P0, PT, R11, R2, PT ;  /* 0x000000020b00720c */ /* 0x000fe20003f06270 */
[----:B------:R-:W-:-:S12]  /*01f0*/  BSSY.RECONVERGENT B1, `(.L_x_834) ;  /* 0x0000066000017945 */ /* 0x000fd80003800200 */
[----:B------:R-:W-:Y:S05]  /*0200*/  @P0 BRA `(.L_x_835) ;  /* 0x0000000400900947 */ /* 0x000fea0003800000 */
[----:B0-----:R-:W-:Y:S01]  /*0210*/  LOP3.LUT R5, RZ, R11, RZ, 0x33, !PT ;  /* 0x0000000bff057212 */ /* 0x001fe200078e33ff */
[----:B------:R-:W-:Y:S04]  /*0220*/  BSSY.RECONVERGENT B2, `(.L_x_836) ;  /* 0x0000015000027945 */ /* 0x000fe80003800200 */
[----:B------:R-:W-:-:S05]  /*0230*/  IMAD.IADD R6, R5, 0x1, R2 ;  /* 0x0000000105067824 */ /* 0x000fca00078e0202 */
[C---:B------:R-:W-:Y:S02]  /*0240*/  LOP3.LUT R4, R6.reuse, 0x300, RZ, 0xc0, !PT ;  /* 0x0000030006047812 */ /* 0x040fe400078ec0ff */
[----:B------:R-:W-:Y:S02]  /*0250*/  ISETP.GE.U32.AND P1, PT, R6, 0x300, PT ;  /* 0x000003000600780c */ /* 0x000fe40003f26070 */
[----:B------:R-:W-:-:S13]  /*0260*/  ISETP.NE.AND P0, PT, R4, 0x300, PT ;  /* 0x000003000400780c */ /* 0x000fda0003f05270 */
[----:B------:R-:W-:Y:S05]  /*0270*/  @!P0 BRA `(.L_x_837) ;  /* 0x00000000003c8947 */ /* 0x000fea0003800000 */
[----:B------:R-:W0:Y:S01]  /*0280*/  LDC.64 R4, c[0x0][0x380] ;  /* 0x0000e000ff047b82 */ /* 0x000e220000000a00 */
[----:B------:R-:W-:-:S04]  /*0290*/  LEA.HI R6, R6, 0x1, RZ, 0x18 ;  /* 0x0000000106067811 */ /* 0x000fc800078fc0ff */
[----:B------:R-:W-:-:S05]  /*02a0*/  LOP3.LUT R6, R6, 0x3, RZ, 0xc0, !PT ;  /* 0x0000000306067812 */ /* 0x000fca00078ec0ff */
[----:B------:R-:W-:Y:S02]  /*02b0*/  IMAD.MOV R6, RZ, RZ, -R6 ;  /* 0x000000ffff067224 */ /* 0x000fe400078e0a06 */
[----:B0-----:R-:W-:-:S04]  /*02c0*/  IMAD.WIDE.U32 R4, R11, 0x4, R4 ;  /* 0x000000040b047825 */ /* 0x001fc800078e0004 */
[----:B------:R-:W-:-:S07]  /*02d0*/  IMAD.MOV.U32 R7, RZ, RZ, R5 ;  /* 0x000000ffff077224 */ /* 0x000fce00078e0005 */
.L_x_838:
[----:B------:R-:W-:-:S06]  /*02e0*/  IMAD.MOV.U32 R5, RZ, RZ, R7 ;  /* 0x000000ffff057224 */ /* 0x000fcc00078e0007 */
[----:B------:R0:W2:Y:S01]  /*02f0*/  LDG.E.CONSTANT R5, desc[UR6][R4.64] ;  /* 0x0000000604057981 */ /* 0x0000a2000c1e9900 */
[----:B------:R-:W-:Y:S02]  /*0300*/  VIADD R6, R6, 0x1 ;  /* 0x0000000106067836 */ /* 0x000fe40000000000 */
[----:B------:R-:W-:-:S03]  /*0310*/  VIADD R11, R11, 0x100 ;  /* 0x000001000b0b7836 */ /* 0x000fc60000000000 */
[----:B------:R-:W-:Y:S02]  /*0320*/  ISETP.NE.AND P0, PT, R6, RZ, PT ;  /* 0x000000ff0600720c */ /* 0x000fe40003f05270 */
[----:B0-----:R-:W-:-:S05]  /*0330*/  IADD3 R4, P2, PT, R4, 0x400, RZ ;  /* 0x0000040004047810 */ /* 0x001fca0007f5e0ff */
[----:B------:R-:W-:Y:S01]  /*0340*/  IMAD.X R7, RZ, RZ, R7, P2 ;  /* 0x000000ffff077224 */ /* 0x000fe200010e0607 */
[----:B--2--5:R-:W-:-:S05]  /*0350*/  VIMNMX R0, PT, PT, R5, R0, !PT ;  /* 0x0000000005007248 */ /* 0x024fca0007fe0100 */
[----:B------:R-:W-:Y:S05]  /*0360*/  @P0 BRA `(.L_x_838) ;  /* 0xfffffffc00dc0947 */ /* 0x000fea000383ffff */
.L_x_837:
[----:B------:R-:W-:Y:S05]  /*0370*/  BSYNC.RECONVERGENT B2 ;  /* 0x0000000000027941 */ /* 0x000fea0003800200 */
.L_x_836:
[----:B------:R-:W-:Y:S05]  /*0380*/  @!P1 BRA `(.L_x_835) ;  /* 0x0000000400309947 */ /* 0x000fea0003800000 */
[----:B------:R-:W-:Y:S01]  /*0390*/  IMAD.IADD R4, R2, 0x1, -R11 ;  /* 0x0000000102047824 */ /* 0x000fe200078e0a0b */
[----:B------:R-:W-:Y:S01]  /*03a0*/  BSSY.RECONVERGENT B2, `(.L_x_839) ;  /* 0x0000029000027945 */ /* 0x000fe20003800200 */
[----:B------:R-:W-:-:S03]  /*03b0*/  PLOP3.LUT P0, PT, PT, PT, PT, 0x80, 0x8 ;  /* 0x000000000008781c */ /* 0x000fc60003f0f070 */
[----:B------:R-:W-:-:S13]  /*03c0*/  ISETP.GT.AND P1, PT, R4, 0xc00, PT ;  /* 0x00000c000400780c */ /* 0x000fda0003f24270 */
[----:B------:R-:W-:Y:S05]  /*03d0*/  @!P1 BRA `(.L_x_840) ;  /* 0x0000000000949947 */ /* 0x000fea0003800000 */
[----:B------:R-:W-:Y:S01]  /*03e0*/  PLOP3.LUT P0, PT, PT, PT, PT, 0x8, 0x80 ;  /* 0x000000000080781c */ /* 0x000fe20003f0e170 */
[----:B------:R-:W-:-:S12]  /*03f0*/  VIADD R10, R2, 0xfffff400 ;  /* 0xfffff400020a7836 */ /* 0x000fd80000000000 */
.L_x_841:
[----:B------:R-:W0:Y:S01]  /*0400*/  LDC.64 R6, c[0x0][0x380] ;  /* 0x0000e000ff067b82 */ /* 0x000e220000000a00 */
[C---:B------:R-:W-:Y:S02]  /*0410*/  VIADD R9, R11.reuse, 0x400 ;  /* 0x000004000b097836 */ /* 0x040fe40000000000 */
[C---:B------:R-:W-:Y:S02]  /*0420*/  VIADD R5, R11.reuse, 0x800 ;  /* 0x000008000b057836 */ /* 0x040fe40000000000 */
[----:B0-----:R-:W-:-:S05]  /*0430*/  IMAD.WIDE R22, R11, 0x4, R6 ;  /* 0x000000040b167825 */ /* 0x001fca00078e0206 */
[----:B------:R-:W2:Y:S01]  /*0440*/  LDG.E.CONSTANT R12, desc[UR6][R22.64] ;  /* 0x00000006160c7981 */ /* 0x000ea2000c1e9900 */
[----:B------:R-:W-:-:S03]  /*0450*/  IMAD.WIDE R8, R9, 0x4, R6 ;  /* 0x0000000409087825 */ /* 0x000fc600078e0206 */
[----:B------:R-:W2:Y:S04]  /*0460*/  LDG.E.CONSTANT R13, desc[UR6][R22.64+0x400] ;  /* 0x00040006160d7981 */ /* 0x000ea8000c1e9900 */
[----:B------:R-:W3:Y:S04]  /*0470*/  LDG.E.CONSTANT R14, desc[UR6][R22.64+0x800] ;  /* 0x00080006160e7981 */ /* 0x000ee8000c1e9900 */
[----:B------:R-:W3:Y:S01]  /*0480*/  LDG.E.CONSTANT R21, desc[UR6][R22.64+0xc00] ;  /* 0x000c000616157981 */ /* 0x000ee2000c1e9900 */
[----:B------:R-:W-:-:S03]  /*0490*/  IMAD.WIDE R4, R5, 0x4, R6 ;  /* 0x0000000405047825 */ /* 0x000fc600078e0206 */
[----:B------:R-:W4:Y:S04]  /*04a0*/  LDG.E.CONSTANT R17, desc[UR6][R8.64] ;  /* 0x0000000608117981 */ /* 0x000f28000c1e9900 */
[----:B------:R-:W4:Y:S01]  /*04b0*/  LDG.E.CONSTANT R16, desc[UR6][R8.64+0x400] ;  /* 0x0004000608107981 */ /* 0x000f22000c1e9900 */
[----:B------:R-:W-:-:S03]  /*04c0*/  VIADD R25, R11, 0xc00 ;  /* 0x00000c000b197836 */ /* 0x000fc60000000000 */
[----:B------:R-:W4:Y:S04]  /*04d0*/  LDG.E.CONSTANT R15, desc[UR6][R8.64+0x800] ;  /* 0x00080006080f7981 */ /* 0x000f28000c1e9900 */
[----:B------:R-:W4:Y:S01]  /*04e0*/  LDG.E.CONSTANT R20, desc[UR6][R8.64+0xc00] ;  /* 0x000c000608147981 */ /* 0x000f22000c1e9900 */
[----:B------:R-:W-:-:S03]  /*04f0*/  IMAD.WIDE R6, R25, 0x4, R6 ;  /* 0x0000000419067825 */ /* 0x000fc600078e0206 */
[----:B------:R-:W4:Y:S04]  /*0500*/  LDG.E.CONSTANT R19, desc[UR6][R4.64] ;  /* 0x0000000604137981 */ /* 0x000f28000c1e9900 */
[----:B------:R-:W4:Y:S04]  /*0510*/  LDG.E.CONSTANT R18, desc[UR6][R4.64+0x400] ;  /* 0x0004000604127981 */ /* 0x000f28000c1e9900 */
[----:B------:R-:W4:Y:S04]  /*0520*/  LDG.E.CONSTANT R23, desc[UR6][R4.64+0x800] ;  /* 0x0008000604177981 */ /* 0x000f28000c1e9900 */
[----:B------:R-:W4:Y:S04]  /*0530*/  LDG.E.CONSTANT R24, desc[UR6][R4.64+0xc00] ;  /* 0x000c000604187981 */ /* 0x000f28000c1e9900 */
[----:B------:R-:W4:Y:S04]  /*0540*/  LDG.E.CONSTANT R25, desc[UR6][R6.64] ;  /* 0x0000000606197981 */ /* 0x000f28000c1e9900 */
[----:B------:R-:W4:Y:S04]  /*0550*/  LDG.E.CONSTANT R26, desc[UR6][R6.64+0x400] ;  /* 0x00040006061a7981 */ /* 0x000f28000c1e9900 */
[----:B------:R-:W4:Y:S04]  /*0560*/  LDG.E.CONSTANT R22, desc[UR6][R6.64+0x800] ;  /* 0x0008000606167981 */ /* 0x000f28000c1e9900 */
[----:B------:R-:W4:Y:S01]  /*0570*/  LDG.E.CONSTANT R27, desc[UR6][R6.64+0xc00] ;  /* 0x000c0006061b7981 */ /* 0x000f22000c1e9900 */
[----:B------:R-:W-:-:S05]  /*0580*/  VIADD R11, R11, 0x1000 ;  /* 0x000010000b0b7836 */ /* 0x000fca0000000000 */
[----:B------:R-:W-:Y:S02]  /*0590*/  ISETP.GE.AND P1, PT, R11, R10, PT ;  /* 0x0000000a0b00720c */ /* 0x000fe40003f26270 */
[----:B--2--5:R-:W-:-:S04]  /*05a0*/  VIMNMX3 R12, R0, R12, R13, !PT ;  /* 0x0000000c000c720f */ /* 0x024fc8000780010d */
[----:B---3--:R-:W-:-:S04]  /*05b0*/  VIMNMX3 R12, R12, R14, R21, !PT ;  /* 0x0000000e0c0c720f */ /* 0x008fc80007800115 */
[----:B----4-:R-:W-:-:S04]  /*05c0*/  VIMNMX3 R12, R12, R17, R16, !PT ;  /* 0x000000110c0c720f */ /* 0x010fc80007800110 */
[----:B------:R-:W-:-:S04]  /*05d0*/  VIMNMX3 R12, R12, R15, R20, !PT ;  /* 0x0000000f0c0c720f */ /* 0x000fc80007800114 */
[----:B------:R-:W-:-:S04]  /*05e0*/  VIMNMX3 R12, R12, R19, R18, !PT ;  /* 0x000000130c0c720f */ /* 0x000fc80007800112 */
[----:B------:R-:W-:-:S04]  /*05f0*/  VIMNMX3 R12, R12, R23, R24, !PT ;  /* 0x000000170c0c720f */ /* 0x000fc80007800118 */
[----:B------:R-:W-:-:S04]  /*0600*/  VIMNMX3 R25, R12, R25, R26, !PT ;  /* 0x000000190c19720f */ /* 0x000fc8000780011a */
[----:B------:R-:W-:Y:S01]  /*0610*/  VIMNMX3 R0, R25, R22, R27, !PT ;  /* 0x000000161900720f */ /* 0x000fe2000780011b */
[----:B------:R-:W-:Y:S06]  /*0620*/  @!P1 BRA `(.L_x_841) ;  /* 0xfffffffc00749947 */ /* 0x000fec000383ffff */
.L_x_840:
[----:B------:R-:W-:Y:S05]  /*0630*/  BSYNC.RECONVERGENT B2 ;  /* 0x0000000000027941 */ /* 0x000fea0003800200 */
.L_x_839:
[----:B------:R-:W-:Y:S01]  /*0640*/  IMAD.IADD R4, R2, 0x1, -R11 ;  /* 0x0000000102047824 */ /* 0x000fe200078e0a0b */
[----:B------:R-:W-:Y:S04]  /*0650*/  BSSY.RECONVERGENT B2, `(.L_x_842) ;  /* 0x0000015000027945 */ /* 0x000fe80003800200 */
[----:B------:R-:W-:-:S13]  /*0660*/  ISETP.GT.AND P1, PT, R4, 0x400, PT ;  /* 0x000004000400780c */ /* 0x000fda0003f24270 */
[----:B------:R-:W-:Y:S05]  /*0670*/  @!P1 BRA `(.L_x_843) ;  /* 0x0000000000489947 */ /* 0x000fea0003800000 */
[----:B------:R-:W0:Y:S01]  /*0680*/  LDC.64 R6, c[0x0][0x380] ;  /* 0x0000e000ff067b82 */ /* 0x000e220000000a00 */
[C---:B------:R-:W-:Y:S02]  /*0690*/  VIADD R13, R11.reuse, 0x400 ;  /* 0x000004000b0d7836 */ /* 0x040fe40000000000 */
[----:B0-----:R-:W-:-:S05]  /*06a0*/  IMAD.WIDE R4, R11, 0x4, R6 ;  /* 0x000000040b047825 */ /* 0x001fca00078e0206 */
[----:B------:R-:W2:Y:S01]  /*06b0*/  LDG.E.CONSTANT R9, desc[UR6][R4.64] ;  /* 0x0000000604097981 */ /* 0x000ea2000c1e9900 */
[----:B------:R-:W-:-:S03]  /*06c0*/  IMAD.WIDE R6, R13, 0x4, R6 ;  /* 0x000000040d067825 */ /* 0x000fc600078e0206 */
[----:B------:R-:W2:Y:S04]  /*06d0*/  LDG.E.CONSTANT R8, desc[UR6][R4.64+0x400] ;  /* 0x0004000604087981 */ /* 0x000ea8000c1e9900 */
[----:B------:R-:W3:Y:S04]  /*06e0*/  LDG.E.CONSTANT R13, desc[UR6][R4.64+0x800] ;  /* 0x00080006040d7981 */ /* 0x000ee8000c1e9900 */
[----:B------:R-:W3:Y:S04]  /*06f0*/  LDG.E.CONSTANT R10, desc[UR6][R4.64+0xc00] ;  /* 0x000c0006040a7981 */ /* 0x000ee8000c1e9900 */
[----:B------:R-:W4:Y:S04]  /*0700*/  LDG.E.CONSTANT R15, desc[UR6][R6.64] ;  /* 0x00000006060f7981 */ /* 0x000f28000c1e9900 */
[----:B------:R-:W4:Y:S04]  /*0710*/  LDG.E.CONSTANT R12, desc[UR6][R6.64+0x400] ;  /* 0x00040006060c7981 */ /* 0x000f28000c1e9900 */
[----:B------:R-:W4:Y:S04]  /*0720*/  LDG.E.CONSTANT R17, desc[UR6][R6.64+0x800] ;  /* 0x0008000606117981 */ /* 0x000f28000c1e9900 */
[----:B------:R-:W4:Y:S01]  /*0730*/  LDG.E.CONSTANT R14, desc[UR6][R6.64+0xc00] ;  /* 0x000c0006060e7981 */ /* 0x000f22000c1e9900 */
[----:B------:R-:W-:Y:S01]  /*0740*/  PLOP3.LUT P0, PT, PT, PT, PT, 0x8, 0x80 ;  /* 0x000000000080781c */ /* 0x000fe20003f0e170 */
[----:B------:R-:W-:Y:S01]  /*0750*/  VIADD R11, R11, 0x800 ;  /* 0x000008000b0b7836 */ /* 0x000fe20000000000 */
[----:B--2--5:R-:W-:-:S04]  /*0760*/  VIMNMX3 R8, R0, R9, R8, !PT ;  /* 0x000000090008720f */ /* 0x024fc80007800108 */
[----:B---3--:R-:W-:-:S04]  /*0770*/  VIMNMX3 R8, R8, R13, R10, !PT ;  /* 0x0000000d0808720f */ /* 0x008fc8000780010a */
[----:B----4-:R-:W-:-:S04]  /*0780*/  VIMNMX3 R8, R8, R15, R12, !PT ;  /* 0x0000000f0808720f */ /* 0x010fc8000780010c */
[----:B------:R-:W-:-:S07]  /*0790*/  VIMNMX3 R0, R8, R17, R14, !PT ;  /* 0x000000110800720f */ /* 0x000fce000780010e */
.L_x_843:
[----:B------:R-:W-:Y:S05]  /*07a0*/  BSYNC.RECONVERGENT B2 ;  /* 0x0000000000027941 */ /* 0x000fea0003800200 */
.L_x_842:
[----:B------:R-:W-:-:S13]  /*07b0*/  ISETP.LT.OR P0, PT, R11, R2, P0 ;  /* 0x000000020b00720c */ /* 0x000fda0000701670 */
[----:B------:R-:W-:Y:S05]  /*07c0*/  @!P0 BRA `(.L_x_835) ;  /* 0x0000000000208947 */ /* 0x000fea0003800000 */
[----:B------:R-:W0:Y:S02]  /*07d0*/  LDC.64 R4, c[0x0][0x380] ;  /* 0x0000e000ff047b82 */ /* 0x000e240000000a00 */
[----:B0-----:R-:W-:-:S05]  /*07e0*/  IMAD.WIDE R4, R11, 0x4, R4 ;  /* 0x000000040b047825 */ /* 0x001fca00078e0204 */
[----:B------:R-:W2:Y:S04]  /*07f0*/  LDG.E.CONSTANT R7, desc[UR6][R4.64] ;  /* 0x0000000604077981 */ /* 0x000ea8000c1e9900 */
[----:B------:R-:W2:Y:S04]  /*0800*/  LDG.E.CONSTANT R6, desc[UR6][R4.64+0x400] ;  /* 0x0004000604067981 */ /* 0x000ea8000c1e9900 */
[----:B------:R-:W3:Y:S04]  /*0810*/  LDG.E.CONSTANT R9, desc[UR6][R4.64+0x800] ;  /* 0x0008000604097981 */ /* 0x000ee8000c1e9900 */
[----:B------:R-:W3:Y:S01]  /*0820*/  LDG.E.CONSTANT R8, desc[UR6][R4.64+0xc00] ;  /* 0x000c000604087981 */ /* 0x000ee2000c1e9900 */
[----:B--2--5:R-:W-:-:S04]  /*0830*/  VIMNMX3 R0, R0, R7, R6, !PT ;  /* 0x000000070000720f */ /* 0x024fc80007800106 */
[----:B---3--:R-:W-:-:S07]  /*0840*/  VIMNMX3 R0, R0, R9, R8, !PT ;  /* 0x000000090000720f */ /* 0x008fce0007800108 */
.L_x_835:
[----:B------:R-:W-:Y:S05]  /*0850*/  BSYNC.RECONVERGENT B1 ;  /* 0x0000000000017941 */ /* 0x000fea0003800200 */
.L_x_834:
[----:B------:R-:W-:Y:S01]  /*0860*/  ISETP.GE.AND P0, PT, R2, 0x100, PT ;  /* 0x000001000200780c */ /* 0x000fe20003f06270 */
[----:B-----5:R-:W-:-:S12]  /*0870*/  IMAD.MOV.U32 R9, RZ, RZ, R0 ;  /* 0x000000ffff097224 */ /* 0x020fd800078e0000 */
[----:B------:R-:W-:Y:S05]  /*0880*/  @!P0 BRA `(.L_x_844) ;  /* 0x0000000000a08947 */ /* 0x000fea0003800000 */
[----:B------:R-:W1:Y:S01]  /*0890*/  S2R R6, SR_LANEID ;  /* 0x0000000000067919 */ /* 0x000e620000000000 */
[----:B------:R-:W2:Y:S02]  /*08a0*/  SHFL.DOWN PT, R0, R9, 0x1, 0x1f ;  /* 0x08201f0009007f89 */ /* 0x000ea400000e0000 */
[----:B--2---:R-:W-:Y:S02]  /*08b0*/  VIMNMX R0, PT, PT, R0, R9, !PT ;  /* 0x0000000900007248 */ /* 0x004fe40007fe0100 */
[C---:B-1----:R-:W-:Y:S02]  /*08c0*/  ISETP.GT.AND P0, PT, R6.reuse, 0x1e, PT ;  /* 0x0000001e0600780c */ /* 0x042fe40003f04270 */
[C---:B------:R-:W-:Y:S02]  /*08d0*/  ISETP.NE.AND P1, PT, R6.reuse, RZ, PT ;  /* 0x000000ff0600720c */ /* 0x040fe40003f25270 */
[----:B------:R-:W-:Y:S02]  /*08e0*/  SEL R0, R9, R0, P0 ;  /* 0x0000000009007207 */ /* 0x000fe40000000000 */
        /* <DEDUP_REMOVED lines=27> */
[----:B------:R-:W1:Y:S04]  /*0aa0*/  LDS.128 R8, [UR4+0x10] ;  /* 0x00001004ff087984 */ /* 0x000e680008000c00 */
[----:B0-----:R-:W0:Y:S01]  /*0ab0*/  LDS.64 R2, [UR4+0x20] ;  /* 0x00002004ff027984 */ /* 0x001e220008000a00 */
[----:B-1----:R-:W-:-:S04]  /*0ac0*/  VIMNMX3 R0, R5, R0, R8, !PT ;  /* 0x000000000500720f */ /* 0x002fc80007800108 */
[----:B------:R-:W-:-:S04]  /*0ad0*/  VIMNMX3 R0, R0, R9, R10, !PT ;  /* 0x000000090000720f */ /* 0x000fc8000780010a */
[----:B0-----:R-:W-:-:S04]  /*0ae0*/  VIMNMX3 R0, R0, R11, R2, !PT ;  /* 0x0000000b0000720f */ /* 0x001fc80007800102 */
[----:B------:R-:W-:Y:S01]  /*0af0*/  VIMNMX R5, PT, PT, R0, R3, !PT ;  /* 0x0000000300057248 */ /* 0x000fe20007fe0100 */
[----:B------:R-:W-:Y:S06]  /*0b00*/  BRA `(.L_x_845) ;  /* 0x0000002c00247947 */ /* 0x000fec0003800000 */
.L_x_844:
[----:B------:R-:W1:Y:S01]  /*0b10*/  S2R R6, SR_LANEID ;  /* 0x0000000000067919 */ /* 0x000e620000000000 */
[----:B------:R-:W-:-:S04]  /*0b20*/  LOP3.LUT R0, R3, 0x3e0, RZ, 0xc0, !PT ;  /* 0x000003e003007812 */ /* 0x000fc800078ec0ff */
[----:B------:R-:W-:Y:S01]  /*0b30*/  LOP3.LUT R7, RZ, R0, RZ, 0x33, !PT ;  /* 0x00000000ff077212 */ /* 0x000fe200078e33ff */
[----:B0-----:R-:W-:-:S04]  /*0b40*/  VIADD R5, R0, 0x20 ;  /* 0x0000002000057836 */ /* 0x001fc80000000000 */
[----:B------:R-:W-:Y:S01]  /*0b50*/  IMAD.IADD R7, R7, 0x1, R2 ;  /* 0x0000000107077824 */ /* 0x000fe200078e0202 */
[----:B------:R-:W-:-:S04]  /*0b60*/  ISETP.GT.AND P0, PT, R5, R2, PT ;  /* 0x000000020500720c */ /* 0x000fc80003f04270 */
        /* <DEDUP_REMOVED lines=32> */
[----:B------:R-:W0:Y:S01]  /*0d70*/  S2UR UR5, SR_CgaCtaId ;  /* 0x00000000000579c3 */ /* 0x000e220000008800 */
[----:B------:R-:W-:Y:S01]  /*0d80*/  UMOV UR4, 0x400 ;  /* 0x0000040000047882 */ /* 0x000fe20000000000 */
[C---:B------:R-:W-:Y:S02]  /*0d90*/  ISETP.GT.AND P2, PT, R2.reuse, 0x20, PT ;  /* 0x000000200200780c */ /* 0x040fe40003f44270 */
[C---:B------:R-:W-:Y:S02]  /*0da0*/  ISETP.GT.AND P4, PT, R2.reuse, 0x40, PT ;  /* 0x000000400200780c */ /* 0x040fe40003f84270 */
[C---:B------:R-:W-:Y:S02]  /*0db0*/  ISETP.GT.AND P3, PT, R2.reuse, 0x60, PT ;  /* 0x000000600200780c */ /* 0x040fe40003f64270 */
[----:B------:R-:W-:Y:S01]  /*0dc0*/  ISETP.GT.AND P1, PT, R2, 0x80, PT ;  /* 0x000000800200780c */ /* 0x000fe20003f24270 */
[----:B0-----:R-:W-:-:S09]  /*0dd0*/  ULEA UR4, UR5, UR4, 0x18 ;  /* 0x0000000405047291 */ /* 0x001fd2000f8ec0ff */
[----:B------:R-:W4:Y:S04]  /*0de0*/  LDS R0, [UR4+0xc] ;  /* 0x00000c04ff007984 */ /* 0x000f280008000800 */
[----:B------:R-:W0:Y:S04]  /*0df0*/  LDS.128 R8, [UR4+0x10] ;  /* 0x00001004ff087984 */ /* 0x000e280008000c00 */
[----:B------:R-:W1:Y:S01]  /*0e00*/  LDS.64 R6, [UR4+0x20] ;  /* 0x00002004ff067984 */ /* 0x000e620008000a00 */
[----:B----4-:R-:W-:Y:S02]  /*0e10*/  @P2 VIMNMX R5, PT, PT, R5, R0, !PT ;  /* 0x0000000005052248 */ /* 0x010fe40007fe0100 */
[----:B------:R-:W-:-:S02]  /*0e20*/  ISETP.GT.AND P2, PT, R2, 0xa0, PT ;  /* 0x000000a00200780c */ /* 0x000fc40003f44270 */
[----:B0-----:R-:W-:Y:S02]  /*0e30*/  @P4 VIMNMX R5, PT, PT, R5, R8, !PT ;  /* 0x0000000805054248 */ /* 0x001fe40007fe0100 */
[C---:B------:R-:W-:Y:S02]  /*0e40*/  ISETP.GT.AND P4, PT, R2.reuse, 0xc0, PT ;  /* 0x000000c00200780c */ /* 0x040fe40003f84270 */
[----:B------:R-:W-:Y:S02]  /*0e50*/  @P3 VIMNMX R5, PT, PT, R5, R9, !PT ;  /* 0x0000000905053248 */ /* 0x000fe40007fe0100 */
[----:B------:R-:W-:Y:S02]  /*0e60*/  ISETP.GT.AND P3, PT, R2, 0xe0, PT ;  /* 0x000000e00200780c */ /* 0x000fe40003f64270 */
[----:B------:R-:W-:-:S04]  /*0e70*/  @P1 VIMNMX R5, PT, PT, R5, R10, !PT ;  /* 0x0000000a05051248 */ /* 0x000fc80007fe0100 */
[----:B------:R-:W-:-:S04]  /*0e80*/  @P2 VIMNMX R5, PT, PT, R5, R11, !PT ;  /* 0x0000000b05052248 */ /* 0x000fc80007fe0100 */
[----:B-1----:R-:W-:-:S04]  /*0e90*/  @P4 VIMNMX R5, PT, PT, R5, R6, !PT ;  /* 0x0000000605054248 */ /* 0x002fc80007fe0100 */
[----:B------:R-:W-:Y:S01]  /*0ea0*/  @P3 VIMNMX R5, PT, PT, R5, R7, !PT ;  /* 0x0000000705053248 */ /* 0x000fe20007fe0100 */
[----:B------:R-:W-:Y:S06]  /*0eb0*/  BRA `(.L_x_845) ;  /* 0x0000002800387947 */ /* 0x000fec0003800000 */
.L_x_831:
[----:B------:R-:W0:Y:S01]  /*0ec0*/  S2R R0, SR_TID.X ;  /* 0x0000000000007919 */ /* 0x000e220000002100 */
[----:B------:R-:W1:Y:S01]  /*0ed0*/  LDC.64 R20, c[0x0][0x380] ;  /* 0x0000e000ff147b82 */ /* 0x000e620000000a00 */
[----:B0-----:R-:W-:-:S04]  /*0ee0*/  IMAD.SHL.U32 R3, R0, 0x4, RZ ;  /* 0x0000000400037824 */ /* 0x001fc800078e00ff */
[----:B-1----:R-:W-:-:S05]  /*0ef0*/  IMAD.WIDE.U32 R20, R3, 0x4, R20 ;  /* 0x0000000403147825 */ /* 0x002fca00078e0014 */
[----:B------:R-:W2:Y:S04]  /*0f00*/  LDG.E.128.CONSTANT R4, desc[UR6][R20.64] ;  /* 0x0000000614047981 */ /* 0x000ea8000c1e9d00 */
[----:B------:R-:W3:Y:S04]  /*0f10*/  LDG.E.128.CONSTANT R8, desc[UR6][R20.64+0x1000] ;  /* 0x0010000614087981 */ /* 0x000ee8000c1e9d00 */
[----:B------:R-:W4:Y:S04]  /*0f20*/  LDG.E.128.CONSTANT R12, desc[UR6][R20.64+0x2000] ;  /* 0x00200006140c7981 */ /* 0x000f28000c1e9d00 */
[----:B------:R-:W5:Y:S01]  /*0f30*/  LDG.E.128.CONSTANT R16, desc[UR6][R20.64+0x3000] ;  /* 0x0030000614107981 */ /* 0x000f62000c1e9d00 */
[----:B------:R-:W-:Y:S01]  /*0f40*/  ISETP.GE.U32.AND P0, PT, R2, 0x2000, PT ;  /* 0x000020000200780c */ /* 0x000fe20003f06070 */
[----:B------:R-:W-:Y:S01]  /*0f50*/  IMAD.MOV.U32 R23, RZ, RZ, 0x1000 ;  /* 0x00001000ff177424 */ /* 0x000fe200078e00ff */
[----:B--2---:R-:W-:-:S02]  /*0f60*/  VIMNMX3 R4, R4, R5, R6, !PT ;  /* 0x000000050404720f */ /* 0x004fc40007800106 */
[----:B---3--:R-:W-:Y:S02]  /*0f70*/  VIMNMX3 R7, R7, R8, R9, !PT ;  /* 0x000000080707720f */ /* 0x008fe40007800109 */
[----:B----4-:R-:W-:Y:S02]  /*0f80*/  VIMNMX3 R10, R10, R11, R12, !PT ;  /* 0x0000000b0a0a720f */ /* 0x010fe4000780010c */
[----:B------:R-:W-:Y:S02]  /*0f90*/  VIMNMX3 R13, R13, R14, R15, !PT ;  /* 0x0000000e0d0d720f */ /* 0x000fe4000780010f */
[----:B-----5:R-:W-:Y:S02]  /*0fa0*/  VIMNMX3 R18, R16, R17, R18, !PT ;  /* 0x000000111012720f */ /* 0x020fe40007800112 */
[----:B------:R-:W-:Y:S02]  /*0fb0*/  VIMNMX3 R4, R4, R7, R10, !PT ;  /* 0x000000070404720f */ /* 0x000fe4000780010a */
[----:B------:R-:W-:-:S04]  /*0fc0*/  VIMNMX3 R13, R13, R18, R19, !PT ;  /* 0x000000120d0d720f */ /* 0x000fc80007800113 */
[----:B------:R-:W-:Y:S01]  /*0fd0*/  VIMNMX R3, PT, PT, R4, R13, !PT ;  /* 0x0000000d04037248 */ /* 0x000fe20007fe0100 */
[----:B------:R-:W-:Y:S06]  /*0fe0*/  @!P0 BRA `(.L_x_846) ;  /* 0x0000000000608947 */ /* 0x000fec0003800000 */
[----:B------:R-:W0:Y:S01]  /*0ff0*/  LDC R24, c[0x0][0x390] ;  /* 0x0000e400ff187b82 */ /* 0x000e220000000800 */
[----:B------:R-:W-:Y:S02]  /*1000*/  VIADD R22, R2, 0xfffff000 ;  /* 0xfffff00002167836 */ /* 0x000fe40000000000 */
[----:B------:R-:W-:-:S07]  /*1010*/  IMAD.MOV.U32 R23, RZ, RZ, 0x1000 ;  /* 0x00001000ff177424 */ /* 0x000fce00078e00ff */
.L_x_848:
[----:B------:R-:W-:-:S05]  /*1020*/  IMAD.WIDE R26, R23, 0x4, R20 ;  /* 0x00000004171a7825 */ /* 0x000fca00078e0214 */
[----:B------:R-:W2:Y:S04]  /*1030*/  LDG.E.128.CONSTANT R4, desc[UR6][R26.64] ;  /* 0x000000061a047981 */ /* 0x000ea8000c1e9d00 */
[----:B------:R-:W3:Y:S04]  /*1040*/  LDG.E.128.CONSTANT R8, desc[UR6][R26.64+0x1000] ;  /* 0x001000061a087981 */ /* 0x000ee8000c1e9d00 */
[----:B------:R-:W4:Y:S04]  /*1050*/  LDG.E.128.CONSTANT R12, desc[UR6][R26.64+0x2000] ;  /* 0x002000061a0c7981 */ /* 0x000f28000c1e9d00 */
[----:B------:R-:W5:Y:S01]  /*1060*/  LDG.E.128.CONSTANT R16, desc[UR6][R26.64+0x3000] ;  /* 0x003000061a107981 */ /* 0x000f62000c1e9d00 */
[----:B0-----:R-:W-:Y:S01]  /*1070*/  IMAD.MOV.U32 R2, RZ, RZ, R24 ;  /* 0x000000ffff027224 */ /* 0x001fe200078e0018 */
[----:B--2---:R-:W-:-:S03]  /*1080*/  VIMNMX3 R3, R3, R4, R5, !PT ;  /* 0x000000040303720f */ /* 0x004fc60007800105 */
[----:B------:R-:W-:Y:S01]  /*1090*/  IMAD.IADD R4, R2, 0x1, -R23 ;  /* 0x0000000102047824 */ /* 0x000fe200078e0a17 */
[----:B---3--:R-:W-:-:S04]  /*10a0*/  VIMNMX3 R6, R6, R7, R8, !PT ;  /* 0x000000070606720f */ /* 0x008fc80007800108 */
[----:B------:R-:W-:Y:S02]  /*10b0*/  ISETP.GE.AND P0, PT, R4, 0x1000, PT ;  /* 0x000010000400780c */ /* 0x000fe40003f06270 */
[----:B------:R-:W-:Y:S02]  /*10c0*/  VIMNMX3 R8, R9, R10, R11, !PT ;  /* 0x0000000a0908720f */ /* 0x000fe4000780010b */
[----:B----4-:R-:W-:Y:S02]  /*10d0*/  VIMNMX3 R12, R12, R13, R14, !PT ;  /* 0x0000000d0c0c720f */ /* 0x010fe4000780010e */
[----:B-----5:R-:W-:Y:S02]  /*10e0*/  VIMNMX3 R15, R15, R16, R17, !PT ;  /* 0x000000100f0f720f */ /* 0x020fe40007800111 */
[----:B------:R-:W-:Y:S02]  /*10f0*/  VIMNMX R18, PT, PT, R18, R19, !PT ;  /* 0x0000001312127248 */ /* 0x000fe40007fe0100 */
[----:B------:R-:W-:-:S02]  /*1100*/  VIMNMX3 R3, R3, R6, R8, !PT ;  /* 0x000000060303720f */ /* 0x000fc40007800108 */
[----:B------:R-:W-:-:S04]  /*1110*/  VIMNMX3 R12, R12, R15, R18, !PT ;  /* 0x0000000f0c0c720f */ /* 0x000fc80007800112 */
[----:B------:R-:W-:Y:S01]  /*1120*/  VIMNMX R3, PT, PT, R3, R12, !PT ;  /* 0x0000000c03037248 */ /* 0x000fe20007fe0100 */
[----:B------:R-:W-:Y:S06]  /*1130*/  @!P0 BRA `(.L_x_847) ;  /* 0x0000000400fc8947 */ /* 0x000fec0003800000 */
[----:B------:R-:W-:-:S05]  /*1140*/  VIADD R23, R23, 0x1000 ;  /* 0x0000100017177836 */ /* 0x000fca0000000000 */
[----:B------:R-:W-:-:S13]  /*1150*/  ISETP.GT.AND P0, PT, R23, R22, PT ;  /* 0x000000161700720c */ /* 0x000fda0003f04270 */
[----:B------:R-:W-:Y:S05]  /*1160*/  @!P0 BRA `(.L_x_848) ;  /* 0xfffffffc00ac8947 */ /* 0x000fea000383ffff */
.L_x_846:
[----:B------:R-:W-:-:S13]  /*1170*/  ISETP.GE.AND P0, PT, R23, R2, PT ;  /* 0x000000021700720c */ /* 0x000fda0003f06270 */
[----:B------:R-:W-:Y:S05]  /*1180*/  @P0 BRA `(.L_x_847) ;  /* 0x0000000400e80947 */ /* 0x000fea0003800000 */
[----:B------:R-:W-:Y:S01]  /*1190*/  IMAD.IADD R11, R2, 0x1, -R23 ;  /* 0x00000001020b7824 */ /* 0x000fe200078e0a17 */
[----:B------:R-:W-:Y:S04]  /*11a0*/  BSSY.RECONVERGENT B1, `(.L_x_847) ;  /* 0x0000078000017945 */ /* 0x000fe80003800200 */
[----:B------:R-:W-:-:S13]  /*11b0*/  ISETP.GE.AND P0, PT, R0, R11, PT ;  /* 0x0000000b0000720c */ /* 0x000fda0003f06270 */
[----:B------:R-:W-:Y:S05]  /*11c0*/  @P0 BRA `(.L_x_849) ;  /* 0x0000000400d40947 */ /* 0x000fea0003800000 */
[----:B------:R-:W-:Y:S01]  /*11d0*/  LOP3.LUT R4, RZ, R0, RZ, 0x33, !PT ;  /* 0x00000000ff047212 */ /* 0x000fe200078e33ff */
[----:B------:R-:W-:Y:S03]  /*11e0*/  BSSY.RECONVERGENT B2, `(.L_x_850) ;  /* 0x0000015000027945 */ /* 0x000fe60003800200 */
[----:B------:R-:W-:-:S04]  /*11f0*/  IADD3 R4, PT, PT, -R23, R2, R4 ;  /* 0x0000000217047210 */ /* 0x000fc80007ffe104 */
[C---:B------:R-:W-:Y:S02]  /*1200*/  LOP3.LUT R2, R4.reuse, 0x300, RZ, 0xc0, !PT ;  /* 0x0000030004027812 */ /* 0x040fe400078ec0ff */
[----:B------:R-:W-:Y:S02]  /*1210*/  ISETP.GE.U32.AND P1, PT, R4, 0x300, PT ;  /* 0x000003000400780c */ /* 0x000fe40003f26070 */
[----:B------:R-:W-:Y:S01]  /*1220*/  ISETP.NE.AND P0, PT, R2, 0x300, PT ;  /* 0x000003000200780c */ /* 0x000fe20003f05270 */
[----:B------:R-:W-:-:S12]  /*1230*/  IMAD.MOV.U32 R2, RZ, RZ, R0 ;  /* 0x000000ffff027224 */ /* 0x000fd800078e0000 */
[----:B------:R-:W-:Y:S05]  /*1240*/  @!P0 BRA `(.L_x_851) ;  /* 0x0000000000388947 */ /* 0x000fea0003800000 */
[----:B------:R-:W0:Y:S01]  /*1250*/  LDC.64 R6, c[0x0][0x380] ;  /* 0x0000e000ff067b82 */ /* 0x000e220000000a00 */
[----:B------:R-:W-:Y:S01]  /*1260*/  LEA.HI R2, R4, 0x1, RZ, 0x18 ;  /* 0x0000000104027811 */ /* 0x000fe200078fc0ff */
[----:B------:R-:W-:-:S03]  /*1270*/  IMAD.IADD R9, R0, 0x1, R23 ;  /* 0x0000000100097824 */ /* 0x000fc600078e0217 */
[----:B------:R-:W-:Y:S01]  /*1280*/  LOP3.LUT R4, R2, 0x3, RZ, 0xc0, !PT ;  /* 0x0000000302047812 */ /* 0x000fe200078ec0ff */
[----:B------:R-:W-:-:S04]  /*1290*/  IMAD.MOV.U32 R2, RZ, RZ, R0 ;  /* 0x000000ffff027224 */ /* 0x000fc800078e0000 */
[----:B------:R-:W-:-:S07]  /*12a0*/  IMAD.MOV R8, RZ, RZ, -R4 ;  /* 0x000000ffff087224 */ /* 0x000fce00078e0a04 */
.L_x_852:
[----:B0-----:R-:W-:-:S06]  /*12b0*/  IMAD.WIDE.U32 R4, R9, 0x4, R6 ;  /* 0x0000000409047825 */ /* 0x001fcc00078e0006 */
[----:B------:R-:W2:Y:S01]  /*12c0*/  LDG.E.CONSTANT R4, desc[UR6][R4.64] ;  /* 0x0000000604047981 */ /* 0x000ea2000c1e9900 */
[----:B------:R-:W-:Y:S02]  /*12d0*/  VIADD R8, R8, 0x1 ;  /* 0x0000000108087836 */ /* 0x000fe40000000000 */
[----:B------:R-:W-:Y:S02]  /*12e0*/  VIADD R2, R2, 0x100 ;  /* 0x0000010002027836 */ /* 0x000fe40000000000 */
[----:B------:R-:W-:Y:S01]  /*12f0*/  VIADD R9, R9, 0x100 ;  /* 0x0000010009097836 */ /* 0x000fe20000000000 */
[----:B------:R-:W-:Y:S02]  /*1300*/  ISETP.NE.AND P0, PT, R8, RZ, PT ;  /* 0x000000ff0800720c */ /* 0x000fe40003f05270 */
[----:B--2---:R-:W-:-:S11]  /*1310*/  VIMNMX R3, PT, PT, R4, R3, !PT ;  /* 0x0000000304037248 */ /* 0x004fd60007fe0100 */
[----:B------:R-:W-:Y:S05]  /*1320*/  @P0 BRA `(.L_x_852) ;  /* 0xfffffffc00e00947 */ /* 0x000fea000383ffff */
.L_x_851:
[----:B------:R-:W-:Y:S05]  /*1330*/  BSYNC.RECONVERGENT B2 ;  /* 0x0000000000027941 */ /* 0x000fea0003800200 */
.L_x_850:
[----:B------:R-:W-:Y:S05]  /*1340*/  @!P1 BRA `(.L_x_849) ;  /* 0x0000000400749947 */ /* 0x000fea0003800000 */
[----:B------:R-:W0:Y:S01]  /*1350*/  LDCU.64 UR4, c[0x0][0x380] ;  /* 0x00007000ff0477ac */ /* 0x000e220008000a00 */
[----:B------:R-:W-:Y:S01]  /*1360*/  IMAD.IADD R7, R11, 0x1, -R2 ;  /* 0x000000010b077824 */ /* 0x000fe200078e0a02 */
[C---:B------:R-:W-:Y:S01]  /*1370*/  IADD3 R5, P0, PT, R2.reuse, R23, RZ ;  /* 0x0000001702057210 */ /* 0x040fe20007f1e0ff */
[----:B------:R-:W-:Y:S01]  /*1380*/  BSSY.RECONVERGENT B2, `(.L_x_853) ;  /* 0x0000033000027945 */ /* 0x000fe20003800200 */
[----:B------:R-:W-:Y:S02]  /*1390*/  IMAD.IADD R13, R2, 0x1, R23 ;  /* 0x00000001020d7824 */ /* 0x000fe400078e0217 */
[----:B------:R-:W-:Y:S01]  /*13a0*/  ISETP.GT.AND P1, PT, R7, 0xc00, PT ;  /* 0x00000c000700780c */ /* 0x000fe20003f24270 */
[----:B------:R-:W-:Y:S01]  /*13b0*/  IMAD.X R6, RZ, RZ, RZ, P0 ;  /* 0x000000ffff067224 */ /* 0x000fe200000e06ff */
[----:B0-----:R-:W-:-:S04]  /*13c0*/  LEA R4, P0, R5, UR4, 0x2 ;  /* 0x0000000405047c11 */ /* 0x001fc8000f8010ff */
[----:B------:R-:W-:Y:S02]  /*13d0*/  LEA.HI.X R5, R5, UR5, R6, 0x2, P0 ;  /* 0x0000000505057c11 */ /* 0x000fe400080f1406 */
[----:B------:R-:W-:-:S05]  /*13e0*/  IADD3 R4, P0, PT, R4, 0x800, RZ ;  /* 0x0000080004047810 */ /* 0x000fca0007f1e0ff */
[----:B------:R-:W-:Y:S01]  /*13f0*/  IMAD.X R5, RZ, RZ, R5, P0 ;  /* 0x000000ffff057224 */ /* 0x000fe200000e0605 */
[----:B------:R-:W-:Y:S01]  /*1400*/  PLOP3.LUT P0, PT, PT, PT, PT, 0x80, 0x8 ;  /* 0x000000000008781c */ /* 0x000fe20003f0f070 */
[----:B------:R-:W-:-:S12]  /*1410*/  @!P1 BRA `(.L_x_854) ;  /* 0x0000000000a49947 */ /* 0x000fd80003800000 */
[----:B------:R-:W-:Y:S01]  /*1420*/  PLOP3.LUT P0, PT, PT, PT, PT, 0x8, 0x80 ;  /* 0x000000000080781c */ /* 0x000fe20003f0e170 */
[----:B------:R-:W-:-:S12]  /*1430*/  VIADD R15, R11, 0xfffff400 ;  /* 0xfffff4000b0f7836 */ /* 0x000fd80000000000 */
.L_x_855:
[----:B------:R-:W0:Y:S01]  /*1440*/  LDC.64 R6, c[0x0][0x380] ;  /* 0x0000e000ff067b82 */ /* 0x000e220000000a00 */
[C---:B------:R-:W-:Y:S01]  /*1450*/  VIADD R25, R13.reuse, 0x400 ;  /* 0x000004000d197836 */ /* 0x040fe20000000000 */
[----:B------:R-:W2:Y:S01]  /*1460*/  LDG.E.CONSTANT R10, desc[UR6][R4.64+-0x400] ;  /* 0xfffc0006040a7981 */ /* 0x000ea2000c1e9900 */
[----:B------:R-:W-:-:S03]  /*1470*/  VIADD R9, R13, 0x800 ;  /* 0x000008000d097836 */ /* 0x000fc60000000000 */
[----:B------:R-:W3:Y:S04]  /*1480*/  LDG.E.CONSTANT R21, desc[UR6][R4.64] ;  /* 0x0000000604157981 */ /* 0x000ee8000c1e9900 */
[----:B------:R-:W3:Y:S04]  /*1490*/  LDG.E.CONSTANT R18, desc[UR6][R4.64+0x400] ;  /* 0x0004000604127981 */ /* 0x000ee8000c1e9900 */
[----:B------:R-:W4:Y:S01]  /*14a0*/  LDG.E.CONSTANT R16, desc[UR6][R4.64+0xc00] ;  /* 0x000c000604107981 */ /* 0x000f22000c1e9900 */
[----:B------:R-:W-:-:S03]  /*14b0*/  VIADD R27, R13, 0xc00 ;  /* 0x00000c000d1b7836 */ /* 0x000fc60000000000 */
[----:B------:R-:W5:Y:S04]  /*14c0*/  LDG.E.CONSTANT R17, desc[UR6][R4.64+0x1000] ;  /* 0x0010000604117981 */ /* 0x000f68000c1e9900 */
[----:B------:R-:W5:Y:S01]  /*14d0*/  LDG.E.CONSTANT R14, desc[UR6][R4.64+0x1400] ;  /* 0x00140006040e7981 */ /* 0x000f62000c1e9900 */
[----:B0-----:R-:W-:-:S03]  /*14e0*/  IMAD.WIDE.U32 R22, R13, 0x4, R6 ;  /* 0x000000040d167825 */ /* 0x001fc600078e0006 */
[----:B------:R-:W5:Y:S04]  /*14f0*/  LDG.E.CONSTANT R20, desc[UR6][R4.64+0x1c00] ;  /* 0x001c000604147981 */ /* 0x000f68000c1e9900 */
[----:B------:R-:W2:Y:S01]  /*1500*/  LDG.E.CONSTANT R12, desc[UR6][R22.64] ;  /* 0x00000006160c7981 */ /* 0x000ea2000c1e9900 */
[----:B------:R-:W-:-:S05]  /*1510*/  IMAD.WIDE.U32 R24, R25, 0x4, R6 ;  /* 0x0000000419187825 */ /* 0x000fca00078e0006 */
[----:B------:R-:W4:Y:S01]  /*1520*/  LDG.E.CONSTANT R19, desc[UR6][R24.64] ;  /* 0x0000000618137981 */ /* 0x000f22000c1e9900 */
[----:B------:R-:W-:-:S03]  /*1530*/  IMAD.WIDE.U32 R8, R9, 0x4, R6 ;  /* 0x0000000409087825 */ /* 0x000fc600078e0006 */
[----:B------:R-:W5:Y:S01]  /*1540*/  LDG.E.CONSTANT R23, desc[UR6][R4.64+0x2000] ;  /* 0x0020000604177981 */ /* 0x000f62000c1e9900 */
[----:B------:R-:W-:-:S03]  /*1550*/  IMAD.WIDE.U32 R6, R27, 0x4, R6 ;  /* 0x000000041b067825 */ /* 0x000fc600078e0006 */
[----:B------:R-:W5:Y:S04]  /*1560*/  LDG.E.CONSTANT R9, desc[UR6][R8.64] ;  /* 0x0000000608097981 */ /* 0x000f68000c1e9900 */
[----:B------:R-:W5:Y:S04]  /*1570*/  LDG.E.CONSTANT R22, desc[UR6][R4.64+0x2400] ;  /* 0x0024000604167981 */ /* 0x000f68000c1e9900 */
[----:B------:R0:W5:Y:S04]  /*1580*/  LDG.E.CONSTANT R6, desc[UR6][R6.64] ;  /* 0x0000000606067981 */ /* 0x000168000c1e9900 */
[----:B------:R-:W5:Y:S04]  /*1590*/  LDG.E.CONSTANT R25, desc[UR6][R4.64+0x2c00] ;  /* 0x002c000604197981 */ /* 0x000f68000c1e9900 */
[----:B------:R-:W5:Y:S04]  /*15a0*/  LDG.E.CONSTANT R27, desc[UR6][R4.64+0x3000] ;  /* 0x00300006041b7981 */ /* 0x000f68000c1e9900 */
[----:B------:R1:W5:Y:S01]  /*15b0*/  LDG.E.CONSTANT R24, desc[UR6][R4.64+0x3400] ;  /* 0x0034000604187981 */ /* 0x000362000c1e9900 */
[----:B------:R-:W-:-:S05]  /*15c0*/  VIADD R2, R2, 0x1000 ;  /* 0x0000100002027836 */ /* 0x000fca0000000000 */
[----:B------:R-:W-:Y:S02]  /*15d0*/  ISETP.GE.AND P1, PT, R2, R15, PT ;  /* 0x0000000f0200720c */ /* 0x000fe40003f26270 */
[----:B0-----:R-:W-:Y:S01]  /*15e0*/  IADD3 R7, P2, PT, R4, 0x4000, RZ ;  /* 0x0000400004077810 */ /* 0x001fe20007f5e0ff */
[----:B------:R-:W-:-:S04]  /*15f0*/  VIADD R13, R13, 0x1000 ;  /* 0x000010000d0d7836 */ /* 0x000fc80000000000 */
[----:B-1----:R-:W-:Y:S02]  /*1600*/  IMAD.X R5, RZ, RZ, R5, P2 ;  /* 0x000000ffff057224 */ /* 0x002fe400010e0605 */
[----:B------:R-:W-:Y:S01]  /*1610*/  IMAD.MOV.U32 R4, RZ, RZ, R7 ;  /* 0x000000ffff047224 */ /* 0x000fe200078e0007 */
[----:B--2---:R-:W-:-:S04]  /*1620*/  VIMNMX3 R10, R3, R12, R10, !PT ;  /* 0x0000000c030a720f */ /* 0x004fc8000780010a */
[----:B---3--:R-:W-:-:S04]  /*1630*/  VIMNMX3 R10, R10, R21, R18, !PT ;  /* 0x000000150a0a720f */ /* 0x008fc80007800112 */
[----:B----4-:R-:W-:-:S04]  /*1640*/  VIMNMX3 R10, R10, R19, R16, !PT ;  /* 0x000000130a0a720f */ /* 0x010fc80007800110 */
[----:B-----5:R-:W-:-:S04]  /*1650*/  VIMNMX3 R10, R10, R17, R14, !PT ;  /* 0x000000110a0a720f */ /* 0x020fc8000780010e */
[----:B------:R-:W-:-:S04]  /*1660*/  VIMNMX3 R9, R10, R9, R20, !PT ;  /* 0x000000090a09720f */ /* 0x000fc80007800114 */
[----:B------:R-:W-:-:S04]  /*1670*/  VIMNMX3 R9, R9, R23, R22, !PT ;  /* 0x000000170909720f */ /* 0x000fc80007800116 */
[----:B------:R-:W-:-:S04]  /*1680*/  VIMNMX3 R6, R9, R6, R25, !PT ;  /* 0x000000060906720f */ /* 0x000fc80007800119 */
[----:B------:R-:W-:Y:S01]  /*1690*/  VIMNMX3 R3, R6, R27, R24, !PT ;  /* 0x0000001b0603720f */ /* 0x000fe20007800118 */
[----:B------:R-:W-:Y:S06]  /*16a0*/  @!P1 BRA `(.L_x_855) ;  /* 0xfffffffc00649947 */ /* 0x000fec000383ffff */
.L_x_854:
[----:B------:R-:W-:Y:S05]  /*16b0*/  BSYNC.RECONVERGENT B2 ;  /* 0x0000000000027941 */ /* 0x000fea0003800200 */
.L_x_853:
[----:B------:R-:W-:Y:S01]  /*16c0*/  IMAD.IADD R6, R11, 0x1, -R2 ;  /* 0x000000010b067824 */ /* 0x000fe200078e0a02 */
[----:B------:R-:W-:Y:S04]  /*16d0*/  BSSY.RECONVERGENT B2, `(.L_x_856) ;  /* 0x000001a000027945 */ /* 0x000fe80003800200 */
[----:B------:R-:W-:-:S13]  /*16e0*/  ISETP.GT.AND P1, PT, R6, 0x400, PT ;  /* 0x000004000600780c */ /* 0x000fda0003f24270 */
[----:B------:R-:W-:Y:S05]  /*16f0*/  @!P1 BRA `(.L_x_857) ;  /* 0x00000000005c9947 */ /* 0x000fea0003800000 */
[----:B------:R-:W0:Y:S01]  /*1700*/  LDC.64 R8, c[0x0][0x380] ;  /* 0x0000e000ff087b82 */ /* 0x000e220000000a00 */
[C---:B------:R-:W-:Y:S01]  /*1710*/  VIADD R15, R13.reuse, 0x400 ;  /* 0x000004000d0f7836 */ /* 0x040fe20000000000 */
[----:B------:R-:W2:Y:S04]  /*1720*/  LDG.E.CONSTANT R10, desc[UR6][R4.64+-0x400] ;  /* 0xfffc0006040a7981 */ /* 0x000ea8000c1e9900 */
[----:B------:R-:W3:Y:S04]  /*1730*/  LDG.E.CONSTANT R12, desc[UR6][R4.64+0x400] ;  /* 0x00040006040c7981 */ /* 0x000ee8000c1e9900 */
[----:B------:R-:W4:Y:S04]  /*1740*/  LDG.E.CONSTANT R14, desc[UR6][R4.64+0xc00] ;  /* 0x000c0006040e7981 */ /* 0x000f28000c1e9900 */
[----:B------:R-:W5:Y:S04]  /*1750*/  LDG.E.CONSTANT R17, desc[UR6][R4.64+0x1000] ;  /* 0x0010000604117981 */ /* 0x000f68000c1e9900 */
[----:B------:R1:W5:Y:S01]  /*1760*/  LDG.E.CONSTANT R16, desc[UR6][R4.64+0x1400] ;  /* 0x0014000604107981 */ /* 0x000362000c1e9900 */
[----:B0-----:R-:W-:-:S04]  /*1770*/  IMAD.WIDE.U32 R6, R13, 0x4, R8 ;  /* 0x000000040d067825 */ /* 0x001fc800078e0008 */
[----:B------:R-:W-:Y:S02]  /*1780*/  IMAD.WIDE.U32 R8, R15, 0x4, R8 ;  /* 0x000000040f087825 */ /* 0x000fe400078e0008 */
[----:B------:R-:W2:Y:S04]  /*1790*/  LDG.E.CONSTANT R6, desc[UR6][R6.64] ;  /* 0x0000000606067981 */ /* 0x000ea8000c1e9900 */
[----:B------:R-:W3:Y:S04]  /*17a0*/  LDG.E.CONSTANT R15, desc[UR6][R4.64] ;  /* 0x00000006040f7981 */ /* 0x000ee8000c1e9900 */
[----:B------:R-:W4:Y:S01]  /*17b0*/  LDG.E.CONSTANT R9, desc[UR6][R8.64] ;  /* 0x0000000608097981 */ /* 0x000f22000c1e9900 */
[----:B------:R-:W-:Y:S01]  /*17c0*/  PLOP3.LUT P0, PT, PT, PT, PT, 0x8, 0x80 ;  /* 0x000000000080781c */ /* 0x000fe20003f0e170 */
[----:B------:R-:W-:-:S02]  /*17d0*/  VIADD R2, R2, 0x800 ;  /* 0x0000080002027836 */ /* 0x000fc40000000000 */
[----:B------:R-:W-:Y:S01]  /*17e0*/  VIADD R13, R13, 0x800 ;  /* 0x000008000d0d7836 */ /* 0x000fe20000000000 */
[----:B--2---:R-:W-:Y:S02]  /*17f0*/  VIMNMX3 R10, R3, R6, R10, !PT ;  /* 0x00000006030a720f */ /* 0x004fe4000780010a */
[----:B------:R-:W-:Y:S02]  /*1800*/  IADD3 R6, P1, PT, R4, 0x2000, RZ ;  /* 0x0000200004067810 */ /* 0x000fe40007f3e0ff */
[----:B---3--:R-:W-:-:S03]  /*1810*/  VIMNMX3 R10, R10, R15, R12, !PT ;  /* 0x0000000f0a0a720f */ /* 0x008fc6000780010c */
[----:B------:R-:W-:Y:S01]  /*1820*/  IMAD.X R7, RZ, RZ, R5, P1 ;  /* 0x000000ffff077224 */ /* 0x000fe200008e0605 */
[----:B----4-:R-:W-:Y:S01]  /*1830*/  VIMNMX3 R10, R10, R9, R14, !PT ;  /* 0x000000090a0a720f */ /* 0x010fe2000780010e */
[----:B-1----:R-:W-:Y:S02]  /*1840*/  IMAD.MOV.U32 R4, RZ, RZ, R6 ;  /* 0x000000ffff047224 */ /* 0x002fe400078e0006 */
[----:B------:R-:W-:Y:S01]  /*1850*/  IMAD.MOV.U32 R5, RZ, RZ, R7 ;  /* 0x000000ffff057224 */ /* 0x000fe200078e0007 */
[----:B-----5:R-:W-:-:S07]  /*1860*/  VIMNMX3 R3, R10, R17, R16, !PT ;  /* 0x000000110a03720f */ /* 0x020fce0007800110 */
.L_x_857:
[----:B------:R-:W-:Y:S05]  /*1870*/  BSYNC.RECONVERGENT B2 ;  /* 0x0000000000027941 */ /* 0x000fea0003800200 */
.L_x_856:
[----:B------:R-:W-:-:S13]  /*1880*/  ISETP.LT.OR P0, PT, R2, R11, P0 ;  /* 0x0000000b0200720c */ /* 0x000fda0000701670 */
[----:B------:R-:W-:Y:S05]  /*1890*/  @!P0 BRA `(.L_x_849) ;  /* 0x0000000000208947 */ /* 0x000fea0003800000 */
[----:B------:R-:W0:Y:S01]  /*18a0*/  LDC.64 R6, c[0x0][0x380] ;  /* 0x0000e000ff067b82 */ /* 0x000e220000000a00 */
[----:B------:R-:W2:Y:S04]  /*18b0*/  LDG.E.CONSTANT R2, desc[UR6][R4.64+-0x400] ;  /* 0xfffc000604027981 */ /* 0x000ea8000c1e9900 */
[----:B------:R-:W3:Y:S04]  /*18c0*/  LDG.E.CONSTANT R9, desc[UR6][R4.64] ;  /* 0x0000000604097981 */ /* 0x000ee8000c1e9900 */
[----:B------:R-:W3:Y:S01]  /*18d0*/  LDG.E.CONSTANT R8, desc[UR6][R4.64+0x400] ;  /* 0x0004000604087981 */ /* 0x000ee2000c1e9900 */
[----:B0-----:R-:W-:-:S06]  /*18e0*/  IMAD.WIDE.U32 R6, R13, 0x4, R6 ;  /* 0x000000040d067825 */ /* 0x001fcc00078e0006 */
[----:B------:R-:W2:Y:S02]  /*18f0*/  LDG.E.CONSTANT R6, desc[UR6][R6.64] ;  /* 0x0000000606067981 */ /* 0x000ea4000c1e9900 */
[----:B--2---:R-:W-:-:S04]  /*1900*/  VIMNMX3 R2, R3, R6, R2, !PT ;  /* 0x000000060302720f */ /* 0x004fc80007800102 */
[----:B---3--:R-:W-:-:S07]  /*1910*/  VIMNMX3 R3, R2, R9, R8, !PT ;  /* 0x000000090203720f */ /* 0x008fce0007800108 */
.L_x_849:
[----:B------:R-:W-:Y:S05]  /*1920*/  BSYNC.RECONVERGENT B1 ;  /* 0x0000000000017941 */ /* 0x000fea0003800200 */
.L_x_847:
        /* <DEDUP_REMOVED lines=33> */
[----:B---3--:R-:W1:Y:S01]  /*1b40*/  LDS.64 R2, [UR4+0x20] ;  /* 0x00002004ff027984 */ /* 0x008e620008000a00 */
[----:B0-----:R-:W-:-:S04]  /*1b50*/  VIMNMX3 R0, R5, R0, R8, !PT ;  /* 0x000000000500720f */ /* 0x001fc80007800108 */
[----:B------:R-:W-:-:S04]  /*1b60*/  VIMNMX3 R0, R0, R9, R10, !PT ;  /* 0x000000090000720f */ /* 0x000fc8000780010a */
[----:B-1----:R-:W-:-:S04]  /*1b70*/  VIMNMX3 R0, R0, R11, R2, !PT ;  /* 0x0000000b0000720f */ /* 0x002fc80007800102 */
[----:B------:R-:W-:Y:S01]  /*1b80*/  VIMNMX R5, PT, PT, R0, R3, !PT ;  /* 0x0000000300057248 */ /* 0x000fe20007fe0100 */
[----:B------:R-:W-:Y:S06]  /*1b90*/  BRA `(.L_x_845) ;  /* 0x0000001c00007947 */ /* 0x000fec0003800000 */
.L_x_830:
        /* <DEDUP_REMOVED lines=12> */
.L_x_860:
[----:B------:R-:W-:Y:S05]  /*1c60*/  BSYNC.RECONVERGENT B1 ;  /* 0x0000000000017941 */ /* 0x000fea0003800200 */
.L_x_859:
        /* <DEDUP_REMOVED lines=16> */
.L_x_865:
        /* <DEDUP_REMOVED lines=9> */
.L_x_864:
[----:B------:R-:W-:Y:S05]  /*1e00*/  BSYNC.RECONVERGENT B2 ;  /* 0x0000000000027941 */ /* 0x000fea0003800200 */
.L_x_863:
        /* <DEDUP_REMOVED lines=8> */
.L_x_868:
        /* <DEDUP_REMOVED lines=35> */
.L_x_867:
[----:B------:R-:W-:Y:S05]  /*20c0*/  BSYNC.RECONVERGENT B2 ;  /* 0x0000000000027941 */ /* 0x000fea0003800200 */
.L_x_866:
        /* <DEDUP_REMOVED lines=22> */
.L_x_870:
[----:B------:R-:W-:Y:S05]  /*2230*/  BSYNC.RECONVERGENT B2 ;  /* 0x0000000000027941 */ /* 0x000fea0003800200 */
.L_x_869:
        /* <DEDUP_REMOVED lines=10> */
.L_x_862:
[----:B------:R-:W-:Y:S05]  /*22e0*/  BSYNC.RECONVERGENT B1 ;  /* 0x0000000000017941 */ /* 0x000fea0003800200 */
.L_x_861:
        /* <DEDUP_REMOVED lines=43> */
.L_x_871:
[----:B0-----:R-:W0:Y:S01]  /*25a0*/  S2R R4, SR_LANEID ;  /* 0x0000000000047919 */ /* 0x001e220000000000 */
[----:B------:R-:W-:-:S04]  /*25b0*/  LOP3.LUT R0, R3, 0x3e0, RZ, 0xc0, !PT ;  /* 0x000003e003007812 */ /* 0x000fc800078ec0ff */
[----:B------:R-:W-:Y:S01]  /*25c0*/  LOP3.LUT R9, RZ, R0, RZ, 0x33, !PT ;  /* 0x00000000ff097212 */ /* 0x000fe200078e33ff */
[----:B------:R-:W-:-:S04]  /*25d0*/  VIADD R5, R0, 0x20 ;  /* 0x0000002000057836 */ /* 0x000fc80000000000 */
[----:B------:R-:W-:Y:S01]  /*25e0*/  IMAD.IADD R9, R9, 0x1, R2 ;  /* 0x0000000109097824 */ /* 0x000fe200078e0202 */
[----:B------:R-:W-:-:S04]  /*25f0*/  ISETP.GT.AND P0, PT, R5, R2, PT ;  /* 0x000000020500720c */ /* 0x000fc80003f04270 */
        /* <DEDUP_REMOVED lines=9> */
[----:B------:R-:W1:Y:S10]  /*2690*/  SHFL.DOWN PT, R0, R7, 0x2, R6 ;  /* 0x0840000007007989 */ /* 0x000e7400000e0006 */
[----:B-1----:R-:W-:-:S02]  /*26a0*/  @!P0 VIMNMX R7, PT, PT, R7, R0, !PT ;  /* 0x0000000007078248 */ /* 0x002fc40007fe0100 */
[----:B------:R-:W-:Y:S01]  /*26b0*/  ISETP.GT.AND P0, PT, R5, R6, PT ;  /* 0x000000060500720c */ /* 0x000fe20003f04270 */
[----:B------:R-:W-:Y:S02]  /*26c0*/  VIADD R5, R4, 0x8 ;  /* 0x0000000804057836 */ /* 0x000fe40000000000 */
[----:B------:R-:W1:Y:S10]  /*26d0*/  SHFL.DOWN PT, R0, R7, 0x4, R6 ;  /* 0x0880000007007989 */ /* 0x000e7400000e0006 */
[----:B-1----:R-:W-:-:S02]  /*26e0*/  @!P0 VIMNMX R7, PT, PT, R7, R0, !PT ;  /* 0x0000000007078248 */ /* 0x002fc40007fe0100 */
[----:B------:R-:W-:Y:S01]  /*26f0*/  ISETP.GT.AND P0, PT, R5, R6, PT ;  /* 0x000000060500720c */ /* 0x000fe20003f04270 */
[----:B------:R-:W-:Y:S01]  /*2700*/  VIADD R5, R4, 0x10 ;  /* 0x0000001004057836 */ /* 0x000fe20000000000 */
[----:B------:R-:W-:Y:S01]  /*2710*/  @!P1 SHF.R.U32.HI R4, RZ, 0x3, R3 ;  /* 0x00000003ff049819 */ /* 0x000fe20000011603 */
[----:B------:R-:W1:Y:S03]  /*2720*/  SHFL.DOWN PT, R0, R7, 0x8, R6 ;  /* 0x0900000007007989 */ /* 0x000e6600000e0006 */
[----:B------:R-:W-:-:S07]  /*2730*/  @!P1 LOP3.LUT R4, R4, 0x7c, RZ, 0xc0, !PT ;  /* 0x0000007c04049812 */ /* 0x000fce00078ec0ff */
[----:B-1----:R-:W-:Y:S02]  /*2740*/  @!P0 VIMNMX R7, PT, PT, R7, R0, !PT ;  /* 0x0000000007078248 */ /* 0x002fe40007fe0100 */
        /* <DEDUP_REMOVED lines=18> */
[----:B------:R-:W1:Y:S04]  /*2870*/  LDS R0, [UR4+0xc] ;  /* 0x00000c04ff007984 */ /* 0x000e680008000800 */
[----:B------:R-:W0:Y:S04]  /*2880*/  LDS.128 R8, [UR4+0x10] ;  /* 0x00001004ff087984 */ /* 0x000e280008000c00 */
[----:B------:R-:W2:Y:S01]  /*2890*/  LDS.64 R6, [UR4+0x20] ;  /* 0x00002004ff067984 */ /* 0x000ea20008000a00 */
[----:B-1----:R-:W-:Y:S02]  /*28a0*/  @P2 VIMNMX R5, PT, PT, R5, R0, !PT ;  /* 0x0000000005052248 */ /* 0x002fe40007fe0100 */
[----:B------:R-:W-:-:S02]  /*28b0*/  ISETP.GT.AND P2, PT, R2, 0xa0, PT ;  /* 0x000000a00200780c */ /* 0x000fc40003f44270 */
[----:B0-----:R-:W-:Y:S02]  /*28c0*/  @P4 VIMNMX R5, PT, PT, R5, R8, !PT ;  /* 0x0000000805054248 */ /* 0x001fe40007fe0100 */
[C---:B------:R-:W-:Y:S02]  /*28d0*/  ISETP.GT.AND P4, PT, R2.reuse, 0xc0, PT ;  /* 0x000000c00200780c */ /* 0x040fe40003f84270 */
[----:B------:R-:W-:Y:S02]  /*28e0*/  @P3 VIMNMX R5, PT, PT, R5, R9, !PT ;  /* 0x0000000905053248 */ /* 0x000fe40007fe0100 */
[----:B------:R-:W-:Y:S02]  /*28f0*/  ISETP.GT.AND P3, PT, R2, 0xe0, PT ;  /* 0x000000e00200780c */ /* 0x000fe40003f64270 */
[----:B------:R-:W-:-:S04]  /*2900*/  @P1 VIMNMX R5, PT, PT, R5, R10, !PT ;  /* 0x0000000a05051248 */ /* 0x000fc80007fe0100 */
[----:B------:R-:W-:-:S04]  /*2910*/  @P2 VIMNMX R5, PT, PT, R5, R11, !PT ;  /* 0x0000000b05052248 */ /* 0x000fc80007fe0100 */
[----:B--2---:R-:W-:-:S04]  /*2920*/  @P4 VIMNMX R5, PT, PT, R5, R6, !PT ;  /* 0x0000000605054248 */ /* 0x004fc80007fe0100 */
[----:B------:R-:W-:Y:S01]  /*2930*/  @P3 VIMNMX R5, PT, PT, R5, R7, !PT ;  /* 0x0000000705053248 */ /* 0x000fe20007fe0100 */
[----:B------:R-:W-:Y:S06]  /*2940*/  BRA `(.L_x_845) ;  /* 0x0000000c00947947 */ /* 0x000fec0003800000 */
.L_x_858:
[----:B------:R-:W0:Y:S01]  /*2950*/  S2R R8, SR_TID.X ;  /* 0x0000000000087919 */ /* 0x000e220000002100 */
[----:B------:R-:W0:Y:S02]  /*2960*/  LDC.64 R4, c[0x0][0x380] ;  /* 0x0000e000ff047b82 */ /* 0x000e240000000a00 */
[----:B0-----:R-:W-:-:S05]  /*2970*/  IMAD.WIDE.U32 R4, R8, 0x4, R4 ;  /* 0x0000000408047825 */ /* 0x001fca00078e0004 */
[----:B------:R-:W2:Y:S04]  /*2980*/  LDG.E.CONSTANT R20, desc[UR6][R4.64] ;  /* 0x0000000604147981 */ /* 0x000ea8000c1e9900 */
[----:B------:R-:W2:Y:S04]  /*2990*/  LDG.E.CONSTANT R0, desc[UR6][R4.64+0x400] ;  /* 0x0004000604007981 */ /* 0x000ea8000c1e9900 */
[----:B------:R-:W2:Y:S04]  /*29a0*/  LDG.E.CONSTANT R3, desc[UR6][R4.64+0x800] ;  /* 0x0008000604037981 */ /* 0x000ea8000c1e9900 */
[----:B------:R-:W3:Y:S04]  /*29b0*/  LDG.E.CONSTANT R6, desc[UR6][R4.64+0xc00] ;  /* 0x000c000604067981 */ /* 0x000ee8000c1e9900 */
[----:B------:R-:W3:Y:S04]  /*29c0*/  LDG.E.CONSTANT R7, desc[UR6][R4.64+0x1000] ;  /* 0x0010000604077981 */ /* 0x000ee8000c1e9900 */
[----:B------:R-:W3:Y:S04]  /*29d0*/  LDG.E.CONSTANT R9, desc[UR6][R4.64+0x1400] ;  /* 0x0014000604097981 */ /* 0x000ee8000c1e9900 */
[----:B------:R-:W4:Y:S04]  /*29e0*/  LDG.E.CONSTANT R10, desc[UR6][R4.64+0x1800] ;  /* 0x00180006040a7981 */ /* 0x000f28000c1e9900 */
[----:B------:R-:W4:Y:S04]  /*29f0*/  LDG.E.CONSTANT R11, desc[UR6][R4.64+0x1c00] ;  /* 0x001c0006040b7981 */ /* 0x000f28000c1e9900 */
[----:B------:R-:W4:Y:S04]  /*2a00*/  LDG.E.CONSTANT R12, desc[UR6][R4.64+0x2000] ;  /* 0x00200006040c7981 */ /* 0x000f28000c1e9900 */
[----:B------:R-:W5:Y:S04]  /*2a10*/  LDG.E.CONSTANT R13, desc[UR6][R4.64+0x2400] ;  /* 0x00240006040d7981 */ /* 0x000f68000c1e9900 */
[----:B------:R-:W5:Y:S04]  /*2a20*/  LDG.E.CONSTANT R14, desc[UR6][R4.64+0x2800] ;  /* 0x00280006040e7981 */ /* 0x000f68000c1e9900 */
[----:B------:R-:W5:Y:S04]  /*2a30*/  LDG.E.CONSTANT R15, desc[UR6][R4.64+0x2c00] ;  /* 0x002c0006040f7981 */ /* 0x000f68000c1e9900 */
[----:B------:R-:W5:Y:S04]  /*2a40*/  LDG.E.CONSTANT R16, desc[UR6][R4.64+0x3000] ;  /* 0x0030000604107981 */ /* 0x000f68000c1e9900 */
[----:B------:R-:W5:Y:S04]  /*2a50*/  LDG.E.CONSTANT R17, desc[UR6][R4.64+0x3400] ;  /* 0x0034000604117981 */ /* 0x000f68000c1e9900 */
[----:B------:R-:W5:Y:S04]  /*2a60*/  LDG.E.CONSTANT R18, desc[UR6][R4.64+0x3800] ;  /* 0x0038000604127981 */ /* 0x000f68000c1e9900 */
[----:B------:R-:W5:Y:S01]  /*2a70*/  LDG.E.CONSTANT R19, desc[UR6][R4.64+0x3c00] ;  /* 0x003c000604137981 */ /* 0x000f62000c1e9900 */
[----:B------:R-:W-:-:S02]  /*2a80*/  ISETP.GE.U32.AND P0, PT, R2, 0x2000, PT ;  /* 0x000020000200780c */ /* 0x000fc40003f06070 */
[----:B--2---:R-:W-:Y:S02]  /*2a90*/  VIMNMX3 R0, R20, R0, R3, !PT ;  /* 0x000000001400720f */ /* 0x004fe40007800103 */
[----:B---3--:R-:W-:Y:S02]  /*2aa0*/  VIMNMX3 R7, R6, R7, R9, !PT ;  /* 0x000000070607720f */ /* 0x008fe40007800109 */
[----:B----4-:R-:W-:Y:S01]  /*2ab0*/  VIMNMX3 R10, R10, R11, R12, !PT ;  /* 0x0000000b0a0a720f */ /* 0x010fe2000780010c */
[----:B------:R-:W-:-:S03]  /*2ac0*/  IMAD.MOV.U32 R11, RZ, RZ, 0x1000 ;  /* 0x00001000ff0b7424 */ /* 0x000fc600078e00ff */
[----:B------:R-:W-:Y:S02]  /*2ad0*/  VIMNMX3 R0, R0, R7, R10, !PT ;  /* 0x000000070000720f */ /* 0x000fe4000780010a */
[----:B-----5:R-:W-:Y:S02]  /*2ae0*/  VIMNMX3 R14, R13, R14, R15, !PT ;  /* 0x0000000e0d0e720f */ /* 0x020fe4000780010f */
[----:B------:R-:W-:-:S04]  /*2af0*/  VIMNMX3 R16, R16, R17, R18, !PT ;  /* 0x000000111010720f */ /* 0x000fc80007800112 */
[----:B------:R-:W-:-:S04]  /*2b00*/  VIMNMX3 R19, R14, R16, R19, !PT ;  /* 0x000000100e13720f */ /* 0x000fc80007800113 */
[----:B------:R-:W-:Y:S01]  /*2b10*/  VIMNMX R0, PT, PT, R0, R19, !PT ;  /* 0x0000001300007248 */ /* 0x000fe20007fe0100 */
[----:B------:R-:W-:Y:S06]  /*2b20*/  @!P0 BRA `(.L_x_872) ;  /* 0x0000000000908947 */ /* 0x000fec0003800000 */
[----:B------:R-:W0:Y:S01]  /*2b30*/  LDC R3, c[0x0][0x390] ;  /* 0x0000e400ff037b82 */ /* 0x000e220000000800 */
[----:B------:R-:W-:Y:S02]  /*2b40*/  VIADD R10, R2, 0xfffff000 ;  /* 0xfffff000020a7836 */ /* 0x000fe40000000000 */
[----:B------:R-:W-:-:S07]  /*2b50*/  IMAD.MOV.U32 R11, RZ, RZ, 0x1000 ;  /* 0x00001000ff0b7424 */ /* 0x000fce00078e00ff */
.L_x_874:
[----:B------:R-:W-:-:S05]  /*2b60*/  IMAD.WIDE R6, R11, 0x4, R4 ;  /* 0x000000040b067825 */ /* 0x000fca00078e0204 */
        /* <DEDUP_REMOVED lines=14> */
[----:B------:R-:W5:Y:S04]  /*2c50*/  LDG.E.CONSTANT R12, desc[UR6][R6.64+0x3800] ;  /* 0x00380006060c7981 */ /* 0x000f68000c1e9900 */
[----:B------:R-:W5:Y:S01]  /*2c60*/  LDG.E.CONSTANT R15, desc[UR6][R6.64+0x3c00] ;  /* 0x003c0006060f7981 */ /* 0x000f62000c1e9900 */
[----:B--2---:R-:W-:Y:S01]  /*2c70*/  VIMNMX3 R17, R0, R17, R2, !PT ;  /* 0x000000110011720f */ /* 0x004fe20007800102 */
[----:B0-----:R-:W-:-:S04]  /*2c80*/  IMAD.MOV.U32 R2, RZ, RZ, R3 ;  /* 0x000000ffff027224 */ /* 0x001fc800078e0003 */
[----:B------:R-:W-:-:S05]  /*2c90*/  IMAD.IADD R0, R2, 0x1, -R11 ;  /* 0x0000000102007824 */ /* 0x000fca00078e0a0b */
[----:B------:R-:W-:Y:S02]  /*2ca0*/  ISETP.GE.AND P0, PT, R0, 0x1000, PT ;  /* 0x000010000000780c */ /* 0x000fe40003f06270 */
        /* <DEDUP_REMOVED lines=9> */
[----:B------:R-:W-:-:S05]  /*2d40*/  VIADD R11, R11, 0x1000 ;  /* 0x000010000b0b7836 */ /* 0x000fca0000000000 */
[----:B------:R-:W-:-:S13]  /*2d50*/  ISETP.GT.AND P0, PT, R11, R10, PT ;  /* 0x0000000a0b00720c */ /* 0x000fda0003f04270 */
[----:B------:R-:W-:Y:S05]  /*2d60*/  @!P0 BRA `(.L_x_874) ;  /* 0xfffffffc007c8947 */ /* 0x000fea000383ffff */
.L_x_872:
[----:B------:R-:W-:-:S13]  /*2d70*/  ISETP.GE.AND P0, PT, R11, R2, PT ;  /* 0x000000020b00720c */ /* 0x000fda0003f06270 */
[----:B------:R-:W-:Y:S05]  /*2d80*/  @P0 BRA `(.L_x_873) ;  /* 0x0000000400e80947 */ /* 0x000fea0003800000 */
[----:B------:R-:W-:Y:S01]  /*2d90*/  IMAD.IADD R9, R2, 0x1, -R11 ;  /* 0x0000000102097824 */ /* 0x000fe200078e0a0b */
[----:B------:R-:W-:Y:S04]  /*2da0*/  BSSY.RECONVERGENT B1, `(.L_x_873) ;  /* 0x0000078000017945 */ /* 0x000fe80003800200 */
[----:B------:R-:W-:-:S13]  /*2db0*/  ISETP.GE.AND P0, PT, R8, R9, PT ;  /* 0x000000090800720c */ /* 0x000fda0003f06270 */
[----:B------:R-:W-:Y:S05]  /*2dc0*/  @P0 BRA `(.L_x_875) ;  /* 0x0000000400d40947 */ /* 0x000fea0003800000 */
[----:B------:R-:W-:Y:S01]  /*2dd0*/  LOP3.LUT R3, RZ, R8, RZ, 0x33, !PT ;  /* 0x00000008ff037212 */ /* 0x000fe200078e33ff */
[----:B------:R-:W-:Y:S01]  /*2de0*/  BSSY.RECONVERGENT B2, `(.L_x_876) ;  /* 0x0000015000027945 */ /* 0x000fe20003800200 */
[----:B------:R-:W-:Y:S02]  /*2df0*/  IMAD.MOV.U32 R10, RZ, RZ, R8 ;  /* 0x000000ffff0a7224 */ /* 0x000fe400078e0008 */
[----:B------:R-:W-:-:S04]  /*2e00*/  IADD3 R2, PT, PT, -R11, R2, R3 ;  /* 0x000000020b027210 */ /* 0x000fc80007ffe103 */
[C---:B------:R-:W-:Y:S02]  /*2e10*/  LOP3.LUT R3, R2.reuse, 0x300, RZ, 0xc0, !PT ;  /* 0x0000030002037812 */ /* 0x040fe400078ec0ff */
[----:B------:R-:W-:Y:S02]  /*2e20*/  ISETP.GE.U32.AND P1, PT, R2, 0x300, PT ;  /* 0x000003000200780c */ /* 0x000fe40003f26070 */
[----:B------:R-:W-:-:S13]  /*2e30*/  ISETP.NE.AND P0, PT, R3, 0x300, PT ;  /* 0x000003000300780c */ /* 0x000fda0003f05270 */
[----:B------:R-:W-:Y:S05]  /*2e40*/  @!P0 BRA `(.L_x_877) ;  /* 0x0000000000388947 */ /* 0x000fea0003800000 */
[----:B------:R-:W0:Y:S01]  /*2e50*/  LDC.64 R4, c[0x0][0x380] ;  /* 0x0000e000ff047b82 */ /* 0x000e220000000a00 */
[----:B------:R-:W-:Y:S01]  /*2e60*/  LEA.HI R2, R2, 0x1, RZ, 0x18 ;  /* 0x0000000102027811 */ /* 0x000fe200078fc0ff */
[----:B------:R-:W-:Y:S02]  /*2e70*/  IMAD.IADD R7, R8, 0x1, R11 ;  /* 0x0000000108077824 */ /* 0x000fe400078e020b */
[----:B------:R-:W-:Y:S01]  /*2e80*/  IMAD.MOV.U32 R10, RZ, RZ, R8 ;  /* 0x000000ffff0a7224 */ /* 0x000fe200078e0008 */
[----:B------:R-:W-:-:S05]  /*2e90*/  LOP3.LUT R2, R2, 0x3, RZ, 0xc0, !PT ;  /* 0x0000000302027812 */ /* 0x000fca00078ec0ff */
[----:B------:R-:W-:-:S07]  /*2ea0*/  IMAD.MOV R6, RZ, RZ, -R2 ;  /* 0x000000ffff067224 */ /* 0x000fce00078e0a02 */
.L_x_878:
        /* <DEDUP_REMOVED lines=8> */
.L_x_877:
[----:B------:R-:W-:Y:S05]  /*2f30*/  BSYNC.RECONVERGENT B2 ;  /* 0x0000000000027941 */ /* 0x000fea0003800200 */
.L_x_876:
        /* <DEDUP_REMOVED lines=16> */
.L_x_881:
        /* <DEDUP_REMOVED lines=39> */
.L_x_880:
[----:B------:R-:W-:Y:S05]  /*32b0*/  BSYNC.RECONVERGENT B2 ;  /* 0x0000000000027941 */ /* 0x000fea0003800200 */
.L_x_879:
        /* <DEDUP_REMOVED lines=10> */
[----:B------:R-:W5:Y:S01]  /*3360*/  LDG.E.CONSTANT R16, desc[UR6][R2.64+0x1400] ;  /* 0x0014000602107981 */ /* 0x000f62000c1e9900 */
[----:B0-----:R-:W-:-:S04]  /*3370*/  IMAD.WIDE.U32 R4, R11, 0x4, R6 ;  /* 0x000000040b047825 */ /* 0x001fc800078e0006 */
[----:B------:R-:W-:Y:S02]  /*3380*/  IMAD.WIDE.U32 R6, R13, 0x4, R6 ;  /* 0x000000040d067825 */ /* 0x000fe400078e0006 */
[----:B------:R0:W2:Y:S04]  /*3390*/  LDG.E.CONSTANT R5, desc[UR6][R4.64] ;  /* 0x0000000604057981 */ /* 0x0000a8000c1e9900 */
[----:B------:R1:W3:Y:S04]  /*33a0*/  LDG.E.CONSTANT R13, desc[UR6][R2.64] ;  /* 0x00000006020d7981 */ /* 0x0002e8000c1e9900 */
[----:B------:R-:W4:Y:S01]  /*33b0*/  LDG.E.CONSTANT R7, desc[UR6][R6.64] ;  /* 0x0000000606077981 */ /* 0x000f22000c1e9900 */
[----:B0-----:R-:W-:Y:S01]  /*33c0*/  IADD3 R4, P1, PT, R2, 0x2000, RZ ;  /* 0x0000200002047810 */ /* 0x001fe20007f3e0ff */
[----:B------:R-:W-:Y:S01]  /*33d0*/  VIADD R10, R10, 0x800 ;  /* 0x000008000a0a7836 */ /* 0x000fe20000000000 */
[----:B------:R-:W-:Y:S01]  /*33e0*/  PLOP3.LUT P0, PT, PT, PT, PT, 0x8, 0x80 ;  /* 0x000000000080781c */ /* 0x000fe20003f0e170 */
[----:B------:R-:W-:-:S02]  /*33f0*/  VIADD R11, R11, 0x800 ;  /* 0x000008000b0b7836 */ /* 0x000fc40000000000 */
[----:B-1----:R-:W-:Y:S01]  /*3400*/  IMAD.MOV.U32 R2, RZ, RZ, R4 ;  /* 0x000000ffff027224 */ /* 0x002fe200078e0004 */
[----:B--2---:R-:W-:-:S04]  /*3410*/  VIMNMX3 R12, R0, R5, R12, !PT ;  /* 0x00000005000c720f */ /* 0x004fc8000780010c */
[----:B---3--:R-:W-:Y:S01]  /*3420*/  VIMNMX3 R12, R12, R13, R14, !PT ;  /* 0x0000000d0c0c720f */ /* 0x008fe2000780010e */
[----:B------:R-:W-:-:S03]  /*3430*/  IMAD.X R5, RZ, RZ, R3, P1 ;  /* 0x000000ffff057224 */ /* 0x000fc600008e0603 */
[----:B----4-:R-:W-:Y:S01]  /*3440*/  VIMNMX3 R12, R12, R7, R15, !PT ;  /* 0x000000070c0c720f */ /* 0x010fe2000780010f */
[----:B------:R-:W-:-:S03]  /*3450*/  IMAD.MOV.U32 R3, RZ, RZ, R5 ;  /* 0x000000ffff037224 */ /* 0x000fc600078e0005 */
[----:B-----5:R-:W-:-:S07]  /*3460*/  VIMNMX3 R0, R12, R17, R16, !PT ;  /* 0x000000110c00720f */ /* 0x020fce0007800110 */
.L_x_883:
[----:B------:R-:W-:Y:S05]  /*3470*/  BSYNC.RECONVERGENT B2 ;  /* 0x0000000000027941 */ /* 0x000fea0003800200 */
.L_x_882:
        /* <DEDUP_REMOVED lines=10> */
.L_x_875:
[----:B------:R-:W-:Y:S05]  /*3520*/  BSYNC.RECONVERGENT B1 ;  /* 0x0000000000017941 */ /* 0x000fea0003800200 */
.L_x_873:
[----:B------:R-:W0:Y:S01]  /*3530*/  S2R R6, SR_LANEID ;  /* 0x0000000000067919 */ /* 0x000e220000000000 */
[----:B------:R-:W-:-:S05]  /*3540*/  IMAD.MOV.U32 R5, RZ, RZ, R0 ;  /* 0x000000ffff057224 */ /* 0x000fca00078e0000 */
        /* <DEDUP_REMOVED lines=37> */
.L_x_845:
[----:B------:R-:W-:Y:S05]  /*37a0*/  BSYNC.RECONVERGENT B0 ;  /* 0x0000000000007941 */ /* 0x000fea0003800200 */
.L_x_829:
[----:B------:R-:W-:Y:S05]  /*37b0*/  @P0 EXIT ;  /* 0x000000000000094d */ /* 0x000fea0003800000 */
[----:B0-23--:R-:W0:Y:S01]  /*37c0*/  LDC.64 R2, c[0x0][0x388] ;  /* 0x0000e200ff027b82 */ /* 0x00de220000000a00 */
[----:B------:R-:W1:Y:S02]  /*37d0*/  LDCU UR4, c[0x0][0x398] ;  /* 0x00007300ff0477ac */ /* 0x000e640008000800 */
[----:B-1--4-:R-:W-:-:S05]  /*37e0*/  VIMNMX R5, PT, PT, R5, UR4, !PT ;  /* 0x0000000405057c48 */ /* 0x012fca000ffe0100 */
[----:B0-----:R-:W-:Y:S01]  /*37f0*/  STG.E desc[UR6][R2.64], R5 ;  /* 0x0000000502007986 */ /* 0x001fe2000c101906 */
[----:B------:R-:W-:Y:S05]  /*3800*/  EXIT ;  /* 0x000000000000794d */ /* 0x000fea0003800000 */
.L_x_884:
        /* <DEDUP_REMOVED lines=15> */
.L_x_1363:


//--------------------- .text._ZN3cub18CUB_300001_SM_10006detail6reduce18DeviceReduceKernelINS2_10policy_hubIiyN4cuda3__47maximumIiEEE10Policy1000EN6thrust24THRUST_300001_SM_1000_NS18transform_iteratorI4GetXNSC_6detail15normal_iteratorINSC_10device_ptrI4int3EEEENSC_11use_defaultESL_EEyS8_iNS5_3std3__410__identityEEEvT0_PT3_T1_NS0_13GridEvenShareIST_EET2_T4_ --------------------------
	.section	.text._ZN3cub18CUB_300001_SM_10006detail6reduce18DeviceReduceKernelINS2_10policy_hubIiyN4cuda3__47maximumIiEEE10Policy1000EN6thrust24THRUST_300001_SM_1000_NS18transform_iteratorI4GetXNSC_6detail15normal_iteratorINSC_10device_ptrI4int3EEEENSC_11use_defaultESL_EEyS8_iNS5_3std3__410__identityEEEvT0_PT3_T1_NS0_13GridEvenShareIST_EET2_T4_,"ax",@progbits
	.align	128
        .global         _ZN3cub18CUB_300001_SM_10006detail6reduce18DeviceReduceKernelINS2_10policy_hubIiyN4cuda3__47maximumIiEEE10Policy1000EN6thrust24THRUST_300001_SM_1000_NS18transform_iteratorI4GetXNSC_6detail15normal_iteratorINSC_10device_ptrI4int3EEEENSC_11use_defaultESL_EEyS8_iNS5_3std3__410__identityEEEvT0_PT3_T1_NS0_13GridEvenShareIST_EET2_T4_
        .type           _ZN3cub18CUB_300001_SM_10006detail6reduce18DeviceReduceKernelINS2_10policy_hubIiyN4cuda3__47maximumIiEEE10Policy1000EN6thrust24THRUST_300001_SM_1000_NS18transform_iteratorI4GetXNSC_6detail15normal_iteratorINSC_10device_ptrI4int3EEEENSC_11use_defaultESL_EEyS8_iNS5_3std3__410__identityEEEvT0_PT3_T1_NS0_13GridEvenShareIST_EET2_T4_,@function
        .size           _ZN3cub18CUB_300001_SM_10006detail6reduce18DeviceReduceKernelINS2_10policy_hubIiyN4cuda3__47maximumIiEEE10Policy1000EN6thrust24THRUST_300001_SM_1000_NS18transform_iteratorI4GetXNSC_6detail15normal_iteratorINSC_10device_ptrI4int3EEEENSC_11use_defaultESL_EEyS8_iNS5_3std3__410__identityEEEvT0_PT3_T1_NS0_13GridEvenShareIST_EET2_T4_,(.L_x_1364 - _ZN3cub18CUB_300001_SM_10006detail6reduce18DeviceReduceKernelINS2_10policy_hubIiyN4cuda3__47maximumIiEEE10Policy1000EN6thrust24THRUST_300001_SM_1000_NS18transform_iteratorI4GetXNSC_6detail15normal_iteratorINSC_10device_ptrI4int3EEEENSC_11use_defaultESL_EEyS8_iNS5_3std3__410__identityEEEvT0_PT3_T1_NS0_13GridEvenShareIST_EET2_T4_)
        .other          _ZN3cub18CUB_300001_SM_10006detail6reduce18DeviceReduceKernelINS2_10policy_hubIiyN4cuda3__47maximumIiEEE10Policy1000EN6thrust24THRUST_300001_SM_1000_NS18transform_iteratorI4GetXNSC_6detail15normal_iteratorINSC_10device_ptrI4int3EEEENSC_11use_defaultESL_EEyS8_iNS5_3std3__410__identityEEEvT0_PT3_T1_NS0_13GridEvenShareIST_EET2_T4_,@"STO_CUDA_ENTRY STV_DEFAULT"
_ZN3cub18CUB_300001_SM_10006detail6reduce18DeviceReduceKernelINS2_10policy_hubIiyN4cuda3__47maximumIiEEE10Policy1000EN6thrust24THRUST_300001_SM_1000_NS18transform_iteratorI4GetXNSC_6detail15normal_iteratorINSC_10device_ptrI4int3EEEENSC_11use_defaultESL_EEyS8_iNS5_3std3__410__identityEEEvT0_PT3_T1_NS0_13GridEvenShareIST_EET2_T4_:
.text._ZN3cub18CUB_300001_SM_10006detail6reduce18DeviceReduceKernelINS2_10policy_hubIiyN4cuda3__47maximumIiEEE10Policy1000EN6thrust24THRUST_300001_SM_1000_NS18transform_iteratorI4GetXNSC_6detail15normal_iteratorINSC_10device_ptrI4int3EEEENSC_11use_defaultESL_EEyS8_iNS5_3std3__410__identityEEEvT0_PT3_T1_NS0_13GridEvenShareIST_EET2_T4_:
        /* <DEDUP_REMOVED lines=26> */
.L_x_888:
[----:B------:R-:W-:Y:S05]  /*01a0*/  BSYNC.RECONVERGENT B1 ;  /* 0x0000000000017941 */ /* 0x000fea0003800200 */
.L_x_887:
        /* <DEDUP_REMOVED lines=21> */
.L_x_893:
        /* <DEDUP_REMOVED lines=31> */
.L_x_892:
[----:B------:R-:W-:Y:S05]  /*04f0*/  BSYNC.RECONVERGENT B2 ;  /* 0x0000000000027941 */ /* 0x000fea0003800200 */
.L_x_891:
        /* <DEDUP_REMOVED lines=25> */
.L_x_895:
[----:B------:R-:W-:Y:S05]  /*0690*/  BSYNC.RECONVERGENT B2 ;  /* 0x0000000000027941 */ /* 0x000fea0003800200 */
.L_x_894:
        /* <DEDUP_REMOVED lines=19> */
.L_x_897:
[----:B------:R-:W-:Y:S05]  /*07d0*/  BSYNC.RECONVERGENT B2 ;  /* 0x0000000000027941 */ /* 0x000fea0003800200 */
.L_x_896:
[----:B------:R-:W-:Y:S05]  /*07e0*/  @!P1 BRA `(.L_x_890) ;  /* 0x00000000002c9947 */ /* 0x000fea0003800000 */
[----:B------:R-:W0:Y:S01]  /*07f0*/  LDC.64 R4, c[0x0][0x380] ;  /* 0x0000e000ff047b82 */ /* 0x000e220000000a00 */
[----:B------:R-:W-:Y:S02]  /*0800*/  IMAD.U32 R7, RZ, RZ, UR13 ;  /* 0x0000000dff077e24 */ /* 0x000fe4000f8e00ff */
[----:B------:R-:W-:Y:S02]  /*0810*/  IMAD.MOV R8, RZ, RZ, -R6 ;  /* 0x000000ffff087224 */ /* 0x000fe400078e0a06 */
[----:B0-----:R-:W-:-:S07]  /*0820*/  IMAD.WIDE.U32 R4, R7, 0xc000, R4 ;  /* 0x0000c00007047825 */ /* 0x001fce00078e0004 */
.L_x_898:
[----:B------:R-:W-:-:S06]  /*0830*/  IMAD.WIDE R6, R3, 0xc, R4 ;  /* 0x0000000c03067825 */ /* 0x000fcc00078e0204 */
[----:B------:R-:W2:Y:S01]  /*0840*/  LDG.E R7, desc[UR14][R6.64] ;  /* 0x0000000e06077981 */ /* 0x000ea2000c1e1900 */
[----:B------:R-:W-:Y:S02]  /*0850*/  VIADD R8, R8, 0x1 ;  /* 0x0000000108087836 */ /* 0x000fe40000000000 */
[----:B------:R-:W-:-:S03]  /*0860*/  VIADD R3, R3, 0x100 ;  /* 0x0000010003037836 */ /* 0x000fc60000000000 */
[----:B------:R-:W-:Y:S02]  /*0870*/  ISETP.NE.AND P0, PT, R8, RZ, PT ;  /* 0x000000ff0800720c */ /* 0x000fe40003f05270 */
[----:B--2--5:R-:W-:-:S11]  /*0880*/  VIMNMX R2, PT, PT, R7, R2, !PT ;  /* 0x0000000207027248 */ /* 0x024fd60007fe0100 */
[----:B------:R-:W-:Y:S05]  /*0890*/  @P0 BRA `(.L_x_898) ;  /* 0xfffffffc00e40947 */ /* 0x000fea000383ffff */
.L_x_890:
[----:B------:R-:W-:Y:S05]  /*08a0*/  BSYNC.RECONVERGENT B1 ;  /* 0x0000000000017941 */ /* 0x000fea0003800200 */
.L_x_889:
        /* <DEDUP_REMOVED lines=43> */
.L_x_899:
        /* <DEDUP_REMOVED lines=66> */
.L_x_886:
        /* <DEDUP_REMOVED lines=58> */
.L_x_903:
        /* <DEDUP_REMOVED lines=50> */
.L_x_902:
        /* <DEDUP_REMOVED lines=25> */
.L_x_907:
        /* <DEDUP_REMOVED lines=32> */
.L_x_906:
[----:B------:R-:W-:Y:S05]  /*19d0*/  BSYNC.RECONVERGENT B2 ;  /* 0x0000000000027941 */ /* 0x000fea0003800200 */
.L_x_905:
        /* <DEDUP_REMOVED lines=24> */
.L_x_909:
[----:B------:R-:W-:Y:S05]  /*1b60*/  BSYNC.RECONVERGENT B2 ;  /* 0x0000000000027941 */ /* 0x000fea0003800200 */
.L_x_908:
        /* <DEDUP_REMOVED lines=17> */
.L_x_911:
[----:B------:R-:W-:Y:S05]  /*1c80*/  BSYNC.RECONVERGENT B2 ;  /* 0x0000000000027941 */ /* 0x000fea0003800200 */
.L_x_910:
[----:B------:R-:W-:Y:S05]  /*1c90*/  @!P1 BRA `(.L_x_904) ;  /* 0x0000000000449947 */ /* 0x000fea0003800000 */
[----:B------:R-:W-:Y:S02]  /*1ca0*/  IADD3 R7, P0, PT, R7, UR5, RZ ;  /* 0x0000000507077c10 */ /* 0x000fe4000ff1e0ff */
[----:B------:R-:W-:-:S03]  /*1cb0*/  LOP3.LUT R0, R0, 0xffff, RZ, 0xc0, !PT ;  /* 0x0000ffff00007812 */ /* 0x000fc600078ec0ff */
[----:B------:R-:W-:Y:S01]  /*1cc0*/  IMAD.X R4, RZ, RZ, UR6, P0 ;  /* 0x00000006ff047e24 */ /* 0x000fe200080e06ff */
[----:B------:R-:W-:Y:S01]  /*1cd0*/  LEA.HI R0, R0, 0x1, RZ, 0x18 ;  /* 0x0000000100007811 */ /* 0x000fe200078fc0ff */
[----:B------:R-:W-:-:S03]  /*1ce0*/  IMAD.WIDE.U32 R2, R7, 0xc, R2 ;  /* 0x0000000c07027825 */ /* 0x000fc600078e0002 */
[----:B------:R-:W-:Y:S01]  /*1cf0*/  LOP3.LUT R0, R0, 0x3, RZ, 0xc0, !PT ;  /* 0x0000000300007812 */ /* 0x000fe200078ec0ff */
[----:B------:R-:W-:-:S04]  /*1d00*/  IMAD R5, R4, 0xc, RZ ;  /* 0x0000000c04057824 */ /* 0x000fc800078e02ff */
[----:B------:R-:W-:Y:S02]  /*1d10*/  IMAD.IADD R5, R3, 0x1, R5 ;  /* 0x0000000103057824 */ /* 0x000fe400078e0205 */
[----:B------:R-:W-:-:S07]  /*1d20*/  IMAD.MOV R0, RZ, RZ, -R0 ;  /* 0x000000ffff007224 */ /* 0x000fce00078e0a00 */
.L_x_912:
        /* <DEDUP_REMOVED lines=8> */
.L_x_904:
[----:B------:R-:W-:Y:S05]  /*1db0*/  BSYNC.RECONVERGENT B1 ;  /* 0x0000000000017941 */ /* 0x000fea0003800200 */
.L_x_901:
        /* <DEDUP_REMOVED lines=40> */
.L_x_900:
[----:B------:R-:W-:Y:S05]  /*2040*/  BSYNC.RECONVERGENT B0 ;  /* 0x0000000000007941 */ /* 0x000fea0003800200 */
.L_x_885:
[----:B------:R-:W-:Y:S05]  /*2050*/  @P0 EXIT ;  /* 0x000000000000094d */ /* 0x000fea0003800000 */
[----:B------:R-:W3:Y:S02]  /*2060*/  LDCU.64 UR4, c[0x0][0x390] ;  /* 0x00007200ff0477ac */ /* 0x000ee40008000a00 */
[----:B---3--:R-:W-:-:S06]  /*2070*/  UIMAD.WIDE.U32 UR4, UR13, 0x4, UR4 ;  /* 0x000000040d0478a5 */ /* 0x008fcc000f8e0004 */
[----:B------:R-:W-:Y:S02]  /*2080*/  IMAD.U32 R2, RZ, RZ, UR4 ;  /* 0x00000004ff027e24 */ /* 0x000fe4000f8e00ff */
[----:B0-2---:R-:W-:-:S05]  /*2090*/  IMAD.U32 R3, RZ, RZ, UR5 ;  /* 0x00000005ff037e24 */ /* 0x005fca000f8e00ff */
[----:B------:R-:W-:Y:S01]  /*20a0*/  STG.E desc[UR14][R2.64], R5 ;  /* 0x0000000502007986 */ /* 0x000fe2000c10190e */
[----:B------:R-:W-:Y:S05]  /*20b0*/  EXIT ;  /* 0x000000000000794d */ /* 0x000fea0003800000 */
.L_x_913:
        /* <DEDUP_REMOVED lines=12> */
.L_x_1364:


//--------------------- .text._ZN3cub18CUB_300001_SM_10006detail6reduce28DeviceReduceSingleTileKernelINS2_10policy_hubIiyN4cuda3__47maximumIiEEE10Policy1000EN6thrust24THRUST_300001_SM_1000_NS18transform_iteratorI4GetXNSC_6detail15normal_iteratorINSC_10device_ptrI4int3EEEENSC_11use_defaultESL_EEPiyS8_iiNS5_3std3__410__identityEEEvT0_T1_T2_T3_T4_T6_ --------------------------
	.section	.text._ZN3cub18CUB_300001_SM_10006detail6reduce28DeviceReduceSingleTileKernelINS2_10policy_hubIiyN4cuda3__47maximumIiEEE10Policy1000EN6thrust24THRUST_300001_SM_1000_NS18transform_iteratorI4GetXNSC_6detail15normal_iteratorINSC_10device_ptrI4int3EEEENSC_11use_defaultESL_EEPiyS8_iiNS5_3std3__410__identityEEEvT0_T1_T2_T3_T4_T6_,"ax",@progbits
	.align	128
        .global         _ZN3cub18CUB_300001_SM_10006detail6reduce28DeviceReduceSingleTileKernelINS2_10policy_hubIiyN4cuda3__47maximumIiEEE10Policy1000EN6thrust24THRUST_300001_SM_1000_NS18transform_iteratorI4GetXNSC_6detail15normal_iteratorINSC_10device_ptrI4int3EEEENSC_11use_defaultESL_EEPiyS8_iiNS5_3std3__410__identityEEEvT0_T1_T2_T3_T4_T6_
        .type           _ZN3cub18CUB_300001_SM_10006detail6reduce28DeviceReduceSingleTileKernelINS2_10policy_hubIiyN4cuda3__47maximumIiEEE10Policy1000EN6thrust24THRUST_300001_SM_1000_NS18transform_iteratorI4GetXNSC_6detail15normal_iteratorINSC_10device_ptrI4int3EEEENSC_11use_defaultESL_EEPiyS8_iiNS5_3std3__410__identityEEEvT0_T1_T2_T3_T4_T6_,@function
        .size           _ZN3cub18CUB_300001_SM_10006detail6reduce28DeviceReduceSingleTileKernelINS2_10policy_hubIiyN4cuda3__47maximumIiEEE10Policy1000EN6thrust24THRUST_300001_SM_1000_NS18transform_iteratorI4GetXNSC_6detail15normal_iteratorINSC_10device_ptrI4int3EEEENSC_11use_defaultESL_EEPiyS8_iiNS5_3std3__410__identityEEEvT0_T1_T2_T3_T4_T6_,(.L_x_1365 - _ZN3cub18CUB_300001_SM_10006detail6reduce28DeviceReduceSingleTileKernelINS2_10policy_hubIiyN4cuda3__47maximumIiEEE10Policy1000EN6thrust24THRUST_300001_SM_1000_NS18transform_iteratorI4GetXNSC_6detail15normal_iteratorINSC_10device_ptrI4int3EEEENSC_11use_defaultESL_EEPiyS8_iiNS5_3std3__410__identityEEEvT0_T1_T2_T3_T4_T6_)
        .other          _ZN3cub18CUB_300001_SM_10006detail6reduce28DeviceReduceSingleTileKernelINS2_10policy_hubIiyN4cuda3__47maximumIiEEE10Policy1000EN6thrust24THRUST_300001_SM_1000_NS18transform_iteratorI4GetXNSC_6detail15normal_iteratorINSC_10device_ptrI4int3EEEENSC_11use_defaultESL_EEPiyS8_iiNS5_3std3__410__identityEEEvT0_T1_T2_T3_T4_T6_,@"STO_CUDA_ENTRY STV_DEFAULT"
_ZN3cub18CUB_300001_SM_10006detail6reduce28DeviceReduceSingleTileKernelINS2_10policy_hubIiyN4cuda3__47maximumIiEEE10Policy1000EN6thrust24THRUST_300001_SM_1000_NS18transform_iteratorI4GetXNSC_6detail15normal_iteratorINSC_10device_ptrI4int3EEEENSC_11use_defaultESL_EEPiyS8_iiNS5_3std3__410__identityEEEvT0_T1_T2_T3_T4_T6_:
.text._ZN3cub18CUB_300001_SM_10006detail6reduce28DeviceReduceSingleTileKernelINS2_10policy_hubIiyN4cuda3__47maximumIiEEE10Policy1000EN6thrust24THRUST_300001_SM_1000_NS18transform_iteratorI4GetXNSC_6detail15normal_iteratorINSC_10device_ptrI4int3EEEENSC_11use_defaultESL_EEPiyS8_iiNS5_3std3__410__identityEEEvT0_T1_T2_T3_T4_T6_:
        /* <DEDUP_REMOVED lines=15> */
.L_x_914:
        /* <DEDUP_REMOVED lines=14> */
.L_x_918:
[----:B------:R-:W-:Y:S05]  /*01d0*/  BSYNC.RECONVERGENT B1 ;  /* 0x0000000000017941 */ /* 0x000fea0003800200 */
.L_x_917:
        /* <DEDUP_REMOVED lines=17> */
.L_x_923:
        /* <DEDUP_REMOVED lines=31> */
.L_x_922:
[----:B------:R-:W-:Y:S05]  /*04e0*/  BSYNC.RECONVERGENT B2 ;  /* 0x0000000000027941 */ /* 0x000fea0003800200 */
.L_x_921:
        /* <DEDUP_REMOVED lines=21> */
.L_x_925:
[----:B------:R-:W-:Y:S05]  /*0640*/  BSYNC.RECONVERGENT B2 ;  /* 0x0000000000027941 */ /* 0x000fea0003800200 */
.L_x_924:
        /* <DEDUP_REMOVED lines=15> */
.L_x_927:
[----:B------:R-:W-:Y:S05]  /*0740*/  BSYNC.RECONVERGENT B2 ;  /* 0x0000000000027941 */ /* 0x000fea0003800200 */
.L_x_926:
[----:B------:R-:W-:Y:S05]  /*0750*/  @!P1 BRA `(.L_x_920) ;  /* 0x0000000000249947 */ /* 0x000fea0003800000 */
[----:B------:R-:W0:Y:S01]  /*0760*/  LDC.64 R10, c[0x0][0x380] ;  /* 0x0000e000ff0a7b82 */ /* 0x000e220000000a00 */
[----:B------:R-:W-:-:S07]  /*0770*/  IMAD.MOV R6, RZ, RZ, -R6 ;  /* 0x000000ffff067224 */ /* 0x000fce00078e0a06 */
.L_x_928:
[----:B0-----:R-:W-:-:S06]  /*0780*/  IMAD.WIDE R2, R9, 0xc, R10 ;  /* 0x0000000c09027825 */ /* 0x001fcc00078e020a */
[----:B------:R-:W2:Y:S01]  /*0790*/  LDG.E R3, desc[UR6][R2.64] ;  /* 0x0000000602037981 */ /* 0x000ea2000c1e1900 */
[----:B------:R-:W-:Y:S02]  /*07a0*/  VIADD R6, R6, 0x1 ;  /* 0x0000000106067836 */ /* 0x000fe40000000000 */
[----:B------:R-:W-:-:S03]  /*07b0*/  VIADD R9, R9, 0x100 ;  /* 0x0000010009097836 */ /* 0x000fc60000000000 */
[----:B------:R-:W-:Y:S02]  /*07c0*/  ISETP.NE.AND P0, PT, R6, RZ, PT ;  /* 0x000000ff0600720c */ /* 0x000fe40003f05270 */
[----:B--2--5:R-:W-:-:S11]  /*07d0*/  VIMNMX R0, PT, PT, R3, R0, !PT ;  /* 0x0000000003007248 */ /* 0x024fd60007fe0100 */
[----:B------:R-:W-:Y:S05]  /*07e0*/  @P0 BRA `(.L_x_928) ;  /* 0xfffffffc00e40947 */ /* 0x000fea000383ffff */
.L_x_920:
[----:B------:R-:W-:Y:S05]  /*07f0*/  BSYNC.RECONVERGENT B1 ;  /* 0x0000000000017941 */ /* 0x000fea0003800200 */
.L_x_919:
        /* <DEDUP_REMOVED lines=44> */
.L_x_929:
        /* <DEDUP_REMOVED lines=66> */
.L_x_916:
        /* <DEDUP_REMOVED lines=19> */
[----:B------:R-:W-:-:S04]  /*1010*/  IADD3 R12, P1, PT, R4, -0x1000, RZ ;  /* 0xfffff000040c7810 */ /* 0x000fc80007f3e0ff */
[----:B------:R-:W-:Y:S02]  /*1020*/  ISETP.GE.U32.AND P0, PT, R12, 0x1000, PT ;  /* 0x000010000c00780c */ /* 0x000fe40003f06070 */
[----:B--2---:R-:W-:Y:S02]  /*1030*/  VIMNMX3 R9, R8, R9, R11, !PT ;  /* 0x000000090809720f */ /* 0x004fe4000780010b */
[----:B------:R-:W-:-:S04]  /*1040*/  IADD3.X R11, PT, PT, R5, -0x1, RZ, P1, !PT ;  /* 0xffffffff050b7810 */ /* 0x000fc80000ffe4ff */
[----:B------:R-:W-:Y:S02]  /*1050*/  ISETP.GE.U32.AND.EX P0, PT, R11, RZ, PT, P0 ;  /* 0x000000ff0b00720c */ /* 0x000fe40003f06100 */
[----:B---3--:R-:W-:Y:S02]  /*1060*/  VIMNMX3 R0, R0, R7, R6, !PT ;  /* 0x000000070000720f */ /* 0x008fe40007800106 */
        /* <DEDUP_REMOVED lines=12> */
.L_x_933:
        /* <DEDUP_REMOVED lines=38> */
.L_x_931:
        /* <DEDUP_REMOVED lines=25> */
.L_x_937:
        /* <DEDUP_REMOVED lines=31> */
.L_x_936:
[----:B------:R-:W-:Y:S05]  /*1710*/  BSYNC.RECONVERGENT B2 ;  /* 0x0000000000027941 */ /* 0x000fea0003800200 */
.L_x_935:
        /* <DEDUP_REMOVED lines=25> */
.L_x_939:
[----:B------:R-:W-:Y:S05]  /*18b0*/  BSYNC.RECONVERGENT B2 ;  /* 0x0000000000027941 */ /* 0x000fea0003800200 */
.L_x_938:
        /* <DEDUP_REMOVED lines=19> */
.L_x_941:
[----:B------:R-:W-:Y:S05]  /*19f0*/  BSYNC.RECONVERGENT B2 ;  /* 0x0000000000027941 */ /* 0x000fea0003800200 */
.L_x_940:
[----:B------:R-:W-:Y:S05]  /*1a00*/  @!P1 BRA `(.L_x_934) ;  /* 0x00000000003c9947 */ /* 0x000fea0003800000 */
[----:B------:R-:W0:Y:S01]  /*1a10*/  LDC.64 R2, c[0x0][0x380] ;  /* 0x0000e000ff027b82 */ /* 0x000e220000000a00 */
[----:B------:R-:W-:-:S05]  /*1a20*/  IADD3 R9, P0, PT, R4, R9, RZ ;  /* 0x0000000904097210 */ /* 0x000fca0007f1e0ff */
[----:B------:R-:W-:-:S04]  /*1a30*/  IMAD.X R0, RZ, RZ, R0, P0 ;  /* 0x000000ffff007224 */ /* 0x000fc800000e0600 */
[----:B------:R-:W-:Y:S02]  /*1a40*/  IMAD R5, R0, 0xc, RZ ;  /* 0x0000000c00057824 */ /* 0x000fe400078e02ff */
[----:B------:R-:W-:Y:S02]  /*1a50*/  IMAD.MOV R0, RZ, RZ, -R6 ;  /* 0x000000ffff007224 */ /* 0x000fe400078e0a06 */
[----:B0-----:R-:W-:-:S04]  /*1a60*/  IMAD.WIDE.U32 R2, R9, 0xc, R2 ;  /* 0x0000000c09027825 */ /* 0x001fc800078e0002 */
[----:B------:R-:W-:-:S07]  /*1a70*/  IMAD.IADD R5, R3, 0x1, R5 ;  /* 0x0000000103057824 */ /* 0x000fce00078e0205 */
.L_x_942:
        /* <DEDUP_REMOVED lines=8> */
.L_x_934:
[----:B------:R-:W-:Y:S05]  /*1b00*/  BSYNC.RECONVERGENT B1 ;  /* 0x0000000000017941 */ /* 0x000fea0003800200 */
.L_x_932:
        /* <DEDUP_REMOVED lines=39> */
.L_x_930:
[----:B------:R-:W-:Y:S05]  /*1d80*/  BSYNC.RECONVERGENT B0 ;  /* 0x0000000000007941 */ /* 0x000fea0003800200 */
.L_x_915:
[----:B------:R-:W-:Y:S05]  /*1d90*/  @P5 EXIT ;  /* 0x000000000000594d */ /* 0x000fea0003800000 */
[----:B-12---:R-:W1:Y:S01]  /*1da0*/  LDC.64 R2, c[0x0][0x390] ;  /* 0x0000e400ff027b82 */ /* 0x006e620000000a00 */
[----:B------:R-:W0:Y:S02]  /*1db0*/  LDCU UR4, c[0x0][0x3a4] ;  /* 0x00007480ff0477ac */ /* 0x000e240008000800 */
[----:B0-----:R-:W-:-:S05]  /*1dc0*/  VIMNMX R9, PT, PT, R9, UR4, !PT ;  /* 0x0000000409097c48 */ /* 0x001fca000ffe0100 */
[----:B-1----:R-:W-:Y:S01]  /*1dd0*/  STG.E desc[UR6][R2.64], R9 ;  /* 0x0000000902007986 */ /* 0x002fe2000c101906 */
[----:B------:R-:W-:Y:S05]  /*1de0*/  EXIT ;  /* 0x000000000000794d */ /* 0x000fea0003800000 */
.L_x_943:
        /* <DEDUP_REMOVED lines=9> */
.L_x_1365:


//--------------------- .text._ZN3cub18CUB_300001_SM_10006detail6reduce28DeviceReduceSingleTileKernelINS2_10policy_hubIijN4cuda3__47maximumIiEEE10Policy1000EPiSB_iS8_iiNS5_3std3__410__identityEEEvT0_T1_T2_T3_T4_T6_ --------------------------
	.section	.text._ZN3cub18CUB_300001_SM_10006detail6reduce28DeviceReduceSingleTileKernelINS2_10policy_hubIijN4cuda3__47maximumIiEEE10Policy1000EPiSB_iS8_iiNS5_3std3__410__identityEEEvT0_T1_T2_T3_T4_T6_,"ax",@progbits
	.align	128
        .global         _ZN3cub18CUB_300001_SM_10006detail6reduce28DeviceReduceSingleTileKernelINS2_10policy_hubIijN4cuda3__47maximumIiEEE10Policy1000EPiSB_iS8_iiNS5_3std3__410__identityEEEvT0_T1_T2_T3_T4_T6_
        .type           _ZN3cub18CUB_300001_SM_10006detail6reduce28DeviceReduceSingleTileKernelINS2_10policy_hubIijN4cuda3__47maximumIiEEE10Policy1000EPiSB_iS8_iiNS5_3std3__410__identityEEEvT0_T1_T2_T3_T4_T6_,@function
        .size           _ZN3cub18CUB_300001_SM_10006detail6reduce28DeviceReduceSingleTileKernelINS2_10policy_hubIijN4cuda3__47maximumIiEEE10Policy1000EPiSB_iS8_iiNS5_3std3__410__identityEEEvT0_T1_T2_T3_T4_T6_,(.L_x_1366 - _ZN3cub18CUB_300001_SM_10006detail6reduce28DeviceReduceSingleTileKernelINS2_10policy_hubIijN4cuda3__47maximumIiEEE10Policy1000EPiSB_iS8_iiNS5_3std3__410__identityEEEvT0_T1_T2_T3_T4_T6_)
        .other          _ZN3cub18CUB_300001_SM_10006detail6reduce28DeviceReduceSingleTileKernelINS2_10policy_hubIijN4cuda3__47maximumIiEEE10Policy1000EPiSB_iS8_iiNS5_3std3__410__identityEEEvT0_T1_T2_T3_T4_T6_,@"STO_CUDA_ENTRY STV_DEFAULT"
_ZN3cub18CUB_300001_SM_10006detail6reduce28DeviceReduceSingleTileKernelINS2_10policy_hubIijN4cuda3__47maximumIiEEE10Policy1000EPiSB_iS8_iiNS5_3std3__410__identityEEEvT0_T1_T2_T3_T4_T6_:
.text._ZN3cub18CUB_300001_SM_10006detail6reduce28DeviceReduceSingleTileKernelINS2_10policy_hubIijN4cuda3__47maximumIiEEE10Policy1000EPiSB_iS8_iiNS5_3std3__410__identityEEEvT0_T1_T2_T3_T4_T6_:
        /* <DEDUP_REMOVED lines=13> */
.L_x_944:
        /* <DEDUP_REMOVED lines=16> */
.L_x_949:
[----:B------:R-:W-:Y:S05]  /*01d0*/  BSYNC.RECONVERGENT B1 ;  /* 0x0000000000017941 */ /* 0x000fea0003800200 */
.L_x_948:
        /* <DEDUP_REMOVED lines=16> */
.L_x_954:
        /* <DEDUP_REMOVED lines=9> */
.L_x_953:
[----:B------:R-:W-:Y:S05]  /*0370*/  BSYNC.RECONVERGENT B2 ;  /* 0x0000000000027941 */ /* 0x000fea0003800200 */
.L_x_952:
        /* <DEDUP_REMOVED lines=8> */
.L_x_957:
        /* <DEDUP_REMOVED lines=35> */
.L_x_956:
[----:B------:R-:W-:Y:S05]  /*0630*/  BSYNC.RECONVERGENT B2 ;  /* 0x0000000000027941 */ /* 0x000fea0003800200 */
.L_x_955:
        /* <DEDUP_REMOVED lines=22> */
.L_x_959:
[----:B------:R-:W-:Y:S05]  /*07a0*/  BSYNC.RECONVERGENT B2 ;  /* 0x0000000000027941 */ /* 0x000fea0003800200 */
.L_x_958:
        /* <DEDUP_REMOVED lines=10> */
.L_x_951:
[----:B------:R-:W-:Y:S05]  /*0850*/  BSYNC.RECONVERGENT B1 ;  /* 0x0000000000017941 */ /* 0x000fea0003800200 */
.L_x_950:
        /* <DEDUP_REMOVED lines=43> */
.L_x_960:
        /* <DEDUP_REMOVED lines=59> */
.L_x_947:
        /* <DEDUP_REMOVED lines=22> */
.L_x_964:
        /* <DEDUP_REMOVED lines=21> */
.L_x_962:
        /* <DEDUP_REMOVED lines=20> */
.L_x_968:
        /* <DEDUP_REMOVED lines=8> */
.L_x_967:
[----:B------:R-:W-:Y:S05]  /*1330*/  BSYNC.RECONVERGENT B2 ;  /* 0x0000000000027941 */ /* 0x000fea0003800200 */
.L_x_966:
        /* <DEDUP_REMOVED lines=16> */
.L_x_971:
        /* <DEDUP_REMOVED lines=39> */
.L_x_970:
[----:B------:R-:W-:Y:S05]  /*16b0*/  BSYNC.RECONVERGENT B2 ;  /* 0x0000000000027941 */ /* 0x000fea0003800200 */
.L_x_969:
        /* <DEDUP_REMOVED lines=27> */
.L_x_973:
[----:B------:R-:W-:Y:S05]  /*1870*/  BSYNC.RECONVERGENT B2 ;  /* 0x0000000000027941 */ /* 0x000fea0003800200 */
.L_x_972:
        /* <DEDUP_REMOVED lines=10> */
.L_x_965:
[----:B------:R-:W-:Y:S05]  /*1920*/  BSYNC.RECONVERGENT B1 ;  /* 0x0000000000017941 */ /* 0x000fea0003800200 */
.L_x_963:
        /* <DEDUP_REMOVED lines=39> */
.L_x_946:
        /* <DEDUP_REMOVED lines=12> */
.L_x_976:
[----:B------:R-:W-:Y:S05]  /*1c60*/  BSYNC.RECONVERGENT B1 ;  /* 0x0000000000017941 */ /* 0x000fea0003800200 */
.L_x_975:
        /* <DEDUP_REMOVED lines=16> */
.L_x_981:
        /* <DEDUP_REMOVED lines=9> */
.L_x_980:
[----:B------:R-:W-:Y:S05]  /*1e00*/  BSYNC.RECONVERGENT B2 ;  /* 0x0000000000027941 */ /* 0x000fea0003800200 */
.L_x_979:
        /* <DEDUP_REMOVED lines=8> */
.L_x_984:
        /* <DEDUP_REMOVED lines=35> */
.L_x_983:
[----:B------:R-:W-:Y:S05]  /*20c0*/  BSYNC.RECONVERGENT B2 ;  /* 0x0000000000027941 */ /* 0x000fea0003800200 */
.L_x_982:
        /* <DEDUP_REMOVED lines=22> */
.L_x_986:
[----:B------:R-:W-:Y:S05]  /*2230*/  BSYNC.RECONVERGENT B2 ;  /* 0x0000000000027941 */ /* 0x000fea0003800200 */
.L_x_985:
        /* <DEDUP_REMOVED lines=10> */
.L_x_978:
[----:B------:R-:W-:Y:S05]  /*22e0*/  BSYNC.RECONVERGENT B1 ;  /* 0x0000000000017941 */ /* 0x000fea0003800200 */
.L_x_977:
        /* <DEDUP_REMOVED lines=43> */
.L_x_987:
        /* <DEDUP_REMOVED lines=59> */
.L_x_974:
        /* <DEDUP_REMOVED lines=33> */
.L_x_990:
        /* <DEDUP_REMOVED lines=33> */
.L_x_988:
        /* <DEDUP_REMOVED lines=20> */
.L_x_994:
        /* <DEDUP_REMOVED lines=8> */
.L_x_993:
[----:B------:R-:W-:Y:S05]  /*2f30*/  BSYNC.RECONVERGENT B2 ;  /* 0x0000000000027941 */ /* 0x000fea0003800200 */
.L_x_992:
        /* <DEDUP_REMOVED lines=16> */
.L_x_997:
        /* <DEDUP_REMOVED lines=39> */
.L_x_996:
[----:B------:R-:W-:Y:S05]  /*32b0*/  BSYNC.RECONVERGENT B2 ;  /* 0x0000000000027941 */ /* 0x000fea0003800200 */
.L_x_995:
        /* <DEDUP_REMOVED lines=27> */
.L_x_999:
[----:B------:R-:W-:Y:S05]  /*3470*/  BSYNC.RECONVERGENT B2 ;  /* 0x0000000000027941 */ /* 0x000fea0003800200 */
.L_x_998:
        /* <DEDUP_REMOVED lines=10> */
.L_x_991:
[----:B------:R-:W-:Y:S05]  /*3520*/  BSYNC.RECONVERGENT B1 ;  /* 0x0000000000017941 */ /* 0x000fea0003800200 */
.L_x_989:
        /* <DEDUP_REMOVED lines=39> */
.L_x_961:
[----:B------:R-:W-:Y:S05]  /*37a0*/  BSYNC.RECONVERGENT B0 ;  /* 0x0000000000007941 */ /* 0x000fea0003800200 */
.L_x_945:
[----:B------:R-:W-:Y:S05]  /*37b0*/  @P0 EXIT ;  /* 0x000000000000094d */ /* 0x000fea0003800000 */
[----:B0-23--:R-:W0:Y:S01]  /*37c0*/  LDC.64 R2, c[0x0][0x388] ;  /* 0x0000e200ff027b82 */ /* 0x00de220000000a00 */
[----:B------:R-:W1:Y:S02]  /*37d0*/  LDCU UR4, c[0x0][0x398] ;  /* 0x00007300ff0477ac */ /* 0x000e640008000800 */
[----:B-1--4-:R-:W-:-:S05]  /*37e0*/  VIMNMX R5, PT, PT, R5, UR4, !PT ;  /* 0x0000000405057c48 */ /* 0x012fca000ffe0100 */
[----:B0-----:R-:W-:Y:S01]  /*37f0*/  STG.E desc[UR6][R2.64], R5 ;  /* 0x0000000502007986 */ /* 0x001fe2000c101906 */
[----:B------:R-:W-:Y:S05]  /*3800*/  EXIT ;  /* 0x000000000000794d */ /* 0x000fea0003800000 */
.L_x_1000:
        /* <DEDUP_REMOVED lines=15> */
.L_x_1366:


//--------------------- .text._ZN3cub18CUB_300001_SM_10006detail6reduce18DeviceReduceKernelINS2_10policy_hubIijN4cuda3__47maximumIiEEE10Policy1000EN6thrust24THRUST_300001_SM_1000_NS18transform_iteratorI4GetXNSC_6detail15normal_iteratorINSC_10device_ptrI4int3EEEENSC_11use_defaultESL_EEjS8_iNS5_3std3__410__identityEEEvT0_PT3_T1_NS0_13GridEvenShareIST_EET2_T4_ --------------------------
	.section	.text._ZN3cub18CUB_300001_SM_10006detail6reduce18DeviceReduceKernelINS2_10policy_hubIijN4cuda3__47maximumIiEEE10Policy1000EN6thrust24THRUST_300001_SM_1000_NS18transform_iteratorI4GetXNSC_6detail15normal_iteratorINSC_10device_ptrI4int3EEEENSC_11use_defaultESL_EEjS8_iNS5_3std3__410__identityEEEvT0_PT3_T1_NS0_13GridEvenShareIST_EET2_T4_,"ax",@progbits
	.align	128
        .global         _ZN3cub18CUB_300001_SM_10006detail6reduce18DeviceReduceKernelINS2_10policy_hubIijN4cuda3__47maximumIiEEE10Policy1000EN6thrust24THRUST_300001_SM_1000_NS18transform_iteratorI4GetXNSC_6detail15normal_iteratorINSC_10device_ptrI4int3EEEENSC_11use_defaultESL_EEjS8_iNS5_3std3__410__identityEEEvT0_PT3_T1_NS0_13GridEvenShareIST_EET2_T4_
        .type           _ZN3cub18CUB_300001_SM_10006detail6reduce18DeviceReduceKernelINS2_10policy_hubIijN4cuda3__47maximumIiEEE10Policy1000EN6thrust24THRUST_300001_SM_1000_NS18transform_iteratorI4GetXNSC_6detail15normal_iteratorINSC_10device_ptrI4int3EEEENSC_11use_defaultESL_EEjS8_iNS5_3std3__410__identityEEEvT0_PT3_T1_NS0_13GridEvenShareIST_EET2_T4_,@function
        .size           _ZN3cub18CUB_300001_SM_10006detail6reduce18DeviceReduceKernelINS2_10policy_hubIijN4cuda3__47maximumIiEEE10Policy1000EN6thrust24THRUST_300001_SM_1000_NS18transform_iteratorI4GetXNSC_6detail15normal_iteratorINSC_10device_ptrI4int3EEEENSC_11use_defaultESL_EEjS8_iNS5_3std3__410__identityEEEvT0_PT3_T1_NS0_13GridEvenShareIST_EET2_T4_,(.L_x_1367 - _ZN3cub18CUB_300001_SM_10006detail6reduce18DeviceReduceKernelINS2_10policy_hubIijN4cuda3__47maximumIiEEE10Policy1000EN6thrust24THRUST_300001_SM_1000_NS18transform_iteratorI4GetXNSC_6detail15normal_iteratorINSC_10device_ptrI4int3EEEENSC_11use_defaultESL_EEjS8_iNS5_3std3__410__identityEEEvT0_PT3_T1_NS0_13GridEvenShareIST_EET2_T4_)
        .other          _ZN3cub18CUB_300001_SM_10006detail6reduce18DeviceReduceKernelINS2_10policy_hubIijN4cuda3__47maximumIiEEE10Policy1000EN6thrust24THRUST_300001_SM_1000_NS18transform_iteratorI4GetXNSC_6detail15normal_iteratorINSC_10device_ptrI4int3EEEENSC_11use_defaultESL_EEjS8_iNS5_3std3__410__identityEEEvT0_PT3_T1_NS0_13GridEvenShareIST_EET2_T4_,@"STO_CUDA_ENTRY STV_DEFAULT"
_ZN3cub18CUB_300001_SM_10006detail6reduce18DeviceReduceKernelINS2_10policy_hubIijN4cuda3__47maximumIiEEE10Policy1000EN6thrust24THRUST_300001_SM_1000_NS18transform_iteratorI4GetXNSC_6detail15normal_iteratorINSC_10device_ptrI4int3EEEENSC_11use_defaultESL_EEjS8_iNS5_3std3__410__identityEEEvT0_PT3_T1_NS0_13GridEvenShareIST_EET2_T4_:
.text._ZN3cub18CUB_300001_SM_10006detail6reduce18DeviceReduceKernelINS2_10policy_hubIijN4cuda3__47maximumIiEEE10Policy1000EN6thrust24THRUST_300001_SM_1000_NS18transform_iteratorI4GetXNSC_6detail15normal_iteratorINSC_10device_ptrI4int3EEEENSC_11use_defaultESL_EEjS8_iNS5_3std3__410__identityEEEvT0_PT3_T1_NS0_13GridEvenShareIST_EET2_T4_:
        /* <DEDUP_REMOVED lines=20> */
.L_x_1004:
[----:B------:R-:W-:Y:S05]  /*0140*/  BSYNC.RECONVERGENT B1 ;  /* 0x0000000000017941 */ /* 0x000fea0003800200 */
.L_x_1003:
        /* <DEDUP_REMOVED lines=16> */
.L_x_1010:
        /* <DEDUP_REMOVED lines=62> */
.L_x_1009:
[----:B------:R-:W-:-:S07]  /*0630*/  VIADD R4, R8, 0xfffff800 ;  /* 0xfffff80008047836 */ /* 0x000fce0000000000 */
.L_x_1008:
[----:B------:R-:W-:Y:S05]  /*0640*/  BSYNC.RECONVERGENT B2 ;  /* 0x0000000000027941 */ /* 0x000fea0003800200 */
.L_x_1007:
        /* <DEDUP_REMOVED lines=37> */
.L_x_1012:
[----:B------:R-:W-:Y:S05]  /*08a0*/  BSYNC.RECONVERGENT B2 ;  /* 0x0000000000027941 */ /* 0x000fea0003800200 */
.L_x_1011:
        /* <DEDUP_REMOVED lines=22> */
.L_x_1014:
[----:B------:R-:W-:Y:S05]  /*0a10*/  BSYNC.RECONVERGENT B2 ;  /* 0x0000000000027941 */ /* 0x000fea0003800200 */
.L_x_1013:
[----:B------:R-:W-:Y:S05]  /*0a20*/  @!P1 BRA `(.L_x_1006) ;  /* 0x0000000000289947 */ /* 0x000fea0003800000 */
[----:B------:R-:W1:Y:S01]  /*0a30*/  LDC.64 R6, c[0x0][0x380] ;  /* 0x0000e000ff067b82 */ /* 0x000e620000000a00 */
[----:B------:R-:W-:Y:S02]  /*0a40*/  IMAD R9, R3, 0x1000, R4 ;  /* 0x0000100003097824 */ /* 0x000fe400078e0204 */
[----:B------:R-:W-:-:S07]  /*0a50*/  IMAD.MOV R8, RZ, RZ, -R5 ;  /* 0x000000ffff087224 */ /* 0x000fce00078e0a05 */
.L_x_1015:
[----:B-1----:R-:W-:-:S06]  /*0a60*/  IMAD.WIDE.U32 R4, R9, 0xc, R6 ;  /* 0x0000000c09047825 */ /* 0x002fcc00078e0006 */
[----:B------:R-:W2:Y:S01]  /*0a70*/  LDG.E R5, desc[UR6][R4.64] ;  /* 0x0000000604057981 */ /* 0x000ea2000c1e1900 */
[----:B------:R-:W-:Y:S02]  /*0a80*/  VIADD R8, R8, 0x1 ;  /* 0x0000000108087836 */ /* 0x000fe40000000000 */
[----:B------:R-:W-:-:S03]  /*0a90*/  VIADD R9, R9, 0x100 ;  /* 0x0000010009097836 */ /* 0x000fc60000000000 */
[----:B------:R-:W-:Y:S02]  /*0aa0*/  ISETP.NE.AND P0, PT, R8, RZ, PT ;  /* 0x000000ff0800720c */ /* 0x000fe40003f05270 */
[----:B--2--5:R-:W-:-:S11]  /*0ab0*/  VIMNMX R14, PT, PT, R5, R14, !PT ;  /* 0x0000000e050e7248 */ /* 0x024fd60007fe0100 */
[----:B------:R-:W-:Y:S05]  /*0ac0*/  @P0 BRA `(.L_x_1015) ;  /* 0xfffffffc00e40947 */ /* 0x000fea000383ffff */
.L_x_1006:
[----:B------:R-:W-:Y:S05]  /*0ad0*/  BSYNC.RECONVERGENT B1 ;  /* 0x0000000000017941 */ /* 0x000fea0003800200 */
.L_x_1005:
        /* <DEDUP_REMOVED lines=42> */
.L_x_1016:
        /* <DEDUP_REMOVED lines=59> */
.L_x_1002:
        /* <DEDUP_REMOVED lines=44> */
.L_x_1020:
        /* <DEDUP_REMOVED lines=38> */
.L_x_1019:
        /* <DEDUP_REMOVED lines=25> */
.L_x_1025:
        /* <DEDUP_REMOVED lines=61> */
.L_x_1024:
[----:B------:R-:W-:-:S07]  /*1bb0*/  VIADD R0, R11, 0xfffff800 ;  /* 0xfffff8000b007836 */ /* 0x000fce0000000000 */
.L_x_1023:
[----:B------:R-:W-:Y:S05]  /*1bc0*/  BSYNC.RECONVERGENT B2 ;  /* 0x0000000000027941 */ /* 0x000fea0003800200 */
.L_x_1022:
        /* <DEDUP_REMOVED lines=36> */
.L_x_1027:
[----:B------:R-:W-:Y:S05]  /*1e10*/  BSYNC.RECONVERGENT B2 ;  /* 0x0000000000027941 */ /* 0x000fea0003800200 */
.L_x_1026:
        /* <DEDUP_REMOVED lines=20> */
.L_x_1029:
[----:B------:R-:W-:Y:S05]  /*1f60*/  BSYNC.RECONVERGENT B2 ;  /* 0x0000000000027941 */ /* 0x000fea0003800200 */
.L_x_1028:
[----:B------:R-:W-:Y:S05]  /*1f70*/  @!P1 BRA `(.L_x_1021) ;  /* 0x0000000000309947 */ /* 0x000fea0003800000 */
[----:B------:R-:W-:Y:S01]  /*1f80*/  LOP3.LUT R6, R6, 0xffff, RZ, 0xc0, !PT ;  /* 0x0000ffff06067812 */ /* 0x000fe200078ec0ff */
[----:B------:R-:W-:-:S03]  /*1f90*/  IMAD.IADD R9, R0, 0x1, R2 ;  /* 0x0000000100097824 */ /* 0x000fc600078e0202 */
[----:B------:R-:W-:-:S04]  /*1fa0*/  LEA.HI R6, R6, 0x1, RZ, 0x18 ;  /* 0x0000000106067811 */ /* 0x000fc800078fc0ff */
[----:B------:R-:W-:-:S05]  /*1fb0*/  LOP3.LUT R6, R6, 0x3, RZ, 0xc0, !PT ;  /* 0x0000000306067812 */ /* 0x000fca00078ec0ff */
[----:B------:R-:W-:-:S07]  /*1fc0*/  IMAD.MOV R0, RZ, RZ, -R6 ;  /* 0x000000ffff007224 */ /* 0x000fce00078e0a06 */
.L_x_1030:
[----:B------:R-:W-:-:S06]  /*1fd0*/  IMAD.WIDE.U32 R6, R9, 0xc, R4 ;  /* 0x0000000c09067825 */ /* 0x000fcc00078e0004 */
[----:B------:R-:W2:Y:S01]  /*1fe0*/  LDG.E R6, desc[UR6][R6.64] ;  /* 0x0000000606067981 */ /* 0x000ea2000c1e1900 */
[----:B------:R-:W-:Y:S02]  /*1ff0*/  VIADD R0, R0, 0x1 ;  /* 0x0000000100007836 */ /* 0x000fe40000000000 */
[----:B------:R-:W-:-:S03]  /*2000*/  VIADD R9, R9, 0x100 ;  /* 0x0000010009097836 */ /* 0x000fc60000000000 */
[----:B------:R-:W-:Y:S02]  /*2010*/  ISETP.NE.AND P0, PT, R0, RZ, PT ;  /* 0x000000ff0000720c */ /* 0x000fe40003f05270 */
[----:B--2---:R-:W-:-:S11]  /*2020*/  VIMNMX R29, PT, PT, R6, R29, !PT ;  /* 0x0000001d061d7248 */ /* 0x004fd60007fe0100 */
[----:B------:R-:W-:Y:S05]  /*2030*/  @P0 BRA `(.L_x_1030) ;  /* 0xfffffffc00e40947 */ /* 0x000fea000383ffff */
.L_x_1021:
[----:B------:R-:W-:Y:S05]  /*2040*/  BSYNC.RECONVERGENT B1 ;  /* 0x0000000000017941 */ /* 0x000fea0003800200 */
.L_x_1018:
        /* <DEDUP_REMOVED lines=39> */
.L_x_1017:
[----:B------:R-:W-:Y:S05]  /*22c0*/  BSYNC.RECONVERGENT B0 ;  /* 0x0000000000007941 */ /* 0x000fea0003800200 */
.L_x_1001:
[----:B------:R-:W-:Y:S05]  /*22d0*/  @P0 EXIT ;  /* 0x000000000000094d */ /* 0x000fea0003800000 */
[----:B--23--:R-:W2:Y:S02]  /*22e0*/  LDC.64 R4, c[0x0][0x390] ;  /* 0x0000e400ff047b82 */ /* 0x00cea40000000a00 */
[----:B--2---:R-:W-:-:S05]  /*22f0*/  IMAD.WIDE.U32 R2, R3, 0x4, R4 ;  /* 0x0000000403027825 */ /* 0x004fca00078e0004 */
[----:B------:R-:W-:Y:S01]  /*2300*/  STG.E desc[UR6][R2.64], R9 ;  /* 0x0000000902007986 */ /* 0x000fe2000c101906 */
[----:B------:R-:W-:Y:S05]  /*2310*/  EXIT ;  /* 0x000000000000794d */ /* 0x000fea0003800000 */
.L_x_1031:
        /* <DEDUP_REMOVED lines=14> */
.L_x_1367:


//--------------------- .text._ZN3cub18CUB_300001_SM_10006detail6reduce28DeviceReduceSingleTileKernelINS2_10policy_hubIijN4cuda3__47maximumIiEEE10Policy1000EN6thrust24THRUST_300001_SM_1000_NS18transform_iteratorI4GetXNSC_6detail15normal_iteratorINSC_10device_ptrI4int3EEEENSC_11use_defaultESL_EEPijS8_iiNS5_3std3__410__identityEEEvT0_T1_T2_T3_T4_T6_ --------------------------
	.section	.text._ZN3cub18CUB_300001_SM_10006detail6reduce28DeviceReduceSingleTileKernelINS2_10policy_hubIijN4cuda3__47maximumIiEEE10Policy1000EN6thrust24THRUST_300001_SM_1000_NS18transform_iteratorI4GetXNSC_6detail15normal_iteratorINSC_10device_ptrI4int3EEEENSC_11use_defaultESL_EEPijS8_iiNS5_3std3__410__identityEEEvT0_T1_T2_T3_T4_T6_,"ax",@progbits
	.align	128
        .global         _ZN3cub18CUB_300001_SM_10006detail6reduce28DeviceReduceSingleTileKernelINS2_10policy_hubIijN4cuda3__47maximumIiEEE10Policy1000EN6thrust24THRUST_300001_SM_1000_NS18transform_iteratorI4GetXNSC_6detail15normal_iteratorINSC_10device_ptrI4int3EEEENSC_11use_defaultESL_EEPijS8_iiNS5_3std3__410__identityEEEvT0_T1_T2_T3_T4_T6_
        .type           _ZN3cub18CUB_300001_SM_10006detail6reduce28DeviceReduceSingleTileKernelINS2_10policy_hubIijN4cuda3__47maximumIiEEE10Policy1000EN6thrust24THRUST_300001_SM_1000_NS18transform_iteratorI4GetXNSC_6detail15normal_iteratorINSC_10device_ptrI4int3EEEENSC_11use_defaultESL_EEPijS8_iiNS5_3std3__410__identityEEEvT0_T1_T2_T3_T4_T6_,@function
        .size           _ZN3cub18CUB_300001_SM_10006detail6reduce28DeviceReduceSingleTileKernelINS2_10policy_hubIijN4cuda3__47maximumIiEEE10Policy1000EN6thrust24THRUST_300001_SM_1000_NS18transform_iteratorI4GetXNSC_6detail15normal_iteratorINSC_10device_ptrI4int3EEEENSC_11use_defaultESL_EEPijS8_iiNS5_3std3__410__identityEEEvT0_T1_T2_T3_T4_T6_,(.L_x_1368 - _ZN3cub18CUB_300001_SM_10006detail6reduce28DeviceReduceSingleTileKernelINS2_10policy_hubIijN4cuda3__47maximumIiEEE10Policy1000EN6thrust24THRUST_300001_SM_1000_NS18transform_iteratorI4GetXNSC_6detail15normal_iteratorINSC_10device_ptrI4int3EEEENSC_11use_defaultESL_EEPijS8_iiNS5_3std3__410__identityEEEvT0_T1_T2_T3_T4_T6_)
        .other          _ZN3cub18CUB_300001_SM_10006detail6reduce28DeviceReduceSingleTileKernelINS2_10policy_hubIijN4cuda3__47maximumIiEEE10Policy1000EN6thrust24THRUST_300001_SM_1000_NS18transform_iteratorI4GetXNSC_6detail15normal_iteratorINSC_10device_ptrI4int3EEEENSC_11use_defaultESL_EEPijS8_iiNS5_3std3__410__identityEEEvT0_T1_T2_T3_T4_T6_,@"STO_CUDA_ENTRY STV_DEFAULT"
_ZN3cub18CUB_300001_SM_10006detail6reduce28DeviceReduceSingleTileKernelINS2_10policy_hubIijN4cuda3__47maximumIiEEE10Policy1000EN6thrust24THRUST_300001_SM_1000_NS18transform_iteratorI4GetXNSC_6detail15normal_iteratorINSC_10device_ptrI4int3EEEENSC_11use_defaultESL_EEPijS8_iiNS5_3std3__410__identityEEEvT0_T1_T2_T3_T4_T6_:
.text._ZN3cub18CUB_300001_SM_10006detail6reduce28DeviceReduceSingleTileKernelINS2_10policy_hubIijN4cuda3__47maximumIiEEE10Policy1000EN6thrust24THRUST_300001_SM_1000_NS18transform_iteratorI4GetXNSC_6detail15normal_iteratorINSC_10device_ptrI4int3EEEENSC_11use_defaultESL_EEPijS8_iiNS5_3std3__410__identityEEEvT0_T1_T2_T3_T4_T6_:
        /* <DEDUP_REMOVED lines=13> */
.L_x_1032:
        /* <DEDUP_REMOVED lines=13> */
.L_x_1036:
[----:B------:R-:W-:Y:S05]  /*01a0*/  BSYNC.RECONVERGENT B1 ;  /* 0x0000000000017941 */ /* 0x000fea0003800200 */
.L_x_1035:
        /* <DEDUP_REMOVED lines=17> */
.L_x_1041:
        /* <DEDUP_REMOVED lines=31> */
.L_x_1040:
[----:B------:R-:W-:Y:S05]  /*04b0*/  BSYNC.RECONVERGENT B2 ;  /* 0x0000000000027941 */ /* 0x000fea0003800200 */
.L_x_1039:
        /* <DEDUP_REMOVED lines=21> */
.L_x_1043:
[----:B------:R-:W-:Y:S05]  /*0610*/  BSYNC.RECONVERGENT B2 ;  /* 0x0000000000027941 */ /* 0x000fea0003800200 */
.L_x_1042:
        /* <DEDUP_REMOVED lines=15> */
.L_x_1045:
[----:B------:R-:W-:Y:S05]  /*0710*/  BSYNC.RECONVERGENT B2 ;  /* 0x0000000000027941 */ /* 0x000fea0003800200 */
.L_x_1044:
[----:B------:R-:W-:Y:S05]  /*0720*/  @!P1 BRA `(.L_x_1038) ;  /* 0x0000000000309947 */ /* 0x000fea0003800000 */
[----:B------:R-:W0:Y:S02]  /*0730*/  LDC.64 R6, c[0x0][0x380] ;  /* 0x0000e000ff067b82 */ /* 0x000e240000000a00 */
[----:B0-----:R-:W-:-:S04]  /*0740*/  IMAD.WIDE.U32 R4, R5, 0xc, R6 ;  /* 0x0000000c05047825 */ /* 0x001fc800078e0006 */
[----:B------:R-:W-:Y:S02]  /*0750*/  IMAD.MOV R6, RZ, RZ, -R8 ;  /* 0x000000ffff067224 */ /* 0x000fe400078e0a08 */
[----:B------:R-:W-:-:S07]  /*0760*/  IMAD.MOV.U32 R7, RZ, RZ, R5 ;  /* 0x000000ffff077224 */ /* 0x000fce00078e0005 */
.L_x_1046:
        /* <DEDUP_REMOVED lines=8> */
.L_x_1038:
[----:B------:R-:W-:Y:S05]  /*07f0*/  BSYNC.RECONVERGENT B1 ;  /* 0x0000000000017941 */ /* 0x000fea0003800200 */
.L_x_1037:
        /* <DEDUP_REMOVED lines=43> */
.L_x_1047:
        /* <DEDUP_REMOVED lines=59> */
.L_x_1034:
        /* <DEDUP_REMOVED lines=36> */
.L_x_1051:
        /* <DEDUP_REMOVED lines=33> */
.L_x_1049:
        /* <DEDUP_REMOVED lines=18> */
.L_x_1056:
        /* <DEDUP_REMOVED lines=61> */
.L_x_1055:
[----:B------:R-:W-:-:S07]  /*17a0*/  VIADD R6, R6, 0xfffff800 ;  /* 0xfffff80006067836 */ /* 0x000fce0000000000 */
.L_x_1054:
[----:B------:R-:W-:Y:S05]  /*17b0*/  BSYNC.RECONVERGENT B2 ;  /* 0x0000000000027941 */ /* 0x000fea0003800200 */
.L_x_1053:
        /* <DEDUP_REMOVED lines=36> */
.L_x_1058:
[----:B------:R-:W-:Y:S05]  /*1a00*/  BSYNC.RECONVERGENT B2 ;  /* 0x0000000000027941 */ /* 0x000fea0003800200 */
.L_x_1057:
        /* <DEDUP_REMOVED lines=21> */
.L_x_1060:
[----:B------:R-:W-:Y:S05]  /*1b60*/  BSYNC.RECONVERGENT B2 ;  /* 0x0000000000027941 */ /* 0x000fea0003800200 */
.L_x_1059:
[----:B------:R-:W-:Y:S05]  /*1b70*/  @!P1 BRA `(.L_x_1052) ;  /* 0x0000000000249947 */ /* 0x000fea0003800000 */
[----:B------:R-:W-:Y:S02]  /*1b80*/  VIADD R5, R6, UR4 ;  /* 0x0000000406057c36 */ /* 0x000fe40008000000 */
[----:B------:R-:W-:-:S07]  /*1b90*/  IMAD.MOV R4, RZ, RZ, -R7 ;  /* 0x000000ffff047224 */ /* 0x000fce00078e0a07 */
.L_x_1061:
[----:B------:R-:W-:-:S06]  /*1ba0*/  IMAD.WIDE.U32 R2, R5, 0xc, R12 ;  /* 0x0000000c05027825 */ /* 0x000fcc00078e000c */
[----:B------:R-:W2:Y:S01]  /*1bb0*/  LDG.E R2, desc[UR6][R2.64] ;  /* 0x0000000602027981 */ /* 0x000ea2000c1e1900 */
[----:B------:R-:W-:Y:S02]  /*1bc0*/  VIADD R4, R4, 0x1 ;  /* 0x0000000104047836 */ /* 0x000fe40000000000 */
[----:B------:R-:W-:-:S03]  /*1bd0*/  VIADD R5, R5, 0x100 ;  /* 0x0000010005057836 */ /* 0x000fc60000000000 */
[----:B------:R-:W-:Y:S02]  /*1be0*/  ISETP.NE.AND P0, PT, R4, RZ, PT ;  /* 0x000000ff0400720c */ /* 0x000fe40003f05270 */
[----:B--2---:R-:W-:-:S11]  /*1bf0*/  VIMNMX R25, PT, PT, R2, R25, !PT ;  /* 0x0000001902197248 */ /* 0x004fd60007fe0100 */
[----:B------:R-:W-:Y:S05]  /*1c00*/  @P0 BRA `(.L_x_1061) ;  /* 0xfffffffc00e40947 */ /* 0x000fea000383ffff */
.L_x_1052:
[----:B------:R-:W-:Y:S05]  /*1c10*/  BSYNC.RECONVERGENT B1 ;  /* 0x0000000000017941 */ /* 0x000fea0003800200 */
.L_x_1050:
        /* <DEDUP_REMOVED lines=38> */
.L_x_1048:
[----:B------:R-:W-:Y:S05]  /*1e80*/  BSYNC.RECONVERGENT B0 ;  /* 0x0000000000007941 */ /* 0x000fea0003800200 */
.L_x_1033:
[----:B------:R-:W-:Y:S05]  /*1e90*/  @P0 EXIT ;  /* 0x000000000000094d */ /* 0x000fea0003800000 */
[----:B-12---:R-:W1:Y:S01]  /*1ea0*/  LDC.64 R2, c[0x0][0x390] ;  /* 0x0000e400ff027b82 */ /* 0x006e620000000a00 */
[----:B------:R-:W0:Y:S02]  /*1eb0*/  LDCU UR4, c[0x0][0x3a0] ;  /* 0x00007400ff0477ac */ /* 0x000e240008000800 */
[----:B0-----:R-:W-:-:S05]  /*1ec0*/  VIMNMX R5, PT, PT, R5, UR4, !PT ;  /* 0x0000000405057c48 */ /* 0x001fca000ffe0100 */
[----:B-1----:R-:W-:Y:S01]  /*1ed0*/  STG.E desc[UR6][R2.64], R5 ;  /* 0x0000000502007986 */ /* 0x002fe2000c101906 */
[----:B------:R-:W-:Y:S05]  /*1ee0*/  EXIT ;  /* 0x000000000000794d */ /* 0x000fea0003800000 */
.L_x_1062:
        /* <DEDUP_REMOVED lines=9> */
.L_x_1368:


//--------------------- .text._ZN3cub18CUB_300001_SM_10006detail6reduce28DeviceReduceSingleTileKernelINS2_10policy_hubIiyN4cuda3__47minimumIiEEE10Policy1000EPiSB_iS8_iiNS5_3std3__410__identityEEEvT0_T1_T2_T3_T4_T6_ --------------------------
	.section	.text._ZN3cub18CUB_300001_SM_10006detail6reduce28DeviceReduceSingleTileKernelINS2_10policy_hubIiyN4cuda3__47minimumIiEEE10Policy1000EPiSB_iS8_iiNS5_3std3__410__identityEEEvT0_T1_T2_T3_T4_T6_,"ax",@progbits
	.align	128
        .global         _ZN3cub18CUB_300001_SM_10006detail6reduce28DeviceReduceSingleTileKernelINS2_10policy_hubIiyN4cuda3__47minimumIiEEE10Policy1000EPiSB_iS8_iiNS5_3std3__410__identityEEEvT0_T1_T2_T3_T4_T6_
        .type           _ZN3cub18CUB_300001_SM_10006detail6reduce28DeviceReduceSingleTileKernelINS2_10policy_hubIiyN4cuda3__47minimumIiEEE10Policy1000EPiSB_iS8_iiNS5_3std3__410__identityEEEvT0_T1_T2_T3_T4_T6_,@function
        .size           _ZN3cub18CUB_300001_SM_10006detail6reduce28DeviceReduceSingleTileKernelINS2_10policy_hubIiyN4cuda3__47minimumIiEEE10Policy1000EPiSB_iS8_iiNS5_3std3__410__identityEEEvT0_T1_T2_T3_T4_T6_,(.L_x_1369 - _ZN3cub18CUB_300001_SM_10006detail6reduce28DeviceReduceSingleTileKernelINS2_10policy_hubIiyN4cuda3__47minimumIiEEE10Policy1000EPiSB_iS8_iiNS5_3std3__410__identityEEEvT0_T1_T2_T3_T4_T6_)
        .other          _ZN3cub18CUB_300001_SM_10006detail6reduce28DeviceReduceSingleTileKernelINS2_10policy_hubIiyN4cuda3__47minimumIiEEE10Policy1000EPiSB_iS8_iiNS5_3std3__410__identityEEEvT0_T1_T2_T3_T4_T6_,@"STO_CUDA_ENTRY STV_DEFAULT"
_ZN3cub18CUB_300001_SM_10006detail6reduce28DeviceReduceSingleTileKernelINS2_10policy_hubIiyN4cuda3__47minimumIiEEE10Policy1000EPiSB_iS8_iiNS5_3std3__410__identityEEEvT0_T1_T2_T3_T4_T6_:
.text._ZN3cub18CUB_300001_SM_10006detail6reduce28DeviceReduceSingleTileKernelINS2_10policy_hubIiyN4cuda3__47minimumIiEEE10Policy1000EPiSB_iS8_iiNS5_3std3__410__identityEEEvT0_T1_T2_T3_T4_T6_:
        /* <DEDUP_REMOVED lines=13> */
.L_x_1063:
        /* <DEDUP_REMOVED lines=16> */
.L_x_1068:
[----:B------:R-:W-:Y:S05]  /*01d0*/  BSYNC.RECONVERGENT B1 ;  /* 0x0000000000017941 */ /* 0x000fea0003800200 */
.L_x_1067:
        /* <DEDUP_REMOVED lines=16> */
.L_x_1073:
[----:B------:R-:W-:-:S06]  /*02e0*/  IMAD.MOV.U32 R5, RZ, RZ, R7 ;  /* 0x000000ffff057224 */ /* 0x000fcc00078e0007 */
[----:B------:R0:W2:Y:S01]  /*02f0*/  LDG.E.CONSTANT R5, desc[UR6][R4.64] ;  /* 0x0000000604057981 */ /* 0x0000a2000c1e9900 */
[----:B------:R-:W-:Y:S02]  /*0300*/  VIADD R6, R6, 0x1 ;  /* 0x0000000106067836 */ /* 0x000fe40000000000 */
[----:B------:R-:W-:-:S03]  /*0310*/  VIADD R11, R11, 0x100 ;  /* 0x000001000b0b7836 */ /* 0x000fc60000000000 */
[----:B------:R-:W-:Y:S02]  /*0320*/  ISETP.NE.AND P0, PT, R6, RZ, PT ;  /* 0x000000ff0600720c */ /* 0x000fe40003f05270 */
[----:B0-----:R-:W-:-:S05]  /*0330*/  IADD3 R4, P2, PT, R4, 0x400, RZ ;  /* 0x0000040004047810 */ /* 0x001fca0007f5e0ff */
[----:B------:R-:W-:Y:S01]  /*0340*/  IMAD.X R7, RZ, RZ, R7, P2 ;  /* 0x000000ffff077224 */ /* 0x000fe200010e0607 */
[----:B--2--5:R-:W-:-:S05]  /*0350*/  VIMNMX R0, PT, PT, R5, R0, PT ;  /* 0x0000000005007248 */ /* 0x024fca0003fe0100 */
[----:B------:R-:W-:Y:S05]  /*0360*/  @P0 BRA `(.L_x_1073) ;  /* 0xfffffffc00dc0947 */ /* 0x000fea000383ffff */
.L_x_1072:
[----:B------:R-:W-:Y:S05]  /*0370*/  BSYNC.RECONVERGENT B2 ;  /* 0x0000000000027941 */ /* 0x000fea0003800200 */
.L_x_1071:
        /* <DEDUP_REMOVED lines=8> */
.L_x_1076:
        /* <DEDUP_REMOVED lines=26> */
[----:B--2--5:R-:W-:-:S04]  /*05a0*/  VIMNMX3 R12, R0, R12, R13, PT ;  /* 0x0000000c000c720f */ /* 0x024fc8000380010d */
[----:B---3--:R-:W-:-:S04]  /*05b0*/  VIMNMX3 R12, R12, R14, R21, PT ;  /* 0x0000000e0c0c720f */ /* 0x008fc80003800115 */
[----:B----4-:R-:W-:-:S04]  /*05c0*/  VIMNMX3 R12, R12, R17, R16, PT ;  /* 0x000000110c0c720f */ /* 0x010fc80003800110 */
[----:B------:R-:W-:-:S04]  /*05d0*/  VIMNMX3 R12, R12, R15, R20, PT ;  /* 0x0000000f0c0c720f */ /* 0x000fc80003800114 */
[----:B------:R-:W-:-:S04]  /*05e0*/  VIMNMX3 R12, R12, R19, R18, PT ;  /* 0x000000130c0c720f */ /* 0x000fc80003800112 */
[----:B------:R-:W-:-:S04]  /*05f0*/  VIMNMX3 R12, R12, R23, R24, PT ;  /* 0x000000170c0c720f */ /* 0x000fc80003800118 */
[----:B------:R-:W-:-:S04]  /*0600*/  VIMNMX3 R25, R12, R25, R26, PT ;  /* 0x000000190c19720f */ /* 0x000fc8000380011a */
[----:B------:R-:W-:Y:S01]  /*0610*/  VIMNMX3 R0, R25, R22, R27, PT ;  /* 0x000000161900720f */ /* 0x000fe2000380011b */
[----:B------:R-:W-:Y:S06]  /*0620*/  @!P1 BRA `(.L_x_1076) ;  /* 0xfffffffc00749947 */ /* 0x000fec000383ffff */
.L_x_1075:
[----:B------:R-:W-:Y:S05]  /*0630*/  BSYNC.RECONVERGENT B2 ;  /* 0x0000000000027941 */ /* 0x000fea0003800200 */
.L_x_1074:
        /* <DEDUP_REMOVED lines=18> */
[----:B--2--5:R-:W-:-:S04]  /*0760*/  VIMNMX3 R8, R0, R9, R8, PT ;  /* 0x000000090008720f */ /* 0x024fc80003800108 */
[----:B---3--:R-:W-:-:S04]  /*0770*/  VIMNMX3 R8, R8, R13, R10, PT ;  /* 0x0000000d0808720f */ /* 0x008fc8000380010a */
[----:B----4-:R-:W-:-:S04]  /*0780*/  VIMNMX3 R8, R8, R15, R12, PT ;  /* 0x0000000f0808720f */ /* 0x010fc8000380010c */
[----:B------:R-:W-:-:S07]  /*0790*/  VIMNMX3 R0, R8, R17, R14, PT ;  /* 0x000000110800720f */ /* 0x000fce000380010e */
.L_x_1078:
[----:B------:R-:W-:Y:S05]  /*07a0*/  BSYNC.RECONVERGENT B2 ;  /* 0x0000000000027941 */ /* 0x000fea0003800200 */
.L_x_1077:
        /* <DEDUP_REMOVED lines=8> */
[----:B--2--5:R-:W-:-:S04]  /*0830*/  VIMNMX3 R0, R0, R7, R6, PT ;  /* 0x000000070000720f */ /* 0x024fc80003800106 */
[----:B---3--:R-:W-:-:S07]  /*0840*/  VIMNMX3 R0, R0, R9, R8, PT ;  /* 0x000000090000720f */ /* 0x008fce0003800108 */
.L_x_1070:
[----:B------:R-:W-:Y:S05]  /*0850*/  BSYNC.RECONVERGENT B1 ;  /* 0x0000000000017941 */ /* 0x000fea0003800200 */
.L_x_1069:
[----:B------:R-:W-:Y:S01]  /*0860*/  ISETP.GE.AND P0, PT, R2, 0x100, PT ;  /* 0x000001000200780c */ /* 0x000fe20003f06270 */
[----:B-----5:R-:W-:-:S12]  /*0870*/  IMAD.MOV.U32 R9, RZ, RZ, R0 ;  /* 0x000000ffff097224 */ /* 0x020fd800078e0000 */
[----:B------:R-:W-:Y:S05]  /*0880*/  @!P0 BRA `(.L_x_1079) ;  /* 0x0000000000a08947 */ /* 0x000fea0003800000 */
[----:B------:R-:W1:Y:S01]  /*0890*/  S2R R6, SR_LANEID ;  /* 0x0000000000067919 */ /* 0x000e620000000000 */
[----:B------:R-:W2:Y:S02]  /*08a0*/  SHFL.DOWN PT, R0, R9, 0x1, 0x1f ;  /* 0x08201f0009007f89 */ /* 0x000ea400000e0000 */
[----:B--2---:R-:W-:Y:S02]  /*08b0*/  VIMNMX R0, PT, PT, R0, R9, PT ;  /* 0x0000000900007248 */ /* 0x004fe40003fe0100 */
        /* <DEDUP_REMOVED lines=32> */
[----:B-1----:R-:W-:-:S04]  /*0ac0*/  VIMNMX3 R0, R5, R0, R8, PT ;  /* 0x000000000500720f */ /* 0x002fc80003800108 */
[----:B------:R-:W-:-:S04]  /*0ad0*/  VIMNMX3 R0, R0, R9, R10, PT ;  /* 0x000000090000720f */ /* 0x000fc8000380010a */
[----:B0-----:R-:W-:-:S04]  /*0ae0*/  VIMNMX3 R0, R0, R11, R2, PT ;  /* 0x0000000b0000720f */ /* 0x001fc80003800102 */
[----:B------:R-:W-:Y:S01]  /*0af0*/  VIMNMX R5, PT, PT, R0, R3, PT ;  /* 0x0000000300057248 */ /* 0x000fe20003fe0100 */
[----:B------:R-:W-:Y:S06]  /*0b00*/  BRA `(.L_x_1080) ;  /* 0x0000002c00247947 */ /* 0x000fec0003800000 */
.L_x_1079:
        /* <DEDUP_REMOVED lines=48> */
[----:B----4-:R-:W-:Y:S02]  /*0e10*/  @P2 VIMNMX R5, PT, PT, R5, R0, PT ;  /* 0x0000000005052248 */ /* 0x010fe40003fe0100 */
[----:B------:R-:W-:-:S02]  /*0e20*/  ISETP.GT.AND P2, PT, R2, 0xa0, PT ;  /* 0x000000a00200780c */ /* 0x000fc40003f44270 */
[----:B0-----:R-:W-:Y:S02]  /*0e30*/  @P4 VIMNMX R5, PT, PT, R5, R8, PT ;  /* 0x0000000805054248 */ /* 0x001fe40003fe0100 */
[C---:B------:R-:W-:Y:S02]  /*0e40*/  ISETP.GT.AND P4, PT, R2.reuse, 0xc0, PT ;  /* 0x000000c00200780c */ /* 0x040fe40003f84270 */
[----:B------:R-:W-:Y:S02]  /*0e50*/  @P3 VIMNMX R5, PT, PT, R5, R9, PT ;  /* 0x0000000905053248 */ /* 0x000fe40003fe0100 */
[----:B------:R-:W-:Y:S02]  /*0e60*/  ISETP.GT.AND P3, PT, R2, 0xe0, PT ;  /* 0x000000e00200780c */ /* 0x000fe40003f64270 */
[----:B------:R-:W-:-:S04]  /*0e70*/  @P1 VIMNMX R5, PT, PT, R5, R10, PT ;  /* 0x0000000a05051248 */ /* 0x000fc80003fe0100 */
[----:B------:R-:W-:-:S04]  /*0e80*/  @P2 VIMNMX R5, PT, PT, R5, R11, PT ;  /* 0x0000000b05052248 */ /* 0x000fc80003fe0100 */
[----:B-1----:R-:W-:-:S04]  /*0e90*/  @P4 VIMNMX R5, PT, PT, R5, R6, PT ;  /* 0x0000000605054248 */ /* 0x002fc80003fe0100 */
[----:B------:R-:W-:Y:S01]  /*0ea0*/  @P3 VIMNMX R5, PT, PT, R5, R7, PT ;  /* 0x0000000705053248 */ /* 0x000fe20003fe0100 */
[----:B------:R-:W-:Y:S06]  /*0eb0*/  BRA `(.L_x_1080) ;  /* 0x0000002800387947 */ /* 0x000fec0003800000 */
.L_x_1066:
        /* <DEDUP_REMOVED lines=10> */
[----:B--2---:R-:W-:-:S02]  /*0f60*/  VIMNMX3 R4, R4, R5, R6, PT ;  /* 0x000000050404720f */ /* 0x004fc40003800106 */
[----:B---3--:R-:W-:Y:S02]  /*0f70*/  VIMNMX3 R7, R7, R8, R9, PT ;  /* 0x000000080707720f */ /* 0x008fe40003800109 */
[----:B----4-:R-:W-:Y:S02]  /*0f80*/  VIMNMX3 R10, R10, R11, R12, PT ;  /* 0x0000000b0a0a720f */ /* 0x010fe4000380010c */
[----:B------:R-:W-:Y:S02]  /*0f90*/  VIMNMX3 R13, R13, R14, R15, PT ;  /* 0x0000000e0d0d720f */ /* 0x000fe4000380010f */
[----:B-----5:R-:W-:Y:S02]  /*0fa0*/  VIMNMX3 R18, R16, R17, R18, PT ;  /* 0x000000111012720f */ /* 0x020fe40003800112 */
[----:B------:R-:W-:Y:S02]  /*0fb0*/  VIMNMX3 R4, R4, R7, R10, PT ;  /* 0x000000070404720f */ /* 0x000fe4000380010a */
[----:B------:R-:W-:-:S04]  /*0fc0*/  VIMNMX3 R13, R13, R18, R19, PT ;  /* 0x000000120d0d720f */ /* 0x000fc80003800113 */
[----:B------:R-:W-:Y:S01]  /*0fd0*/  VIMNMX R3, PT, PT, R4, R13, PT ;  /* 0x0000000d04037248 */ /* 0x000fe20003fe0100 */
[----:B------:R-:W-:Y:S06]  /*0fe0*/  @!P0 BRA `(.L_x_1081) ;  /* 0x0000000000608947 */ /* 0x000fec0003800000 */
[----:B------:R-:W0:Y:S01]  /*0ff0*/  LDC R24, c[0x0][0x390] ;  /* 0x0000e400ff187b82 */ /* 0x000e220000000800 */
[----:B------:R-:W-:Y:S02]  /*1000*/  VIADD R22, R2, 0xfffff000 ;  /* 0xfffff00002167836 */ /* 0x000fe40000000000 */
[----:B------:R-:W-:-:S07]  /*1010*/  IMAD.MOV.U32 R23, RZ, RZ, 0x1000 ;  /* 0x00001000ff177424 */ /* 0x000fce00078e00ff */
.L_x_1083:
[----:B------:R-:W-:-:S05]  /*1020*/  IMAD.WIDE R26, R23, 0x4, R20 ;  /* 0x00000004171a7825 */ /* 0x000fca00078e0214 */
[----:B------:R-:W2:Y:S04]  /*1030*/  LDG.E.128.CONSTANT R4, desc[UR6][R26.64] ;  /* 0x000000061a047981 */ /* 0x000ea8000c1e9d00 */
[----:B------:R-:W3:Y:S04]  /*1040*/  LDG.E.128.CONSTANT R8, desc[UR6][R26.64+0x1000] ;  /* 0x001000061a087981 */ /* 0x000ee8000c1e9d00 */
[----:B------:R-:W4:Y:S04]  /*1050*/  LDG.E.128.CONSTANT R12, desc[UR6][R26.64+0x2000] ;  /* 0x002000061a0c7981 */ /* 0x000f28000c1e9d00 */
[----:B------:R-:W5:Y:S01]  /*1060*/  LDG.E.128.CONSTANT R16, desc[UR6][R26.64+0x3000] ;  /* 0x003000061a107981 */ /* 0x000f62000c1e9d00 */
[----:B0-----:R-:W-:Y:S01]  /*1070*/  IMAD.MOV.U32 R2, RZ, RZ, R24 ;  /* 0x000000ffff027224 */ /* 0x001fe200078e0018 */
[----:B--2---:R-:W-:-:S03]  /*1080*/  VIMNMX3 R3, R3, R4, R5, PT ;  /* 0x000000040303720f */ /* 0x004fc60003800105 */
[----:B------:R-:W-:Y:S01]  /*1090*/  IMAD.IADD R4, R2, 0x1, -R23 ;  /* 0x0000000102047824 */ /* 0x000fe200078e0a17 */
[----:B---3--:R-:W-:-:S04]  /*10a0*/  VIMNMX3 R6, R6, R7, R8, PT ;  /* 0x000000070606720f */ /* 0x008fc80003800108 */
[----:B------:R-:W-:Y:S02]  /*10b0*/  ISETP.GE.AND P0, PT, R4, 0x1000, PT ;  /* 0x000010000400780c */ /* 0x000fe40003f06270 */
[----:B------:R-:W-:Y:S02]  /*10c0*/  VIMNMX3 R8, R9, R10, R11, PT ;  /* 0x0000000a0908720f */ /* 0x000fe4000380010b */
[----:B----4-:R-:W-:Y:S02]  /*10d0*/  VIMNMX3 R12, R12, R13, R14, PT ;  /* 0x0000000d0c0c720f */ /* 0x010fe4000380010e */
[----:B-----5:R-:W-:Y:S02]  /*10e0*/  VIMNMX3 R15, R15, R16, R17, PT ;  /* 0x000000100f0f720f */ /* 0x020fe40003800111 */
[----:B------:R-:W-:Y:S02]  /*10f0*/  VIMNMX R18, PT, PT, R18, R19, PT ;  /* 0x0000001312127248 */ /* 0x000fe40003fe0100 */
[----:B------:R-:W-:-:S02]  /*1100*/  VIMNMX3 R3, R3, R6, R8, PT ;  /* 0x000000060303720f */ /* 0x000fc40003800108 */
[----:B------:R-:W-:-:S04]  /*1110*/  VIMNMX3 R12, R12, R15, R18, PT ;  /* 0x0000000f0c0c720f */ /* 0x000fc80003800112 */
[----:B------:R-:W-:Y:S01]  /*1120*/  VIMNMX R3, PT, PT, R3, R12, PT ;  /* 0x0000000c03037248 */ /* 0x000fe20003fe0100 */
[----:B------:R-:W-:Y:S06]  /*1130*/  @!P0 BRA `(.L_x_1082) ;  /* 0x0000000400fc8947 */ /* 0x000fec0003800000 */
[----:B------:R-:W-:-:S05]  /*1140*/  VIADD R23, R23, 0x1000 ;  /* 0x0000100017177836 */ /* 0x000fca0000000000 */
[----:B------:R-:W-:-:S13]  /*1150*/  ISETP.GT.AND P0, PT, R23, R22, PT ;  /* 0x000000161700720c */ /* 0x000fda0003f04270 */
[----:B------:R-:W-:Y:S05]  /*1160*/  @!P0 BRA `(.L_x_1083) ;  /* 0xfffffffc00ac8947 */ /* 0x000fea000383ffff */
.L_x_1081:
        /* <DEDUP_REMOVED lines=20> */
.L_x_1087:
[----:B0-----:R-:W-:-:S06]  /*12b0*/  IMAD.WIDE.U32 R4, R9, 0x4, R6 ;  /* 0x0000000409047825 */ /* 0x001fcc00078e0006 */
[----:B------:R-:W2:Y:S01]  /*12c0*/  LDG.E.CONSTANT R4, desc[UR6][R4.64] ;  /* 0x0000000604047981 */ /* 0x000ea2000c1e9900 */
[----:B------:R-:W-:Y:S02]  /*12d0*/  VIADD R8, R8, 0x1 ;  /* 0x0000000108087836 */ /* 0x000fe40000000000 */
[----:B------:R-:W-:Y:S02]  /*12e0*/  VIADD R2, R2, 0x100 ;  /* 0x0000010002027836 */ /* 0x000fe40000000000 */
[----:B------:R-:W-:Y:S01]  /*12f0*/  VIADD R9, R9, 0x100 ;  /* 0x0000010009097836 */ /* 0x000fe20000000000 */
[----:B------:R-:W-:Y:S02]  /*1300*/  ISETP.NE.AND P0, PT, R8, RZ, PT ;  /* 0x000000ff0800720c */ /* 0x000fe40003f05270 */
[----:B--2---:R-:W-:-:S11]  /*1310*/  VIMNMX R3, PT, PT, R4, R3, PT ;  /* 0x0000000304037248 */ /* 0x004fd60003fe0100 */
[----:B------:R-:W-:Y:S05]  /*1320*/  @P0 BRA `(.L_x_1087) ;  /* 0xfffffffc00e00947 */ /* 0x000fea000383ffff */
.L_x_1086:
[----:B------:R-:W-:Y:S05]  /*1330*/  BSYNC.RECONVERGENT B2 ;  /* 0x0000000000027941 */ /* 0x000fea0003800200 */
.L_x_1085:
        /* <DEDUP_REMOVED lines=16> */
.L_x_1090:
        /* <DEDUP_REMOVED lines=30> */
[----:B--2---:R-:W-:-:S04]  /*1620*/  VIMNMX3 R10, R3, R12, R10, PT ;  /* 0x0000000c030a720f */ /* 0x004fc8000380010a */
[----:B---3--:R-:W-:-:S04]  /*1630*/  VIMNMX3 R10, R10, R21, R18, PT ;  /* 0x000000150a0a720f */ /* 0x008fc80003800112 */
[----:B----4-:R-:W-:-:S04]  /*1640*/  VIMNMX3 R10, R10, R19, R16, PT ;  /* 0x000000130a0a720f */ /* 0x010fc80003800110 */
[----:B-----5:R-:W-:-:S04]  /*1650*/  VIMNMX3 R10, R10, R17, R14, PT ;  /* 0x000000110a0a720f */ /* 0x020fc8000380010e */
[----:B------:R-:W-:-:S04]  /*1660*/  VIMNMX3 R9, R10, R9, R20, PT ;  /* 0x000000090a09720f */ /* 0x000fc80003800114 */
[----:B------:R-:W-:-:S04]  /*1670*/  VIMNMX3 R9, R9, R23, R22, PT ;  /* 0x000000170909720f */ /* 0x000fc80003800116 */
[----:B------:R-:W-:-:S04]  /*1680*/  VIMNMX3 R6, R9, R6, R25, PT ;  /* 0x000000060906720f */ /* 0x000fc80003800119 */
[----:B------:R-:W-:Y:S01]  /*1690*/  VIMNMX3 R3, R6, R27, R24, PT ;  /* 0x0000001b0603720f */ /* 0x000fe20003800118 */
[----:B------:R-:W-:Y:S06]  /*16a0*/  @!P1 BRA `(.L_x_1090) ;  /* 0xfffffffc00649947 */ /* 0x000fec000383ffff */
.L_x_1089:
[----:B------:R-:W-:Y:S05]  /*16b0*/  BSYNC.RECONVERGENT B2 ;  /* 0x0000000000027941 */ /* 0x000fea0003800200 */
.L_x_1088:
        /* <DEDUP_REMOVED lines=19> */
[----:B--2---:R-:W-:Y:S02]  /*17f0*/  VIMNMX3 R10, R3, R6, R10, PT ;  /* 0x00000006030a720f */ /* 0x004fe4000380010a */
[----:B------:R-:W-:Y:S02]  /*1800*/  IADD3 R6, P1, PT, R4, 0x2000, RZ ;  /* 0x0000200004067810 */ /* 0x000fe40007f3e0ff */
[----:B---3--:R-:W-:-:S03]  /*1810*/  VIMNMX3 R10, R10, R15, R12, PT ;  /* 0x0000000f0a0a720f */ /* 0x008fc6000380010c */
[----:B------:R-:W-:Y:S01]  /*1820*/  IMAD.X R7, RZ, RZ, R5, P1 ;  /* 0x000000ffff077224 */ /* 0x000fe200008e0605 */
[----:B----4-:R-:W-:Y:S01]  /*1830*/  VIMNMX3 R10, R10, R9, R14, PT ;  /* 0x000000090a0a720f */ /* 0x010fe2000380010e */
[----:B-1----:R-:W-:Y:S02]  /*1840*/  IMAD.MOV.U32 R4, RZ, RZ, R6 ;  /* 0x000000ffff047224 */ /* 0x002fe400078e0006 */
[----:B------:R-:W-:Y:S01]  /*1850*/  IMAD.MOV.U32 R5, RZ, RZ, R7 ;  /* 0x000000ffff057224 */ /* 0x000fe200078e0007 */
[----:B-----5:R-:W-:-:S07]  /*1860*/  VIMNMX3 R3, R10, R17, R16, PT ;  /* 0x000000110a03720f */ /* 0x020fce0003800110 */
.L_x_1092:
[----:B------:R-:W-:Y:S05]  /*1870*/  BSYNC.RECONVERGENT B2 ;  /* 0x0000000000027941 */ /* 0x000fea0003800200 */
.L_x_1091:
        /* <DEDUP_REMOVED lines=8> */
[----:B--2---:R-:W-:-:S04]  /*1900*/  VIMNMX3 R2, R3, R6, R2, PT ;  /* 0x000000060302720f */ /* 0x004fc80003800102 */
[----:B---3--:R-:W-:-:S07]  /*1910*/  VIMNMX3 R3, R2, R9, R8, PT ;  /* 0x000000090203720f */ /* 0x008fce0003800108 */
.L_x_1084:
[----:B------:R-:W-:Y:S05]  /*1920*/  BSYNC.RECONVERGENT B1 ;  /* 0x0000000000017941 */ /* 0x000fea0003800200 */
.L_x_1082:
        /* <DEDUP_REMOVED lines=34> */
[----:B0-----:R-:W-:-:S04]  /*1b50*/  VIMNMX3 R0, R5, R0, R8, PT ;  /* 0x000000000500720f */ /* 0x001fc80003800108 */
[----:B------:R-:W-:-:S04]  /*1b60*/  VIMNMX3 R0, R0, R9, R10, PT ;  /* 0x000000090000720f */ /* 0x000fc8000380010a */
[----:B-1----:R-:W-:-:S04]  /*1b70*/  VIMNMX3 R0, R0, R11, R2, PT ;  /* 0x0000000b0000720f */ /* 0x002fc80003800102 */
[----:B------:R-:W-:Y:S01]  /*1b80*/  VIMNMX R5, PT, PT, R0, R3, PT ;  /* 0x0000000300057248 */ /* 0x000fe20003fe0100 */
[----:B------:R-:W-:Y:S06]  /*1b90*/  BRA `(.L_x_1080) ;  /* 0x0000001c00007947 */ /* 0x000fec0003800000 */
.L_x_1065:
        /* <DEDUP_REMOVED lines=12> */
.L_x_1095:
[----:B------:R-:W-:Y:S05]  /*1c60*/  BSYNC.RECONVERGENT B1 ;  /* 0x0000000000017941 */ /* 0x000fea0003800200 */
.L_x_1094:
        /* <DEDUP_REMOVED lines=16> */
.L_x_1100:
        /* <DEDUP_REMOVED lines=9> */
.L_x_1099:
[----:B------:R-:W-:Y:S05]  /*1e00*/  BSYNC.RECONVERGENT B2 ;  /* 0x0000000000027941 */ /* 0x000fea0003800200 */
.L_x_1098:
        /* <DEDUP_REMOVED lines=8> */
.L_x_1103:
        /* <DEDUP_REMOVED lines=35> */
.L_x_1102:
[----:B------:R-:W-:Y:S05]  /*20c0*/  BSYNC.RECONVERGENT B2 ;  /* 0x0000000000027941 */ /* 0x000fea0003800200 */
.L_x_1101:
        /* <DEDUP_REMOVED lines=22> */
.L_x_1105:
[----:B------:R-:W-:Y:S05]  /*2230*/  BSYNC.RECONVERGENT B2 ;  /* 0x0000000000027941 */ /* 0x000fea0003800200 */
.L_x_1104:
        /* <DEDUP_REMOVED lines=10> */
.L_x_1097:
[----:B------:R-:W-:Y:S05]  /*22e0*/  BSYNC.RECONVERGENT B1 ;  /* 0x0000000000017941 */ /* 0x000fea0003800200 */
.L_x_1096:
        /* <DEDUP_REMOVED lines=43> */
.L_x_1106:
        /* <DEDUP_REMOVED lines=15> */
[----:B------:R-:W1:Y:S10]  /*2690*/  SHFL.DOWN PT, R0, R7, 0x2, R6 ;  /* 0x0840000007007989 */ /* 0x000e7400000e0006 */
[----:B-1----:R-:W-:-:S02]  /*26a0*/  @!P0 VIMNMX R7, PT, PT, R7, R0, PT ;  /* 0x0000000007078248 */ /* 0x002fc40003fe0100 */
[----:B------:R-:W-:Y:S01]  /*26b0*/  ISETP.GT.AND P0, PT, R5, R6, PT ;  /* 0x000000060500720c */ /* 0x000fe20003f04270 */
[----:B------:R-:W-:Y:S02]  /*26c0*/  VIADD R5, R4, 0x8 ;  /* 0x0000000804057836 */ /* 0x000fe40000000000 */
[----:B------:R-:W1:Y:S10]  /*26d0*/  SHFL.DOWN PT, R0, R7, 0x4, R6 ;  /* 0x0880000007007989 */ /* 0x000e7400000e0006 */
[----:B-1----:R-:W-:-:S02]  /*26e0*/  @!P0 VIMNMX R7, PT, PT, R7, R0, PT ;  /* 0x0000000007078248 */ /* 0x002fc40003fe0100 */
[----:B------:R-:W-:Y:S01]  /*26f0*/  ISETP.GT.AND P0, PT, R5, R6, PT ;  /* 0x000000060500720c */ /* 0x000fe20003f04270 */
[----:B------:R-:W-:Y:S01]  /*2700*/  VIADD R5, R4, 0x10 ;  /* 0x0000001004057836 */ /* 0x000fe20000000000 */
[----:B------:R-:W-:Y:S01]  /*2710*/  @!P1 SHF.R.U32.HI R4, RZ, 0x3, R3 ;  /* 0x00000003ff049819 */ /* 0x000fe20000011603 */
[----:B------:R-:W1:Y:S03]  /*2720*/  SHFL.DOWN PT, R0, R7, 0x8, R6 ;  /* 0x0900000007007989 */ /* 0x000e6600000e0006 */
[----:B------:R-:W-:-:S07]  /*2730*/  @!P1 LOP3.LUT R4, R4, 0x7c, RZ, 0xc0, !PT ;  /* 0x0000007c04049812 */ /* 0x000fce00078ec0ff */
[----:B-1----:R-:W-:Y:S02]  /*2740*/  @!P0 VIMNMX R7, PT, PT, R7, R0, PT ;  /* 0x0000000007078248 */ /* 0x002fe40003fe0100 */
        /* <DEDUP_REMOVED lines=21> */
[----:B-1----:R-:W-:Y:S02]  /*28a0*/  @P2 VIMNMX R5, PT, PT, R5, R0, PT ;  /* 0x0000000005052248 */ /* 0x002fe40003fe0100 */
[----:B------:R-:W-:-:S02]  /*28b0*/  ISETP.GT.AND P2, PT, R2, 0xa0, PT ;  /* 0x000000a00200780c */ /* 0x000fc40003f44270 */
[----:B0-----:R-:W-:Y:S02]  /*28c0*/  @P4 VIMNMX R5, PT, PT, R5, R8, PT ;  /* 0x0000000805054248 */ /* 0x001fe40003fe0100 */
[C---:B------:R-:W-:Y:S02]  /*28d0*/  ISETP.GT.AND P4, PT, R2.reuse, 0xc0, PT ;  /* 0x000000c00200780c */ /* 0x040fe40003f84270 */
[----:B------:R-:W-:Y:S02]  /*28e0*/  @P3 VIMNMX R5, PT, PT, R5, R9, PT ;  /* 0x0000000905053248 */ /* 0x000fe40003fe0100 */
[----:B------:R-:W-:Y:S02]  /*28f0*/  ISETP.GT.AND P3, PT, R2, 0xe0, PT ;  /* 0x000000e00200780c */ /* 0x000fe40003f64270 */
[----:B------:R-:W-:-:S04]  /*2900*/  @P1 VIMNMX R5, PT, PT, R5, R10, PT ;  /* 0x0000000a05051248 */ /* 0x000fc80003fe0100 */
[----:B------:R-:W-:-:S04]  /*2910*/  @P2 VIMNMX R5, PT, PT, R5, R11, PT ;  /* 0x0000000b05052248 */ /* 0x000fc80003fe0100 */
[----:B--2---:R-:W-:-:S04]  /*2920*/  @P4 VIMNMX R5, PT, PT, R5, R6, PT ;  /* 0x0000000605054248 */ /* 0x004fc80003fe0100 */
[----:B------:R-:W-:Y:S01]  /*2930*/  @P3 VIMNMX R5, PT, PT, R5, R7, PT ;  /* 0x0000000705053248 */ /* 0x000fe20003fe0100 */
[----:B------:R-:W-:Y:S06]  /*2940*/  BRA `(.L_x_1080) ;  /* 0x0000000c00947947 */ /* 0x000fec0003800000 */
.L_x_1093:
        /* <DEDUP_REMOVED lines=20> */
[----:B--2---:R-:W-:Y:S02]  /*2a90*/  VIMNMX3 R0, R20, R0, R3, PT ;  /* 0x000000001400720f */ /* 0x004fe40003800103 */
[----:B---3--:R-:W-:Y:S02]  /*2aa0*/  VIMNMX3 R7, R6, R7, R9, PT ;  /* 0x000000070607720f */ /* 0x008fe40003800109 */
[----:B----4-:R-:W-:Y:S01]  /*2ab0*/  VIMNMX3 R10, R10, R11, R12, PT ;  /* 0x0000000b0a0a720f */ /* 0x010fe2000380010c */
[----:B------:R-:W-:-:S03]  /*2ac0*/  IMAD.MOV.U32 R11, RZ, RZ, 0x1000 ;  /* 0x00001000ff0b7424 */ /* 0x000fc600078e00ff */
[----:B------:R-:W-:Y:S02]  /*2ad0*/  VIMNMX3 R0, R0, R7, R10, PT ;  /* 0x000000070000720f */ /* 0x000fe4000380010a */
[----:B-----5:R-:W-:Y:S02]  /*2ae0*/  VIMNMX3 R14, R13, R14, R15, PT ;  /* 0x0000000e0d0e720f */ /* 0x020fe4000380010f */
[----:B------:R-:W-:-:S04]  /*2af0*/  VIMNMX3 R16, R16, R17, R18, PT ;  /* 0x000000111010720f */ /* 0x000fc80003800112 */
[----:B------:R-:W-:-:S04]  /*2b00*/  VIMNMX3 R19, R14, R16, R19, PT ;  /* 0x000000100e13720f */ /* 0x000fc80003800113 */
[----:B------:R-:W-:Y:S01]  /*2b10*/  VIMNMX R0, PT, PT, R0, R19, PT ;  /* 0x0000001300007248 */ /* 0x000fe20003fe0100 */
[----:B------:R-:W-:Y:S06]  /*2b20*/  @!P0 BRA `(.L_x_1107) ;  /* 0x0000000000908947 */ /* 0x000fec0003800000 */
[----:B------:R-:W0:Y:S01]  /*2b30*/  LDC R3, c[0x0][0x390] ;  /* 0x0000e400ff037b82 */ /* 0x000e220000000800 */
[----:B------:R-:W-:Y:S02]  /*2b40*/  VIADD R10, R2, 0xfffff000 ;  /* 0xfffff000020a7836 */ /* 0x000fe40000000000 */
[----:B------:R-:W-:-:S07]  /*2b50*/  IMAD.MOV.U32 R11, RZ, RZ, 0x1000 ;  /* 0x00001000ff0b7424 */ /* 0x000fce00078e00ff */
.L_x_1109:
        /* <DEDUP_REMOVED lines=17> */
[----:B--2---:R-:W-:Y:S01]  /*2c70*/  VIMNMX3 R17, R0, R17, R2, PT ;  /* 0x000000110011720f */ /* 0x004fe20003800102 */
[----:B0-----:R-:W-:-:S04]  /*2c80*/  IMAD.MOV.U32 R2, RZ, RZ, R3 ;  /* 0x000000ffff027224 */ /* 0x001fc800078e0003 */
[----:B------:R-:W-:-:S05]  /*2c90*/  IMAD.IADD R0, R2, 0x1, -R11 ;  /* 0x0000000102007824 */ /* 0x000fca00078e0a0b */
[----:B------:R-:W-:Y:S02]  /*2ca0*/  ISETP.GE.AND P0, PT, R0, 0x1000, PT ;  /* 0x000010000000780c */ /* 0x000fe40003f06270 */
        /* <DEDUP_REMOVED lines=9> */
[----:B------:R-:W-:-:S05]  /*2d40*/  VIADD R11, R11, 0x1000 ;  /* 0x000010000b0b7836 */ /* 0x000fca0000000000 */
[----:B------:R-:W-:-:S13]  /*2d50*/  ISETP.GT.AND P0, PT, R11, R10, PT ;  /* 0x0000000a0b00720c */ /* 0x000fda0003f04270 */
[----:B------:R-:W-:Y:S05]  /*2d60*/  @!P0 BRA `(.L_x_1109) ;  /* 0xfffffffc007c8947 */ /* 0x000fea000383ffff */
.L_x_1107:
        /* <DEDUP_REMOVED lines=20> */
.L_x_1113:
        /* <DEDUP_REMOVED lines=8> */
.L_x_1112:
[----:B------:R-:W-:Y:S05]  /*2f30*/  BSYNC.RECONVERGENT B2 ;  /* 0x0000000000027941 */ /* 0x000fea0003800200 */
.L_x_1111:
        /* <DEDUP_REMOVED lines=16> */
.L_x_1116:
        /* <DEDUP_REMOVED lines=39> */
.L_x_1115:
[----:B------:R-:W-:Y:S05]  /*32b0*/  BSYNC.RECONVERGENT B2 ;  /* 0x0000000000027941 */ /* 0x000fea0003800200 */
.L_x_1114:
        /* <DEDUP_REMOVED lines=21> */
[----:B--2---:R-:W-:-:S04]  /*3410*/  VIMNMX3 R12, R0, R5, R12, PT ;  /* 0x00000005000c720f */ /* 0x004fc8000380010c */
[----:B---3--:R-:W-:Y:S01]  /*3420*/  VIMNMX3 R12, R12, R13, R14, PT ;  /* 0x0000000d0c0c720f */ /* 0x008fe2000380010e */
[----:B------:R-:W-:-:S03]  /*3430*/  IMAD.X R5, RZ, RZ, R3, P1 ;  /* 0x000000ffff057224 */ /* 0x000fc600008e0603 */
[----:B----4-:R-:W-:Y:S01]  /*3440*/  VIMNMX3 R12, R12, R7, R15, PT ;  /* 0x000000070c0c720f */ /* 0x010fe2000380010f */
[----:B------:R-:W-:-:S03]  /*3450*/  IMAD.MOV.U32 R3, RZ, RZ, R5 ;  /* 0x000000ffff037224 */ /* 0x000fc600078e0005 */
[----:B-----5:R-:W-:-:S07]  /*3460*/  VIMNMX3 R0, R12, R17, R16, PT ;  /* 0x000000110c00720f */ /* 0x020fce0003800110 */
.L_x_1118:
[----:B------:R-:W-:Y:S05]  /*3470*/  BSYNC.RECONVERGENT B2 ;  /* 0x0000000000027941 */ /* 0x000fea0003800200 */
.L_x_1117:
        /* <DEDUP_REMOVED lines=10> */
.L_x_1110:
[----:B------:R-:W-:Y:S05]  /*3520*/  BSYNC.RECONVERGENT B1 ;  /* 0x0000000000017941 */ /* 0x000fea0003800200 */
.L_x_1108:
[----:B------:R-:W0:Y:S01]  /*3530*/  S2R R6, SR_LANEID ;  /* 0x0000000000067919 */ /* 0x000e220000000000 */
[----:B------:R-:W-:-:S05]  /*3540*/  IMAD.MOV.U32 R5, RZ, RZ, R0 ;  /* 0x000000ffff057224 */ /* 0x000fca00078e0000 */
        /* <DEDUP_REMOVED lines=37> */
.L_x_1080:
[----:B------:R-:W-:Y:S05]  /*37a0*/  BSYNC.RECONVERGENT B0 ;  /* 0x0000000000007941 */ /* 0x000fea0003800200 */
.L_x_1064:
[----:B------:R-:W-:Y:S05]  /*37b0*/  @P0 EXIT ;  /* 0x000000000000094d */ /* 0x000fea0003800000 */
[----:B0-23--:R-:W0:Y:S01]  /*37c0*/  LDC.64 R2, c[0x0][0x388] ;  /* 0x0000e200ff027b82 */ /* 0x00de220000000a00 */
[----:B------:R-:W1:Y:S02]  /*37d0*/  LDCU UR4, c[0x0][0x398] ;  /* 0x00007300ff0477ac */ /* 0x000e640008000800 */
[----:B-1--4-:R-:W-:-:S05]  /*37e0*/  VIMNMX R5, PT, PT, R5, UR4, PT ;  /* 0x0000000405057c48 */ /* 0x012fca000bfe0100 */
[----:B0-----:R-:W-:Y:S01]  /*37f0*/  STG.E desc[UR6][R2.64], R5 ;  /* 0x0000000502007986 */ /* 0x001fe2000c101906 */
[----:B------:R-:W-:Y:S05]  /*3800*/  EXIT ;  /* 0x000000000000794d */ /* 0x000fea0003800000 */
.L_x_1119:
        /* <DEDUP_REMOVED lines=15> */
.L_x_1369:


//--------------------- .text._ZN3cub18CUB_300001_SM_10006detail6reduce18DeviceReduceKernelINS2_10policy_hubIiyN4cuda3__47minimumIiEEE10Policy1000EN6thrust24THRUST_300001_SM_1000_NS18transform_iteratorI4GetXNSC_6detail15normal_iteratorINSC_10device_ptrI4int3EEEENSC_11use_defaultESL_EEyS8_iNS5_3std3__410__identityEEEvT0_PT3_T1_NS0_13GridEvenShareIST_EET2_T4_ --------------------------
	.section	.text._ZN3cub18CUB_300001_SM_10006detail6reduce18DeviceReduceKernelINS2_10policy_hubIiyN4cuda3__47minimumIiEEE10Policy1000EN6thrust24THRUST_300001_SM_1000_NS18transform_iteratorI4GetXNSC_6detail15normal_iteratorINSC_10device_ptrI4int3EEEENSC_11use_defaultESL_EEyS8_iNS5_3std3__410__identityEEEvT0_PT3_T1_NS0_13GridEvenShareIST_EET2_T4_,"ax",@progbits
	.align	128
        .global         _ZN3cub18CUB_300001_SM_10006detail6reduce18DeviceReduceKernelINS2_10policy_hubIiyN4cuda3__47minimumIiEEE10Policy1000EN6thrust24THRUST_300001_SM_1000_NS18transform_iteratorI4GetXNSC_6detail15normal_iteratorINSC_10device_ptrI4int3EEEENSC_11use_defaultESL_EEyS8_iNS5_3std3__410__identityEEEvT0_PT3_T1_NS0_13GridEvenShareIST_EET2_T4_
        .type           _ZN3cub18CUB_300001_SM_10006detail6reduce18DeviceReduceKernelINS2_10policy_hubIiyN4cuda3__47minimumIiEEE10Policy1000EN6thrust24THRUST_300001_SM_1000_NS18transform_iteratorI4GetXNSC_6detail15normal_iteratorINSC_10device_ptrI4int3EEEENSC_11use_defaultESL_EEyS8_iNS5_3std3__410__identityEEEvT0_PT3_T1_NS0_13GridEvenShareIST_EET2_T4_,@function
        .size           _ZN3cub18CUB_300001_SM_10006detail6reduce18DeviceReduceKernelINS2_10policy_hubIiyN4cuda3__47minimumIiEEE10Policy1000EN6thrust24THRUST_300001_SM_1000_NS18transform_iteratorI4GetXNSC_6detail15normal_iteratorINSC_10device_ptrI4int3EEEENSC_11use_defaultESL_EEyS8_iNS5_3std3__410__identityEEEvT0_PT3_T1_NS0_13GridEvenShareIST_EET2_T4_,(.L_x_1370 - _ZN3cub18CUB_300001_SM_10006detail6reduce18DeviceReduceKernelINS2_10policy_hubIiyN4cuda3__47minimumIiEEE10Policy1000EN6thrust24THRUST_300001_SM_1000_NS18transform_iteratorI4GetXNSC_6detail15normal_iteratorINSC_10device_ptrI4int3EEEENSC_11use_defaultESL_EEyS8_iNS5_3std3__410__identityEEEvT0_PT3_T1_NS0_13GridEvenShareIST_EET2_T4_)
        .other          _ZN3cub18CUB_300001_SM_10006detail6reduce18DeviceReduceKernelINS2_10policy_hubIiyN4cuda3__47minimumIiEEE10Policy1000EN6thrust24THRUST_300001_SM_1000_NS18transform_iteratorI4GetXNSC_6detail15normal_iteratorINSC_10device_ptrI4int3EEEENSC_11use_defaultESL_EEyS8_iNS5_3std3__410__identityEEEvT0_PT3_T1_NS0_13GridEvenShareIST_EET2_T4_,@"STO_CUDA_ENTRY STV_DEFAULT"
_ZN3cub18CUB_300001_SM_10006detail6reduce18DeviceReduceKernelINS2_10policy_hubIiyN4cuda3__47minimumIiEEE10Policy1000EN6thrust24THRUST_300001_SM_1000_NS18transform_iteratorI4GetXNSC_6detail15normal_iteratorINSC_10device_ptrI4int3EEEENSC_11use_defaultESL_EEyS8_iNS5_3std3__410__identityEEEvT0_PT3_T1_NS0_13GridEvenShareIST_EET2_T4_:
.text._ZN3cub18CUB_300001_SM_10006detail6reduce18DeviceReduceKernelINS2_10policy_hubIiyN4cuda3__47minimumIiEEE10Policy1000EN6thrust24THRUST_300001_SM_1000_NS18transform_iteratorI4GetXNSC_6detail15normal_iteratorINSC_10device_ptrI4int3EEEENSC_11use_defaultESL_EEyS8_iNS5_3std3__410__identityEEEvT0_PT3_T1_NS0_13GridEvenShareIST_EET2_T4_:
        /* <DEDUP_REMOVED lines=26> */
.L_x_1123:
[----:B------:R-:W-:Y:S05]  /*01a0*/  BSYNC.RECONVERGENT B1 ;  /* 0x0000000000017941 */ /* 0x000fea0003800200 */
.L_x_1122:
        /* <DEDUP_REMOVED lines=21> */
.L_x_1128:
        /* <DEDUP_REMOVED lines=31> */
.L_x_1127:
[----:B------:R-:W-:Y:S05]  /*04f0*/  BSYNC.RECONVERGENT B2 ;  /* 0x0000000000027941 */ /* 0x000fea0003800200 */
.L_x_1126:
        /* <DEDUP_REMOVED lines=25> */
.L_x_1130:
[----:B------:R-:W-:Y:S05]  /*0690*/  BSYNC.RECONVERGENT B2 ;  /* 0x0000000000027941 */ /* 0x000fea0003800200 */
.L_x_1129:
        /* <DEDUP_REMOVED lines=19> */
.L_x_1132:
[----:B------:R-:W-:Y:S05]  /*07d0*/  BSYNC.RECONVERGENT B2 ;  /* 0x0000000000027941 */ /* 0x000fea0003800200 */
.L_x_1131:
[----:B------:R-:W-:Y:S05]  /*07e0*/  @!P1 BRA `(.L_x_1125) ;  /* 0x00000000002c9947 */ /* 0x000fea0003800000 */
[----:B------:R-:W0:Y:S01]  /*07f0*/  LDC.64 R4, c[0x0][0x380] ;  /* 0x0000e000ff047b82 */ /* 0x000e220000000a00 */
[----:B------:R-:W-:Y:S02]  /*0800*/  IMAD.U32 R7, RZ, RZ, UR13 ;  /* 0x0000000dff077e24 */ /* 0x000fe4000f8e00ff */
[----:B------:R-:W-:Y:S02]  /*0810*/  IMAD.MOV R8, RZ, RZ, -R6 ;  /* 0x000000ffff087224 */ /* 0x000fe400078e0a06 */
[----:B0-----:R-:W-:-:S07]  /*0820*/  IMAD.WIDE.U32 R4, R7, 0xc000, R4 ;  /* 0x0000c00007047825 */ /* 0x001fce00078e0004 */
.L_x_1133:
[----:B------:R-:W-:-:S06]  /*0830*/  IMAD.WIDE R6, R3, 0xc, R4 ;  /* 0x0000000c03067825 */ /* 0x000fcc00078e0204 */
[----:B------:R-:W2:Y:S01]  /*0840*/  LDG.E R7, desc[UR14][R6.64] ;  /* 0x0000000e06077981 */ /* 0x000ea2000c1e1900 */
[----:B------:R-:W-:Y:S02]  /*0850*/  VIADD R8, R8, 0x1 ;  /* 0x0000000108087836 */ /* 0x000fe40000000000 */
[----:B------:R-:W-:-:S03]  /*0860*/  VIADD R3, R3, 0x100 ;  /* 0x0000010003037836 */ /* 0x000fc60000000000 */
[----:B------:R-:W-:Y:S02]  /*0870*/  ISETP.NE.AND P0, PT, R8, RZ, PT ;  /* 0x000000ff0800720c */ /* 0x000fe40003f05270 */
[----:B--2--5:R-:W-:-:S11]  /*0880*/  VIMNMX R2, PT, PT, R7, R2, PT ;  /* 0x0000000207027248 */ /* 0x024fd60003fe0100 */
[----:B------:R-:W-:Y:S05]  /*0890*/  @P0 BRA `(.L_x_1133) ;  /* 0xfffffffc00e40947 */ /* 0x000fea000383ffff */
.L_x_1125:
[----:B------:R-:W-:Y:S05]  /*08a0*/  BSYNC.RECONVERGENT B1 ;  /* 0x0000000000017941 */ /* 0x000fea0003800200 */
.L_x_1124:
        /* <DEDUP_REMOVED lines=43> */
.L_x_1134:
        /* <DEDUP_REMOVED lines=66> */
.L_x_1121:
        /* <DEDUP_REMOVED lines=58> */
.L_x_1138:
        /* <DEDUP_REMOVED lines=50> */
.L_x_1137:
        /* <DEDUP_REMOVED lines=25> */
.L_x_1142:
        /* <DEDUP_REMOVED lines=32> */
.L_x_1141:
[----:B------:R-:W-:Y:S05]  /*19d0*/  BSYNC.RECONVERGENT B2 ;  /* 0x0000000000027941 */ /* 0x000fea0003800200 */
.L_x_1140:
        /* <DEDUP_REMOVED lines=24> */
.L_x_1144:
[----:B------:R-:W-:Y:S05]  /*1b60*/  BSYNC.RECONVERGENT B2 ;  /* 0x0000000000027941 */ /* 0x000fea0003800200 */
.L_x_1143:
        /* <DEDUP_REMOVED lines=17> */
.L_x_1146:
[----:B------:R-:W-:Y:S05]  /*1c80*/  BSYNC.RECONVERGENT B2 ;  /* 0x0000000000027941 */ /* 0x000fea0003800200 */
.L_x_1145:
        /* <DEDUP_REMOVED lines=10> */
.L_x_1147:
        /* <DEDUP_REMOVED lines=8> */
.L_x_1139:
[----:B------:R-:W-:Y:S05]  /*1db0*/  BSYNC.RECONVERGENT B1 ;  /* 0x0000000000017941 */ /* 0x000fea0003800200 */
.L_x_1136:
        /* <DEDUP_REMOVED lines=40> */
.L_x_1135:
[----:B------:R-:W-:Y:S05]  /*2040*/  BSYNC.RECONVERGENT B0 ;  /* 0x0000000000007941 */ /* 0x000fea0003800200 */
.L_x_1120:
[----:B------:R-:W-:Y:S05]  /*2050*/  @P0 EXIT ;  /* 0x000000000000094d */ /* 0x000fea0003800000 */
[----:B------:R-:W3:Y:S02]  /*2060*/  LDCU.64 UR4, c[0x0][0x390] ;  /* 0x00007200ff0477ac */ /* 0x000ee40008000a00 */
[----:B---3--:R-:W-:-:S06]  /*2070*/  UIMAD.WIDE.U32 UR4, UR13, 0x4, UR4 ;  /* 0x000000040d0478a5 */ /* 0x008fcc000f8e0004 */
[----:B------:R-:W-:Y:S02]  /*2080*/  IMAD.U32 R2, RZ, RZ, UR4 ;  /* 0x00000004ff027e24 */ /* 0x000fe4000f8e00ff */
[----:B0-2---:R-:W-:-:S05]  /*2090*/  IMAD.U32 R3, RZ, RZ, UR5 ;  /* 0x00000005ff037e24 */ /* 0x005fca000f8e00ff */
[----:B------:R-:W-:Y:S01]  /*20a0*/  STG.E desc[UR14][R2.64], R5 ;  /* 0x0000000502007986 */ /* 0x000fe2000c10190e */
[----:B------:R-:W-:Y:S05]  /*20b0*/  EXIT ;  /* 0x000000000000794d */ /* 0x000fea0003800000 */
.L_x_1148:
        /* <DEDUP_REMOVED lines=12> */
.L_x_1370:


//--------------------- .text._ZN3cub18CUB_300001_SM_10006detail6reduce28DeviceReduceSingleTileKernelINS2_10policy_hubIiyN4cuda3__47minimumIiEEE10Policy1000EN6thrust24THRUST_300001_SM_1000_NS18transform_iteratorI4GetXNSC_6detail15normal_iteratorINSC_10device_ptrI4int3EEEENSC_11use_defaultESL_EEPiyS8_iiNS5_3std3__410__identityEEEvT0_T1_T2_T3_T4_T6_ --------------------------
	.section	.text._ZN3cub18CUB_300001_SM_10006detail6reduce28DeviceReduceSingleTileKernelINS2_10policy_hubIiyN4cuda3__47minimumIiEEE10Policy1000EN6thrust24THRUST_300001_SM_1000_NS18transform_iteratorI4GetXNSC_6detail15normal_iteratorINSC_10device_ptrI4int3EEEENSC_11use_defaultESL_EEPiyS8_iiNS5_3std3__410__identityEEEvT0_T1_T2_T3_T4_T6_,"ax",@progbits
	.align	128
        .global         _ZN3cub18CUB_300001_SM_10006detail6reduce28DeviceReduceSingleTileKernelINS2_10policy_hubIiyN4cuda3__47minimumIiEEE10Policy1000EN6thrust24THRUST_300001_SM_1000_NS18transform_iteratorI4GetXNSC_6detail15normal_iteratorINSC_10device_ptrI4int3EEEENSC_11use_defaultESL_EEPiyS8_iiNS5_3std3__410__identityEEEvT0_T1_T2_T3_T4_T6_
        .type           _ZN3cub18CUB_300001_SM_10006detail6reduce28DeviceReduceSingleTileKernelINS2_10policy_hubIiyN4cuda3__47minimumIiEEE10Policy1000EN6thrust24THRUST_300001_SM_1000_NS18transform_iteratorI4GetXNSC_6detail15normal_iteratorINSC_10device_ptrI4int3EEEENSC_11use_defaultESL_EEPiyS8_iiNS5_3std3__410__identityEEEvT0_T1_T2_T3_T4_T6_,@function
        .size           _ZN3cub18CUB_300001_SM_10006detail6reduce28DeviceReduceSingleTileKernelINS2_10policy_hubIiyN4cuda3__47minimumIiEEE10Policy1000EN6thrust24THRUST_300001_SM_1000_NS18transform_iteratorI4GetXNSC_6detail15normal_iteratorINSC_10device_ptrI4int3EEEENSC_11use_defaultESL_EEPiyS8_iiNS5_3std3__410__identityEEEvT0_T1_T2_T3_T4_T6_,(.L_x_1371 - _ZN3cub18CUB_300001_SM_10006detail6reduce28DeviceReduceSingleTileKernelINS2_10policy_hubIiyN4cuda3__47minimumIiEEE10Policy1000EN6thrust24THRUST_300001_SM_1000_NS18transform_iteratorI4GetXNSC_6detail15normal_iteratorINSC_10device_ptrI4int3EEEENSC_11use_defaultESL_EEPiyS8_iiNS5_3std3__410__identityEEEvT0_T1_T2_T3_T4_T6_)
        .other          _ZN3cub18CUB_300001_SM_10006detail6reduce28DeviceReduceSingleTileKernelINS2_10policy_hubIiyN4cuda3__47minimumIiEEE10Policy1000EN6thrust24THRUST_300001_SM_1000_NS18transform_iteratorI4GetXNSC_6detail15normal_iteratorINSC_10device_ptrI4int3EEEENSC_11use_defaultESL_EEPiyS8_iiNS5_3std3__410__identityEEEvT0_T1_T2_T3_T4_T6_,@"STO_CUDA_ENTRY STV_DEFAULT"
_ZN3cub18CUB_300001_SM_10006detail6reduce28DeviceReduceSingleTileKernelINS2_10policy_hubIiyN4cuda3__47minimumIiEEE10Policy1000EN6thrust24THRUST_300001_SM_1000_NS18transform_iteratorI4GetXNSC_6detail15normal_iteratorINSC_10device_ptrI4int3EEEENSC_11use_defaultESL_EEPiyS8_iiNS5_3std3__410__identityEEEvT0_T1_T2_T3_T4_T6_:
.text._ZN3cub18CUB_300001_SM_10006detail6reduce28DeviceReduceSingleTileKernelINS2_10policy_hubIiyN4cuda3__47minimumIiEEE10Policy1000EN6thrust24THRUST_300001_SM_1000_NS18transform_iteratorI4GetXNSC_6detail15normal_iteratorINSC_10device_ptrI4int3EEEENSC_11use_defaultESL_EEPiyS8_iiNS5_3std3__410__identityEEEvT0_T1_T2_T3_T4_T6_:
        /* <DEDUP_REMOVED lines=15> */
.L_x_1149:
        /* <DEDUP_REMOVED lines=14> */
.L_x_1153:
[----:B------:R-:W-:Y:S05]  /*01d0*/  BSYNC.RECONVERGENT B1 ;  /* 0x0000000000017941 */ /* 0x000fea0003800200 */
.L_x_1152:
        /* <DEDUP_REMOVED lines=17> */
.L_x_1158:
        /* <DEDUP_REMOVED lines=31> */
.L_x_1157:
[----:B------:R-:W-:Y:S05]  /*04e0*/  BSYNC.RECONVERGENT B2 ;  /* 0x0000000000027941 */ /* 0x000fea0003800200 */
.L_x_1156:
        /* <DEDUP_REMOVED lines=21> */
.L_x_1160:
[----:B------:R-:W-:Y:S05]  /*0640*/  BSYNC.RECONVERGENT B2 ;  /* 0x0000000000027941 */ /* 0x000fea0003800200 */
.L_x_1159:
        /* <DEDUP_REMOVED lines=15> */
.L_x_1162:
[----:B------:R-:W-:Y:S05]  /*0740*/  BSYNC.RECONVERGENT B2 ;  /* 0x0000000000027941 */ /* 0x000fea0003800200 */
.L_x_1161:
[----:B------:R-:W-:Y:S05]  /*0750*/  @!P1 BRA `(.L_x_1155) ;  /* 0x0000000000249947 */ /* 0x000fea0003800000 */
[----:B------:R-:W0:Y:S01]  /*0760*/  LDC.64 R10, c[0x0][0x380] ;  /* 0x0000e000ff0a7b82 */ /* 0x000e220000000a00 */
[----:B------:R-:W-:-:S07]  /*0770*/  IMAD.MOV R6, RZ, RZ, -R6 ;  /* 0x000000ffff067224 */ /* 0x000fce00078e0a06 */
.L_x_1163:
[----:B0-----:R-:W-:-:S06]  /*0780*/  IMAD.WIDE R2, R9, 0xc, R10 ;  /* 0x0000000c09027825 */ /* 0x001fcc00078e020a */
[----:B------:R-:W2:Y:S01]  /*0790*/  LDG.E R3, desc[UR6][R2.64] ;  /* 0x0000000602037981 */ /* 0x000ea2000c1e1900 */
[----:B------:R-:W-:Y:S02]  /*07a0*/  VIADD R6, R6, 0x1 ;  /* 0x0000000106067836 */ /* 0x000fe40000000000 */
[----:B------:R-:W-:-:S03]  /*07b0*/  VIADD R9, R9, 0x100 ;  /* 0x0000010009097836 */ /* 0x000fc60000000000 */
[----:B------:R-:W-:Y:S02]  /*07c0*/  ISETP.NE.AND P0, PT, R6, RZ, PT ;  /* 0x000000ff0600720c */ /* 0x000fe40003f05270 */
[----:B--2--5:R-:W-:-:S11]  /*07d0*/  VIMNMX R0, PT, PT, R3, R0, PT ;  /* 0x0000000003007248 */ /* 0x024fd60003fe0100 */
[----:B------:R-:W-:Y:S05]  /*07e0*/  @P0 BRA `(.L_x_1163) ;  /* 0xfffffffc00e40947 */ /* 0x000fea000383ffff */
.L_x_1155:
[----:B------:R-:W-:Y:S05]  /*07f0*/  BSYNC.RECONVERGENT B1 ;  /* 0x0000000000017941 */ /* 0x000fea0003800200 */
.L_x_1154:
        /* <DEDUP_REMOVED lines=44> */
.L_x_1164:
        /* <DEDUP_REMOVED lines=66> */
.L_x_1151:
        /* <DEDUP_REMOVED lines=21> */
[----:B--2---:R-:W-:Y:S02]  /*1030*/  VIMNMX3 R9, R8, R9, R11, PT ;  /* 0x000000090809720f */ /* 0x004fe4000380010b */
[----:B------:R-:W-:-:S04]  /*1040*/  IADD3.X R11, PT, PT, R5, -0x1, RZ, P1, !PT ;  /* 0xffffffff050b7810 */ /* 0x000fc80000ffe4ff */
[----:B------:R-:W-:Y:S02]  /*1050*/  ISETP.GE.U32.AND.EX P0, PT, R11, RZ, PT, P0 ;  /* 0x000000ff0b00720c */ /* 0x000fe40003f06100 */
[----:B---3--:R-:W-:Y:S02]  /*1060*/  VIMNMX3 R0, R0, R7, R6, PT ;  /* 0x000000070000720f */ /* 0x008fe40003800106 */
        /* <DEDUP_REMOVED lines=12> */
.L_x_1168:
        /* <DEDUP_REMOVED lines=38> */
.L_x_1166:
        /* <DEDUP_REMOVED lines=25> */
.L_x_1172:
        /* <DEDUP_REMOVED lines=31> */
.L_x_1171:
[----:B------:R-:W-:Y:S05]  /*1710*/  BSYNC.RECONVERGENT B2 ;  /* 0x0000000000027941 */ /* 0x000fea0003800200 */
.L_x_1170:
        /* <DEDUP_REMOVED lines=25> */
.L_x_1174:
[----:B------:R-:W-:Y:S05]  /*18b0*/  BSYNC.RECONVERGENT B2 ;  /* 0x0000000000027941 */ /* 0x000fea0003800200 */
.L_x_1173:
        /* <DEDUP_REMOVED lines=19> */
.L_x_1176:
[----:B------:R-:W-:Y:S05]  /*19f0*/  BSYNC.RECONVERGENT B2 ;  /* 0x0000000000027941 */ /* 0x000fea0003800200 */
.L_x_1175:
        /* <DEDUP_REMOVED lines=8> */
.L_x_1177:
        /* <DEDUP_REMOVED lines=8> */
.L_x_1169:
[----:B------:R-:W-:Y:S05]  /*1b00*/  BSYNC.RECONVERGENT B1 ;  /* 0x0000000000017941 */ /* 0x000fea0003800200 */
.L_x_1167:
        /* <DEDUP_REMOVED lines=39> */
.L_x_1165:
[----:B------:R-:W-:Y:S05]  /*1d80*/  BSYNC.RECONVERGENT B0 ;  /* 0x0000000000007941 */ /* 0x000fea0003800200 */
.L_x_1150:
[----:B------:R-:W-:Y:S05]  /*1d90*/  @P5 EXIT ;  /* 0x000000000000594d */ /* 0x000fea0003800000 */
[----:B-12---:R-:W1:Y:S01]  /*1da0*/  LDC.64 R2, c[0x0][0x390] ;  /* 0x0000e400ff027b82 */ /* 0x006e620000000a00 */
[----:B------:R-:W0:Y:S02]  /*1db0*/  LDCU UR4, c[0x0][0x3a4] ;  /* 0x00007480ff0477ac */ /* 0x000e240008000800 */
[----:B0-----:R-:W-:-:S05]  /*1dc0*/  VIMNMX R9, PT, PT, R9, UR4, PT ;  /* 0x0000000409097c48 */ /* 0x001fca000bfe0100 */
[----:B-1----:R-:W-:Y:S01]  /*1dd0*/  STG.E desc[UR6][R2.64], R9 ;  /* 0x0000000902007986 */ /* 0x002fe2000c101906 */
[----:B------:R-:W-:Y:S05]  /*1de0*/  EXIT ;  /* 0x000000000000794d */ /* 0x000fea0003800000 */
.L_x_1178:
        /* <DEDUP_REMOVED lines=9> */
.L_x_1371:


//--------------------- .text._ZN3cub18CUB_300001_SM_10006detail6reduce28DeviceReduceSingleTileKernelINS2_10policy_hubIijN4cuda3__47minimumIiEEE10Policy1000EPiSB_iS8_iiNS5_3std3__410__identityEEEvT0_T1_T2_T3_T4_T6_ --------------------------
	.section	.text._ZN3cub18CUB_300001_SM_10006detail6reduce28DeviceReduceSingleTileKernelINS2_10policy_hubIijN4cuda3__47minimumIiEEE10Policy1000EPiSB_iS8_iiNS5_3std3__410__identityEEEvT0_T1_T2_T3_T4_T6_,"ax",@progbits
	.align	128
        .global         _ZN3cub18CUB_300001_SM_10006detail6reduce28DeviceReduceSingleTileKernelINS2_10policy_hubIijN4cuda3__47minimumIiEEE10Policy1000EPiSB_iS8_iiNS5_3std3__410__identityEEEvT0_T1_T2_T3_T4_T6_
        .type           _ZN3cub18CUB_300001_SM_10006detail6reduce28DeviceReduceSingleTileKernelINS2_10policy_hubIijN4cuda3__47minimumIiEEE10Policy1000EPiSB_iS8_iiNS5_3std3__410__identityEEEvT0_T1_T2_T3_T4_T6_,@function
        .size           _ZN3cub18CUB_300001_SM_10006detail6reduce28DeviceReduceSingleTileKernelINS2_10policy_hubIijN4cuda3__47minimumIiEEE10Policy1000EPiSB_iS8_iiNS5_3std3__410__identityEEEvT0_T1_T2_T3_T4_T6_,(.L_x_1372 - _ZN3cub18CUB_300001_SM_10006detail6reduce28DeviceReduceSingleTileKernelINS2_10policy_hubIijN4cuda3__47minimumIiEEE10Policy1000EPiSB_iS8_iiNS5_3std3__410__identityEEEvT0_T1_T2_T3_T4_T6_)
        .other          _ZN3cub18CUB_300001_SM_10006detail6reduce28DeviceReduceSingleTileKernelINS2_10policy_hubIijN4cuda3__47minimumIiEEE10Policy1000EPiSB_iS8_iiNS5_3std3__410__identityEEEvT0_T1_T2_T3_T4_T6_,@"STO_CUDA_ENTRY STV_DEFAULT"
_ZN3cub18CUB_300001_SM_10006detail6reduce28DeviceReduceSingleTileKernelINS2_10policy_hubIijN4cuda3__47minimumIiEEE10Policy1000EPiSB_iS8_iiNS5_3std3__410__identityEEEvT0_T1_T2_T3_T4_T6_:
.text._ZN3cub18CUB_300001_SM_10006detail6reduce28DeviceReduceSingleTileKernelINS2_10policy_hubIijN4cuda3__47minimumIiEEE10Policy1000EPiSB_iS8_iiNS5_3std3__410__identityEEEvT0_T1_T2_T3_T4_T6_:
        /* <DEDUP_REMOVED lines=13> */
.L_x_1179:
        /* <DEDUP_REMOVED lines=16> */
.L_x_1184:
[----:B------:R-:W-:Y:S05]  /*01d0*/  BSYNC.RECONVERGENT B1 ;  /* 0x0000000000017941 */ /* 0x000fea0003800200 */
.L_x_1183:
        /* <DEDUP_REMOVED lines=16> */
.L_x_1189:
        /* <DEDUP_REMOVED lines=9> */
.L_x_1188:
[----:B------:R-:W-:Y:S05]  /*0370*/  BSYNC.RECONVERGENT B2 ;  /* 0x0000000000027941 */ /* 0x000fea0003800200 */
.L_x_1187:
        /* <DEDUP_REMOVED lines=8> */
.L_x_1192:
        /* <DEDUP_REMOVED lines=35> */
.L_x_1191:
[----:B------:R-:W-:Y:S05]  /*0630*/  BSYNC.RECONVERGENT B2 ;  /* 0x0000000000027941 */ /* 0x000fea0003800200 */
.L_x_1190:
        /* <DEDUP_REMOVED lines=22> */
.L_x_1194:
[----:B------:R-:W-:Y:S05]  /*07a0*/  BSYNC.RECONVERGENT B2 ;  /* 0x0000000000027941 */ /* 0x000fea0003800200 */
.L_x_1193:
        /* <DEDUP_REMOVED lines=10> */
.L_x_1186:
[----:B------:R-:W-:Y:S05]  /*0850*/  BSYNC.RECONVERGENT B1 ;  /* 0x0000000000017941 */ /* 0x000fea0003800200 */
.L_x_1185:
        /* <DEDUP_REMOVED lines=43> */
.L_x_1195:
        /* <DEDUP_REMOVED lines=59> */
.L_x_1182:
        /* <DEDUP_REMOVED lines=22> */
.L_x_1199:
        /* <DEDUP_REMOVED lines=21> */
.L_x_1197:
        /* <DEDUP_REMOVED lines=20> */
.L_x_1203:
        /* <DEDUP_REMOVED lines=8> */
.L_x_1202:
[----:B------:R-:W-:Y:S05]  /*1330*/  BSYNC.RECONVERGENT B2 ;  /* 0x0000000000027941 */ /* 0x000fea0003800200 */
.L_x_1201:
        /* <DEDUP_REMOVED lines=16> */
.L_x_1206:
        /* <DEDUP_REMOVED lines=39> */
.L_x_1205:
[----:B------:R-:W-:Y:S05]  /*16b0*/  BSYNC.RECONVERGENT B2 ;  /* 0x0000000000027941 */ /* 0x000fea0003800200 */
.L_x_1204:
        /* <DEDUP_REMOVED lines=27> */
.L_x_1208:
[----:B------:R-:W-:Y:S05]  /*1870*/  BSYNC.RECONVERGENT B2 ;  /* 0x0000000000027941 */ /* 0x000fea0003800200 */
.L_x_1207:
        /* <DEDUP_REMOVED lines=10> */
.L_x_1200:
[----:B------:R-:W-:Y:S05]  /*1920*/  BSYNC.RECONVERGENT B1 ;  /* 0x0000000000017941 */ /* 0x000fea0003800200 */
.L_x_1198:
        /* <DEDUP_REMOVED lines=39> */
.L_x_1181:
        /* <DEDUP_REMOVED lines=12> */
.L_x_1211:
[----:B------:R-:W-:Y:S05]  /*1c60*/  BSYNC.RECONVERGENT B1 ;  /* 0x0000000000017941 */ /* 0x000fea0003800200 */
.L_x_1210:
        /* <DEDUP_REMOVED lines=16> */
.L_x_1216:
        /* <DEDUP_REMOVED lines=9> */
.L_x_1215:
[----:B------:R-:W-:Y:S05]  /*1e00*/  BSYNC.RECONVERGENT B2 ;  /* 0x0000000000027941 */ /* 0x000fea0003800200 */
.L_x_1214:
        /* <DEDUP_REMOVED lines=8> */
.L_x_1219:
        /* <DEDUP_REMOVED lines=35> */
.L_x_1218:
[----:B------:R-:W-:Y:S05]  /*20c0*/  BSYNC.RECONVERGENT B2 ;  /* 0x0000000000027941 */ /* 0x000fea0003800200 */
.L_x_1217:
        /* <DEDUP_REMOVED lines=22> */
.L_x_1221:
[----:B------:R-:W-:Y:S05]  /*2230*/  BSYNC.RECONVERGENT B2 ;  /* 0x0000000000027941 */ /* 0x000fea0003800200 */
.L_x_1220:
        /* <DEDUP_REMOVED lines=10> */
.L_x_1213:
[----:B------:R-:W-:Y:S05]  /*22e0*/  BSYNC.RECONVERGENT B1 ;  /* 0x0000000000017941 */ /* 0x000fea0003800200 */
.L_x_1212:
        /* <DEDUP_REMOVED lines=43> */
.L_x_1222:
        /* <DEDUP_REMOVED lines=59> */
.L_x_1209:
        /* <DEDUP_REMOVED lines=33> */
.L_x_1225:
        /* <DEDUP_REMOVED lines=33> */
.L_x_1223:
        /* <DEDUP_REMOVED lines=20> */
.L_x_1229:
        /* <DEDUP_REMOVED lines=8> */
.L_x_1228:
[----:B------:R-:W-:Y:S05]  /*2f30*/  BSYNC.RECONVERGENT B2 ;  /* 0x0000000000027941 */ /* 0x000fea0003800200 */
.L_x_1227:
        /* <DEDUP_REMOVED lines=16> */
.L_x_1232:
        /* <DEDUP_REMOVED lines=39> */
.L_x_1231:
[----:B------:R-:W-:Y:S05]  /*32b0*/  BSYNC.RECONVERGENT B2 ;  /* 0x0000000000027941 */ /* 0x000fea0003800200 */
.L_x_1230:
        /* <DEDUP_REMOVED lines=27> */
.L_x_1234:
[----:B------:R-:W-:Y:S05]  /*3470*/  BSYNC.RECONVERGENT B2 ;  /* 0x0000000000027941 */ /* 0x000fea0003800200 */
.L_x_1233:
        /* <DEDUP_REMOVED lines=10> */
.L_x_1226:
[----:B------:R-:W-:Y:S05]  /*3520*/  BSYNC.RECONVERGENT B1 ;  /* 0x0000000000017941 */ /* 0x000fea0003800200 */
.L_x_1224:
        /* <DEDUP_REMOVED lines=39> */
.L_x_1196:
[----:B------:R-:W-:Y:S05]  /*37a0*/  BSYNC.RECONVERGENT B0 ;  /* 0x0000000000007941 */ /* 0x000fea0003800200 */
.L_x_1180:
[----:B------:R-:W-:Y:S05]  /*37b0*/  @P0 EXIT ;  /* 0x000000000000094d */ /* 0x000fea0003800000 */
[----:B0-23--:R-:W0:Y:S01]  /*37c0*/  LDC.64 R2, c[0x0][0x388] ;  /* 0x0000e200ff027b82 */ /* 0x00de220000000a00 */
[----:B------:R-:W1:Y:S02]  /*37d0*/  LDCU UR4, c[0x0][0x398] ;  /* 0x00007300ff0477ac */ /* 0x000e640008000800 */
[----:B-1--4-:R-:W-:-:S05]  /*37e0*/  VIMNMX R5, PT, PT, R5, UR4, PT ;  /* 0x0000000405057c48 */ /* 0x012fca000bfe0100 */
[----:B0-----:R-:W-:Y:S01]  /*37f0*/  STG.E desc[UR6][R2.64], R5 ;  /* 0x0000000502007986 */ /* 0x001fe2000c101906 */
[----:B------:R-:W-:Y:S05]  /*3800*/  EXIT ;  /* 0x000000000000794d */ /* 0x000fea0003800000 */
.L_x_1235:
        /* <DEDUP_REMOVED lines=15> */
.L_x_1372:


//--------------------- .text._ZN3cub18CUB_300001_SM_10006detail6reduce18DeviceReduceKernelINS2_10policy_hubIijN4cuda3__47minimumIiEEE10Policy1000EN6thrust24THRUST_300001_SM_1000_NS18transform_iteratorI4GetXNSC_6detail15normal_iteratorINSC_10device_ptrI4int3EEEENSC_11use_defaultESL_EEjS8_iNS5_3std3__410__identityEEEvT0_PT3_T1_NS0_13GridEvenShareIST_EET2_T4_ --------------------------
	.section	.text._ZN3cub18CUB_300001_SM_10006detail6reduce18DeviceReduceKernelINS2_10policy_hubIijN4cuda3__47minimumIiEEE10Policy1000EN6thrust24THRUST_300001_SM_1000_NS18transform_iteratorI4GetXNSC_6detail15normal_iteratorINSC_10device_ptrI4int3EEEENSC_11use_defaultESL_EEjS8_iNS5_3std3__410__identityEEEvT0_PT3_T1_NS0_13GridEvenShareIST_EET2_T4_,"ax",@progbits
	.align	128
        .global         _ZN3cub18CUB_300001_SM_10006detail6reduce18DeviceReduceKernelINS2_10policy_hubIijN4cuda3__47minimumIiEEE10Policy1000EN6thrust24THRUST_300001_SM_1000_NS18transform_iteratorI4GetXNSC_6detail15normal_iteratorINSC_10device_ptrI4int3EEEENSC_11use_defaultESL_EEjS8_iNS5_3std3__410__identityEEEvT0_PT3_T1_NS0_13GridEvenShareIST_EET2_T4_
        .type           _ZN3cub18CUB_300001_SM_10006detail6reduce18DeviceReduceKernelINS2_10policy_hubIijN4cuda3__47minimumIiEEE10Policy1000EN6thrust24THRUST_300001_SM_1000_NS18transform_iteratorI4GetXNSC_6detail15normal_iteratorINSC_10device_ptrI4int3EEEENSC_11use_defaultESL_EEjS8_iNS5_3std3__410__identityEEEvT0_PT3_T1_NS0_13GridEvenShareIST_EET2_T4_,@function
        .size           _ZN3cub18CUB_300001_SM_10006detail6reduce18DeviceReduceKernelINS2_10policy_hubIijN4cuda3__47minimumIiEEE10Policy1000EN6thrust24THRUST_300001_SM_1000_NS18transform_iteratorI4GetXNSC_6detail15normal_iteratorINSC_10device_ptrI4int3EEEENSC_11use_defaultESL_EEjS8_iNS5_3std3__410__identityEEEvT0_PT3_T1_NS0_13GridEvenShareIST_EET2_T4_,(.L_x_1373 - _ZN3cub18CUB_300001_SM_10006detail6reduce18DeviceReduceKernelINS2_10policy_hubIijN4cuda3__47minimumIiEEE10Policy1000EN6thrust24THRUST_300001_SM_1000_NS18transform_iteratorI4GetXNSC_6detail15normal_iteratorINSC_10device_ptrI4int3EEEENSC_11use_defaultESL_EEjS8_iNS5_3std3__410__identityEEEvT0_PT3_T1_NS0_13GridEvenShareIST_EET2_T4_)
        .other          _ZN3cub18CUB_300001_SM_10006detail6reduce18DeviceReduceKernelINS2_10policy_hubIijN4cuda3__47minimumIiEEE10Policy1000EN6thrust24THRUST_300001_SM_1000_NS18transform_iteratorI4GetXNSC_6detail15normal_iteratorINSC_10device_ptrI4int3EEEENSC_11use_defaultESL_EEjS8_iNS5_3std3__410__identityEEEvT0_PT3_T1_NS0_13GridEvenShareIST_EET2_T4_,@"STO_CUDA_ENTRY STV_DEFAULT"
_ZN3cub18CUB_300001_SM_10006detail6reduce18DeviceReduceKernelINS2_10policy_hubIijN4cuda3__47minimumIiEEE10Policy1000EN6thrust24THRUST_300001_SM_1000_NS18transform_iteratorI4GetXNSC_6detail15normal_iteratorINSC_10device_ptrI4int3EEEENSC_11use_defaultESL_EEjS8_iNS5_3std3__410__identityEEEvT0_PT3_T1_NS0_13GridEvenShareIST_EET2_T4_:
.text._ZN3cub18CUB_300001_SM_10006detail6reduce18DeviceReduceKernelINS2_10policy_hubIijN4cuda3__47minimumIiEEE10Policy1000EN6thrust24THRUST_300001_SM_1000_NS18transform_iteratorI4GetXNSC_6detail15normal_iteratorINSC_10device_ptrI4int3EEEENSC_11use_defaultESL_EEjS8_iNS5_3std3__410__identityEEEvT0_PT3_T1_NS0_13GridEvenShareIST_EET2_T4_:
        /* <DEDUP_REMOVED lines=20> */
.L_x_1239:
[----:B------:R-:W-:Y:S05]  /*0140*/  BSYNC.RECONVERGENT B1 ;  /* 0x0000000000017941 */ /* 0x000fea0003800200 */
.L_x_1238:
        /* <DEDUP_REMOVED lines=16> */
.L_x_1245:
        /* <DEDUP_REMOVED lines=62> */
.L_x_1244:
[----:B------:R-:W-:-:S07]  /*0630*/  VIADD R4, R8, 0xfffff800 ;  /* 0xfffff80008047836 */ /* 0x000fce0000000000 */
.L_x_1243:
[----:B------:R-:W-:Y:S05]  /*0640*/  BSYNC.RECONVERGENT B2 ;  /* 0x0000000000027941 */ /* 0x000fea0003800200 */
.L_x_1242:
        /* <DEDUP_REMOVED lines=37> */
.L_x_1247:
[----:B------:R-:W-:Y:S05]  /*08a0*/  BSYNC.RECONVERGENT B2 ;  /* 0x0000000000027941 */ /* 0x000fea0003800200 */
.L_x_1246:
        /* <DEDUP_REMOVED lines=22> */
.L_x_1249:
[----:B------:R-:W-:Y:S05]  /*0a10*/  BSYNC.RECONVERGENT B2 ;  /* 0x0000000000027941 */ /* 0x000fea0003800200 */
.L_x_1248:
[----:B------:R-:W-:Y:S05]  /*0a20*/  @!P1 BRA `(.L_x_1241) ;  /* 0x0000000000289947 */ /* 0x000fea0003800000 */
[----:B------:R-:W1:Y:S01]  /*0a30*/  LDC.64 R6, c[0x0][0x380] ;  /* 0x0000e000ff067b82 */ /* 0x000e620000000a00 */
[----:B------:R-:W-:Y:S02]  /*0a40*/  IMAD R9, R3, 0x1000, R4 ;  /* 0x0000100003097824 */ /* 0x000fe400078e0204 */
[----:B------:R-:W-:-:S07]  /*0a50*/  IMAD.MOV R8, RZ, RZ, -R5 ;  /* 0x000000ffff087224 */ /* 0x000fce00078e0a05 */
.L_x_1250:
[----:B-1----:R-:W-:-:S06]  /*0a60*/  IMAD.WIDE.U32 R4, R9, 0xc, R6 ;  /* 0x0000000c09047825 */ /* 0x002fcc00078e0006 */
[----:B------:R-:W2:Y:S01]  /*0a70*/  LDG.E R5, desc[UR6][R4.64] ;  /* 0x0000000604057981 */ /* 0x000ea2000c1e1900 */
[----:B------:R-:W-:Y:S02]  /*0a80*/  VIADD R8, R8, 0x1 ;  /* 0x0000000108087836 */ /* 0x000fe40000000000 */
[----:B------:R-:W-:-:S03]  /*0a90*/  VIADD R9, R9, 0x100 ;  /* 0x0000010009097836 */ /* 0x000fc60000000000 */
[----:B------:R-:W-:Y:S02]  /*0aa0*/  ISETP.NE.AND P0, PT, R8, RZ, PT ;  /* 0x000000ff0800720c */ /* 0x000fe40003f05270 */
[----:B--2--5:R-:W-:-:S11]  /*0ab0*/  VIMNMX R14, PT, PT, R5, R14, PT ;  /* 0x0000000e050e7248 */ /* 0x024fd60003fe0100 */
[----:B------:R-:W-:Y:S05]  /*0ac0*/  @P0 BRA `(.L_x_1250) ;  /* 0xfffffffc00e40947 */ /* 0x000fea000383ffff */
.L_x_1241:
[----:B------:R-:W-:Y:S05]  /*0ad0*/  BSYNC.RECONVERGENT B1 ;  /* 0x0000000000017941 */ /* 0x000fea0003800200 */
.L_x_1240:
        /* <DEDUP_REMOVED lines=42> */
.L_x_1251:
        /* <DEDUP_REMOVED lines=59> */
.L_x_1237:
        /* <DEDUP_REMOVED lines=44> */
.L_x_1255:
        /* <DEDUP_REMOVED lines=38> */
.L_x_1254:
        /* <DEDUP_REMOVED lines=25> */
.L_x_1260:
        /* <DEDUP_REMOVED lines=61> */
.L_x_1259:
[----:B------:R-:W-:-:S07]  /*1bb0*/  VIADD R0, R11, 0xfffff800 ;  /* 0xfffff8000b007836 */ /* 0x000fce0000000000 */
.L_x_1258:
[----:B------:R-:W-:Y:S05]  /*1bc0*/  BSYNC.RECONVERGENT B2 ;  /* 0x0000000000027941 */ /* 0x000fea0003800200 */
.L_x_1257:
        /* <DEDUP_REMOVED lines=36> */
.L_x_1262:
[----:B------:R-:W-:Y:S05]  /*1e10*/  BSYNC.RECONVERGENT B2 ;  /* 0x0000000000027941 */ /* 0x000fea0003800200 */
.L_x_1261:
        /* <DEDUP_REMOVED lines=20> */
.L_x_1264:
[----:B------:R-:W-:Y:S05]  /*1f60*/  BSYNC.RECONVERGENT B2 ;  /* 0x0000000000027941 */ /* 0x000fea0003800200 */
.L_x_1263:
[----:B------:R-:W-:Y:S05]  /*1f70*/  @!P1 BRA `(.L_x_1256) ;  /* 0x0000000000309947 */ /* 0x000fea0003800000 */
[----:B------:R-:W-:Y:S01]  /*1f80*/  LOP3.LUT R6, R6, 0xffff, RZ, 0xc0, !PT ;  /* 0x0000ffff06067812 */ /* 0x000fe200078ec0ff */
[----:B------:R-:W-:-:S03]  /*1f90*/  IMAD.IADD R9, R0, 0x1, R2 ;  /* 0x0000000100097824 */ /* 0x000fc600078e0202 */
[----:B------:R-:W-:-:S04]  /*1fa0*/  LEA.HI R6, R6, 0x1, RZ, 0x18 ;  /* 0x0000000106067811 */ /* 0x000fc800078fc0ff */
[----:B------:R-:W-:-:S05]  /*1fb0*/  LOP3.LUT R6, R6, 0x3, RZ, 0xc0, !PT ;  /* 0x0000000306067812 */ /* 0x000fca00078ec0ff */
[----:B------:R-:W-:-:S07]  /*1fc0*/  IMAD.MOV R0, RZ, RZ, -R6 ;  /* 0x000000ffff007224 */ /* 0x000fce00078e0a06 */
.L_x_1265:
[----:B------:R-:W-:-:S06]  /*1fd0*/  IMAD.WIDE.U32 R6, R9, 0xc, R4 ;  /* 0x0000000c09067825 */ /* 0x000fcc00078e0004 */
[----:B------:R-:W2:Y:S01]  /*1fe0*/  LDG.E R6, desc[UR6][R6.64] ;  /* 0x0000000606067981 */ /* 0x000ea2000c1e1900 */
[----:B------:R-:W-:Y:S02]  /*1ff0*/  VIADD R0, R0, 0x1 ;  /* 0x0000000100007836 */ /* 0x000fe40000000000 */
[----:B------:R-:W-:-:S03]  /*2000*/  VIADD R9, R9, 0x100 ;  /* 0x0000010009097836 */ /* 0x000fc60000000000 */
[----:B------:R-:W-:Y:S02]  /*2010*/  ISETP.NE.AND P0, PT, R0, RZ, PT ;  /* 0x000000ff0000720c */ /* 0x000fe40003f05270 */
[----:B--2---:R-:W-:-:S11]  /*2020*/  VIMNMX R29, PT, PT, R6, R29, PT ;  /* 0x0000001d061d7248 */ /* 0x004fd60003fe0100 */
[----:B------:R-:W-:Y:S05]  /*2030*/  @P0 BRA `(.L_x_1265) ;  /* 0xfffffffc00e40947 */ /* 0x000fea000383ffff */
.L_x_1256:
[----:B------:R-:W-:Y:S05]  /*2040*/  BSYNC.RECONVERGENT B1 ;  /* 0x0000000000017941 */ /* 0x000fea0003800200 */
.L_x_1253:
        /* <DEDUP_REMOVED lines=39> */
.L_x_1252:
[----:B------:R-:W-:Y:S05]  /*22c0*/  BSYNC.RECONVERGENT B0 ;  /* 0x0000000000007941 */ /* 0x000fea0003800200 */
.L_x_1236:
[----:B------:R-:W-:Y:S05]  /*22d0*/  @P0 EXIT ;  /* 0x000000000000094d */ /* 0x000fea0003800000 */
[----:B--23--:R-:W2:Y:S02]  /*22e0*/  LDC.64 R4, c[0x0][0x390] ;  /* 0x0000e400ff047b82 */ /* 0x00cea40000000a00 */
[----:B--2---:R-:W-:-:S05]  /*22f0*/  IMAD.WIDE.U32 R2, R3, 0x4, R4 ;  /* 0x0000000403027825 */ /* 0x004fca00078e0004 */
[----:B------:R-:W-:Y:S01]  /*2300*/  STG.E desc[UR6][R2.64], R9 ;  /* 0x0000000902007986 */ /* 0x000fe2000c101906 */
[----:B------:R-:W-:Y:S05]  /*2310*/  EXIT ;  /* 0x000000000000794d */ /* 0x000fea0003800000 */
.L_x_1266:
        /* <DEDUP_REMOVED lines=14> */
.L_x_1373:


//--------------------- .text._ZN3cub18CUB_300001_SM_10006detail6reduce28DeviceReduceSingleTileKernelINS2_10policy_hubIijN4cuda3__47minimumIiEEE10Policy1000EN6thrust24THRUST_300001_SM_1000_NS18transform_iteratorI4GetXNSC_6detail15normal_iteratorINSC_10device_ptrI4int3EEEENSC_11use_defaultESL_EEPijS8_iiNS5_3std3__410__identityEEEvT0_T1_T2_T3_T4_T6_ --------------------------
	.section	.text._ZN3cub18CUB_300001_SM_10006detail6reduce28DeviceReduceSingleTileKernelINS2_10policy_hubIijN4cuda3__47minimumIiEEE10Policy1000EN6thrust24THRUST_300001_SM_1000_NS18transform_iteratorI4GetXNSC_6detail15normal_iteratorINSC_10device_ptrI4int3EEEENSC_11use_defaultESL_EEPijS8_iiNS5_3std3__410__identityEEEvT0_T1_T2_T3_T4_T6_,"ax",@progbits
	.align	128
        .global         _ZN3cub18CUB_300001_SM_10006detail6reduce28DeviceReduceSingleTileKernelINS2_10policy_hubIijN4cuda3__47minimumIiEEE10Policy1000EN6thrust24THRUST_300001_SM_1000_NS18transform_iteratorI4GetXNSC_6detail15normal_iteratorINSC_10device_ptrI4int3EEEENSC_11use_defaultESL_EEPijS8_iiNS5_3std3__410__identityEEEvT0_T1_T2_T3_T4_T6_
        .type           _ZN3cub18CUB_300001_SM_10006detail6reduce28DeviceReduceSingleTileKernelINS2_10policy_hubIijN4cuda3__47minimumIiEEE10Policy1000EN6thrust24THRUST_300001_SM_1000_NS18transform_iteratorI4GetXNSC_6detail15normal_iteratorINSC_10device_ptrI4int3EEEENSC_11use_defaultESL_EEPijS8_iiNS5_3std3__410__identityEEEvT0_T1_T2_T3_T4_T6_,@function
        .size           _ZN3cub18CUB_300001_SM_10006detail6reduce28DeviceReduceSingleTileKernelINS2_10policy_hubIijN4cuda3__47minimumIiEEE10Policy1000EN6thrust24THRUST_300001_SM_1000_NS18transform_iteratorI4GetXNSC_6detail15normal_iteratorINSC_10device_ptrI4int3EEEENSC_11use_defaultESL_EEPijS8_iiNS5_3std3__410__identityEEEvT0_T1_T2_T3_T4_T6_,(.L_x_1374 - _ZN3cub18CUB_300001_SM_10006detail6reduce28DeviceReduceSingleTileKernelINS2_10policy_hubIijN4cuda3__47minimumIiEEE10Policy1000EN6thrust24THRUST_300001_SM_1000_NS18transform_iteratorI4GetXNSC_6detail15normal_iteratorINSC_10device_ptrI4int3EEEENSC_11use_defaultESL_EEPijS8_iiNS5_3std3__410__identityEEEvT0_T1_T2_T3_T4_T6_)
        .other          _ZN3cub18CUB_300001_SM_10006detail6reduce28DeviceReduceSingleTileKernelINS2_10policy_hubIijN4cuda3__47minimumIiEEE10Policy1000EN6thrust24THRUST_300001_SM_1000_NS18transform_iteratorI4GetXNSC_6detail15normal_iteratorINSC_10device_ptrI4int3EEEENSC_11use_defaultESL_EEPijS8_iiNS5_3std3__410__identityEEEvT0_T1_T2_T3_T4_T6_,@"STO_CUDA_ENTRY STV_DEFAULT"
_ZN3cub18CUB_300001_SM_10006detail6reduce28DeviceReduceSingleTileKernelINS2_10policy_hubIijN4cuda3__47minimumIiEEE10Policy1000EN6thrust24THRUST_300001_SM_1000_NS18transform_iteratorI4GetXNSC_6detail15normal_iteratorINSC_10device_ptrI4int3EEEENSC_11use_defaultESL_EEPijS8_iiNS5_3std3__410__identityEEEvT0_T1_T2_T3_T4_T6_:
.text._ZN3cub18CUB_300001_SM_10006detail6reduce28DeviceReduceSingleTileKernelINS2_10policy_hubIijN4cuda3__47minimumIiEEE10Policy1000EN6thrust24THRUST_300001_SM_1000_NS18transform_iteratorI4GetXNSC_6detail15normal_iteratorINSC_10device_ptrI4int3EEEENSC_11use_defaultESL_EEPijS8_iiNS5_3std3__410__identityEEEvT0_T1_T2_T3_T4_T6_:
        /* <DEDUP_REMOVED lines=13> */
.L_x_1267:
        /* <DEDUP_REMOVED lines=13> */
.L_x_1271:
[----:B------:R-:W-:Y:S05]  /*01a0*/  BSYNC.RECONVERGENT B1 ;  /* 0x0000000000017941 */ /* 0x000fea0003800200 */
.L_x_1270:
        /* <DEDUP_REMOVED lines=17> */
.L_x_1276:
        /* <DEDUP_REMOVED lines=31> */
.L_x_1275:
[----:B------:R-:W-:Y:S05]  /*04b0*/  BSYNC.RECONVERGENT B2 ;  /* 0x0000000000027941 */ /* 0x000fea0003800200 */
.L_x_1274:
        /* <DEDUP_REMOVED lines=21> */
.L_x_1278:
[----:B------:R-:W-:Y:S05]  /*0610*/  BSYNC.RECONVERGENT B2 ;  /* 0x0000000000027941 */ /* 0x000fea0003800200 */
.L_x_1277:
        /* <DEDUP_REMOVED lines=15> */
.L_x_1280:
[----:B------:R-:W-:Y:S05]  /*0710*/  BSYNC.RECONVERGENT B2 ;  /* 0x0000000000027941 */ /* 0x000fea0003800200 */
.L_x_1279:
[----:B------:R-:W-:Y:S05]  /*0720*/  @!P1 BRA `(.L_x_1273) ;  /* 0x0000000000309947 */ /* 0x000fea0003800000 */
[----:B------:R-:W0:Y:S02]  /*0730*/  LDC.64 R6, c[0x0][0x380] ;  /* 0x0000e000ff067b82 */ /* 0x000e240000000a00 */
[----:B0-----:R-:W-:-:S04]  /*0740*/  IMAD.WIDE.U32 R4, R5, 0xc, R6 ;  /* 0x0000000c05047825 */ /* 0x001fc800078e0006 */
[----:B------:R-:W-:Y:S02]  /*0750*/  IMAD.MOV R6, RZ, RZ, -R8 ;  /* 0x000000ffff067224 */ /* 0x000fe400078e0a08 */
[----:B------:R-:W-:-:S07]  /*0760*/  IMAD.MOV.U32 R7, RZ, RZ, R5 ;  /* 0x000000ffff077224 */ /* 0x000fce00078e0005 */
.L_x_1281:
        /* <DEDUP_REMOVED lines=8> */
.L_x_1273:
[----:B------:R-:W-:Y:S05]  /*07f0*/  BSYNC.RECONVERGENT B1 ;  /* 0x0000000000017941 */ /* 0x000fea0003800200 */
.L_x_1272:
        /* <DEDUP_REMOVED lines=43> */
.L_x_1282:
        /* <DEDUP_REMOVED lines=59> */
.L_x_1269:
        /* <DEDUP_REMOVED lines=36> */
.L_x_1286:
        /* <DEDUP_REMOVED lines=33> */
.L_x_1284:
        /* <DEDUP_REMOVED lines=18> */
.L_x_1291:
        /* <DEDUP_REMOVED lines=61> */
.L_x_1290:
[----:B------:R-:W-:-:S07]  /*17a0*/  VIADD R6, R6, 0xfffff800 ;  /* 0xfffff80006067836 */ /* 0x000fce0000000000 */
.L_x_1289:
[----:B------:R-:W-:Y:S05]  /*17b0*/  BSYNC.RECONVERGENT B2 ;  /* 0x0000000000027941 */ /* 0x000fea0003800200 */
.L_x_1288:
        /* <DEDUP_REMOVED lines=36> */
.L_x_1293:
[----:B------:R-:W-:Y:S05]  /*1a00*/  BSYNC.RECONVERGENT B2 ;  /* 0x0000000000027941 */ /* 0x000fea0003800200 */
.L_x_1292:
        /* <DEDUP_REMOVED lines=21> */
.L_x_1295:
[----:B------:R-:W-:Y:S05]  /*1b60*/  BSYNC.RECONVERGENT B2 ;  /* 0x0000000000027941 */ /* 0x000fea0003800200 */
.L_x_1294:
[----:B------:R-:W-:Y:S05]  /*1b70*/  @!P1 BRA `(.L_x_1287) ;  /* 0x0000000000249947 */ /* 0x000fea0003800000 */
[----:B------:R-:W-:Y:S02]  /*1b80*/  VIADD R5, R6, UR4 ;  /* 0x0000000406057c36 */ /* 0x000fe40008000000 */
[----:B------:R-:W-:-:S07]  /*1b90*/  IMAD.MOV R4, RZ, RZ, -R7 ;  /* 0x000000ffff047224 */ /* 0x000fce00078e0a07 */
.L_x_1296:
[----:B------:R-:W-:-:S06]  /*1ba0*/  IMAD.WIDE.U32 R2, R5, 0xc, R12 ;  /* 0x0000000c05027825 */ /* 0x000fcc00078e000c */
[----:B------:R-:W2:Y:S01]  /*1bb0*/  LDG.E R2, desc[UR6][R2.64] ;  /* 0x0000000602027981 */ /* 0x000ea2000c1e1900 */
[----:B------:R-:W-:Y:S02]  /*1bc0*/  VIADD R4, R4, 0x1 ;  /* 0x0000000104047836 */ /* 0x000fe40000000000 */
[----:B------:R-:W-:-:S03]  /*1bd0*/  VIADD R5, R5, 0x100 ;  /* 0x0000010005057836 */ /* 0x000fc60000000000 */
[----:B------:R-:W-:Y:S02]  /*1be0*/  ISETP.NE.AND P0, PT, R4, RZ, PT ;  /* 0x000000ff0400720c */ /* 0x000fe40003f05270 */
[----:B--2---:R-:W-:-:S11]  /*1bf0*/  VIMNMX R25, PT, PT, R2, R25, PT ;  /* 0x0000001902197248 */ /* 0x004fd60003fe0100 */
[----:B------:R-:W-:Y:S05]  /*1c00*/  @P0 BRA `(.L_x_1296) ;  /* 0xfffffffc00e40947 */ /* 0x000fea000383ffff */
.L_x_1287:
[----:B------:R-:W-:Y:S05]  /*1c10*/  BSYNC.RECONVERGENT B1 ;  /* 0x0000000000017941 */ /* 0x000fea0003800200 */
.L_x_1285:
        /* <DEDUP_REMOVED lines=38> */
.L_x_1283:
[----:B------:R-:W-:Y:S05]  /*1e80*/  BSYNC.RECONVERGENT B0 ;  /* 0x0000000000007941 */ /* 0x000fea0003800200 */
.L_x_1268:
[----:B------:R-:W-:Y:S05]  /*1e90*/  @P0 EXIT ;  /* 0x000000000000094d */ /* 0x000fea0003800000 */
[----:B-12---:R-:W1:Y:S01]  /*1ea0*/  LDC.64 R2, c[0x0][0x390] ;  /* 0x0000e400ff027b82 */ /* 0x006e620000000a00 */
[----:B------:R-:W0:Y:S02]  /*1eb0*/  LDCU UR4, c[0x0][0x3a0] ;  /* 0x00007400ff0477ac */ /* 0x000e240008000800 */
[----:B0-----:R-:W-:-:S05]  /*1ec0*/  VIMNMX R5, PT, PT, R5, UR4, PT ;  /* 0x0000000405057c48 */ /* 0x001fca000bfe0100 */
[----:B-1----:R-:W-:Y:S01]  /*1ed0*/  STG.E desc[UR6][R2.64], R5 ;  /* 0x0000000502007986 */ /* 0x002fe2000c101906 */
[----:B------:R-:W-:Y:S05]  /*1ee0*/  EXIT ;  /* 0x000000000000794d */ /* 0x000fea0003800000 */
.L_x_1297:
        /* <DEDUP_REMOVED lines=9> */
.L_x_1374:


//--------------------- .text._ZN3cub18CUB_300001_SM_10006detail8for_each13static_kernelINS2_12policy_hub_t12policy_500_tEmN6thrust24THRUST_300001_SM_1000_NS8cuda_cub20__uninitialized_fill7functorINS7_10device_ptrIjEEjEEEEvT0_T1_ --------------------------
	.section	.text._ZN3cub18CUB_300001_SM_10006detail8for_each13static_kernelINS2_12policy_hub_t12policy_500_tEmN6thrust24THRUST_300001_SM_1000_NS8cuda_cub20__uninitialized_fill7functorINS7_10device_ptrIjEEjEEEEvT0_T1_,"ax",@progbits
	.align	128
        .global         _ZN3cub18CUB_300001_SM_10006detail8for_each13static_kernelINS2_12policy_hub_t12policy_500_tEmN6thrust24THRUST_300001_SM_1000_NS8cuda_cub20__uninitialized_fill7functorINS7_10device_ptrIjEEjEEEEvT0_T1_
        .type           _ZN3cub18CUB_300001_SM_10006detail8for_each13static_kernelINS2_12policy_hub_t12policy_500_tEmN6thrust24THRUST_300001_SM_1000_NS8cuda_cub20__uninitialized_fill7functorINS7_10device_ptrIjEEjEEEEvT0_T1_,@function
        .size           _ZN3cub18CUB_300001_SM_10006detail8for_each13static_kernelINS2_12policy_hub_t12policy_500_tEmN6thrust24THRUST_300001_SM_1000_NS8cuda_cub20__uninitialized_fill7functorINS7_10device_ptrIjEEjEEEEvT0_T1_,(.L_x_1375 - _ZN3cub18CUB_300001_SM_10006detail8for_each13static_kernelINS2_12policy_hub_t12policy_500_tEmN6thrust24THRUST_300001_SM_1000_NS8cuda_cub20__uninitialized_fill7functorINS7_10device_ptrIjEEjEEEEvT0_T1_)
        .other          _ZN3cub18CUB_300001_SM_10006detail8for_each13static_kernelINS2_12policy_hub_t12policy_500_tEmN6thrust24THRUST_300001_SM_1000_NS8cuda_cub20__uninitialized_fill7functorINS7_10device_ptrIjEEjEEEEvT0_T1_,@"STO_CUDA_ENTRY STV_DEFAULT"
_ZN3cub18CUB_300001_SM_10006detail8for_each13static_kernelINS2_12policy_hub_t12policy_500_tEmN6thrust24THRUST_300001_SM_1000_NS8cuda_cub20__uninitialized_fill7functorINS7_10device_ptrIjEEjEEEEvT0_T1_:
.text._ZN3cub18CUB_300001_SM_10006detail8for_each13static_kernelINS2_12policy_hub_t12policy_500_tEmN6thrust24THRUST_300001_SM_1000_NS8cuda_cub20__uninitialized_fill7functorINS7_10device_ptrIjEEjEEEEvT0_T1_:
[----:B------:R-:W-:Y:S08]  /*0000*/  LDC R1, c[0x0][0x37c] ;  /* 0x0000df00ff017b82 */ /* 0x000ff00000000800 */
[----:B------:R-:W0:Y:S01]  /*0010*/  S2UR UR4, SR_CTAID.X ;  /* 0x00000000000479c3 */ /* 0x000e220000002500 */
[----:B------:R-:W1:Y:S01]  /*0020*/  LDCU.64 UR6, c[0x0][0x380] ;  /* 0x00007000ff0677ac */ /* 0x000e620008000a00 */
[----:B------:R-:W2:Y:S01]  /*0030*/  LDCU.64 UR8, c[0x0][0x358] ;  /* 0x00006b00ff0877ac */ /* 0x000ea20008000a00 */
[----:B0-----:R-:W-:-:S04]  /*0040*/  UIMAD.WIDE.U32 UR4, UR4, 0x200, URZ ;  /* 0x00000200040478a5 */ /* 0x001fc8000f8e00ff */
[----:B-1----:R-:W-:-:S04]  /*0050*/  UIADD3 UR6, UP0, UPT, -UR4, UR6, URZ ;  /* 0x0000000604067290 */ /* 0x002fc8000ff1e1ff */
[----:B------:R-:W-:Y:S02]  /*0060*/  UIADD3.X UR7, UPT, UPT, ~UR5, UR7, URZ, UP0, !UPT ;  /* 0x0000000705077290 */ /* 0x000fe400087fe5ff */
[----:B------:R-:W-:-:S04]  /*0070*/  UISETP.GE.U32.AND UP0, UPT, UR6, 0x200, UPT ;  /* 0x000002000600788c */ /* 0x000fc8000bf06070 */
[----:B------:R-:W-:-:S09]  /*0080*/  UISETP.GE.U32.AND.EX UP0, UPT, UR7, URZ, UPT, UP0 ;  /* 0x000000ff0700728c */ /* 0x000fd2000bf06100 */
[----:B--2---:R-:W-:Y:S05]  /*0090*/  BRA.U !UP0, `(.L_x_1298) ;  /* 0x0000000108287547 */ /* 0x004fea000b800000 */
[----:B------:R-:W0:Y:S01]  /*00a0*/  S2R R0, SR_TID.X ;  /* 0x0000000000007919 */ /* 0x000e220000002100 */
[----:B------:R-:W1:Y:S01]  /*00b0*/  LDCU.64 UR6, c[0x0][0x388] ;  /* 0x00007100ff0677ac */ /* 0x000e620008000a00 */
[----:B------:R-:W2:Y:S01]  /*00c0*/  LDC R5, c[0x0][0x390] ;  /* 0x0000e400ff057b82 */ /* 0x000ea20000000800 */
[----:B0-----:R-:W-:-:S05]  /*00d0*/  IADD3 R0, P0, PT, R0, UR4, RZ ;  /* 0x0000000400007c10 */ /* 0x001fca000ff1e0ff */
[----:B------:R-:W-:Y:S01]  /*00e0*/  IMAD.X R3, RZ, RZ, UR5, P0 ;  /* 0x00000005ff037e24 */ /* 0x000fe200080e06ff */
[----:B-1----:R-:W-:-:S04]  /*00f0*/  LEA R2, P0, R0, UR6, 0x2 ;  /* 0x0000000600027c11 */ /* 0x002fc8000f8010ff */
[----:B------:R-:W-:-:S05]  /*0100*/  LEA.HI.X R3, R0, UR7, R3, 0x2, P0 ;  /* 0x0000000700037c11 */ /* 0x000fca00080f1403 */
[----:B--2---:R-:W-:Y:S04]  /*0110*/  STG.E desc[UR8][R2.64], R5 ;  /* 0x0000000502007986 */ /* 0x004fe8000c101908 */
[----:B------:R-:W-:Y:S01]  /*0120*/  STG.E desc[UR8][R2.64+0x400], R5 ;  /* 0x0004000502007986 */ /* 0x000fe2000c101908 */
[----:B------:R-:W-:Y:S05]  /*0130*/  EXIT ;  /* 0x000000000000794d */ /* 0x000fea0003800000 */
.L_x_1298:
[----:B------:R-:W0:Y:S01]  /*0140*/  S2R R0, SR_TID.X ;  /* 0x0000000000007919 */ /* 0x000e220000002100 */
[----:B------:R-:W-:Y:S01]  /*0150*/  IMAD.U32 R2, RZ, RZ, UR7 ;  /* 0x00000007ff027e24 */ /* 0x000fe2000f8e00ff */
[----:B------:R-:W1:Y:S01]  /*0160*/  LDCU.64 UR10, c[0x0][0x388] ;  /* 0x00007100ff0a77ac */ /* 0x000e620008000a00 */
[----:B------:R-:W-:Y:S01]  /*0170*/  IMAD.U32 R4, RZ, RZ, UR7 ;  /* 0x00000007ff047e24 */ /* 0x000fe2000f8e00ff */
[----:B0-----:R-:W-:-:S04]  /*0180*/  ISETP.LT.U32.AND P0, PT, R0, UR6, PT ;  /* 0x0000000600007c0c */ /* 0x001fc8000bf01070 */
[----:B------:R-:W-:Y:S01]  /*0190*/  ISETP.GT.U32.AND.EX P0, PT, R2, RZ, PT, P0 ;  /* 0x000000ff0200720c */ /* 0x000fe20003f04100 */
[C---:B------:R-:W-:Y:S01]  /*01a0*/  VIADD R2, R0.reuse, 0x100 ;  /* 0x0000010000027836 */ /* 0x040fe20000000000 */
[----:B------:R-:W-:-:S04]  /*01b0*/  IADD3 R0, P2, PT, R0, UR4, RZ ;  /* 0x0000000400007c10 */ /* 0x000fc8000ff5e0ff */
[----:B------:R-:W-:Y:S01]  /*01c0*/  ISETP.LT.U32.AND P1, PT, R2, UR6, PT ;  /* 0x0000000602007c0c */ /* 0x000fe2000bf21070 */
[----:B------:R-:W-:Y:S01]  /*01d0*/  IMAD.X R3, RZ, RZ, UR5, P2 ;  /* 0x00000005ff037e24 */ /* 0x000fe200090e06ff */
[----:B-1----:R-:W-:Y:S02]  /*01e0*/  LEA R2, P2, R0, UR10, 0x2 ;  /* 0x0000000a00027c11 */ /* 0x002fe4000f8410ff */
[----:B------:R-:W-:Y:S02]  /*01f0*/  ISETP.GT.U32.AND.EX P1, PT, R4, RZ, PT, P1 ;  /* 0x000000ff0400720c */ /* 0x000fe40003f24110 */
[----:B------:R-:W-:Y:S01]  /*0200*/  LEA.HI.X R3, R0, UR11, R3, 0x2, P2 ;  /* 0x0000000b00037c11 */ /* 0x000fe200090f1403 */
[----:B------:R-:W0:Y:S04]  /*0210*/  @P0 LDC R5, c[0x0][0x390] ;  /* 0x0000e400ff050b82 */ /* 0x000e280000000800 */
[----:B0-----:R0:W-:Y:S06]  /*0220*/  @P0 STG.E desc[UR8][R2.64], R5 ;  /* 0x0000000502000986 */ /* 0x0011ec000c101908 */
[----:B------:R-:W-:Y:S05]  /*0230*/  @!P1 EXIT ;  /* 0x000000000000994d */ /* 0x000fea0003800000 */
[----:B0-----:R-:W0:Y:S02]  /*0240*/  LDC R5, c[0x0][0x390] ;  /* 0x0000e400ff057b82 */ /* 0x001e240000000800 */
[----:B0-----:R-:W-:Y:S01]  /*0250*/  STG.E desc[UR8][R2.64+0x400], R5 ;  /* 0x0004000502007986 */ /* 0x001fe2000c101908 */
[----:B------:R-:W-:Y:S05]  /*0260*/  EXIT ;  /* 0x000000000000794d */ /* 0x000fea0003800000 */
.L_x_1299:
        /* <DEDUP_REMOVED lines=9> */
.L_x_1375:


//--------------------- .text._ZN3cub18CUB_300001_SM_10006detail8for_each13static_kernelINS2_12policy_hub_t12policy_500_tEmN6thrust24THRUST_300001_SM_1000_NS8cuda_cub20__uninitialized_fill7functorINS7_10device_ptrI4int3EESC_EEEEvT0_T1_ --------------------------
	.section	.text._ZN3cub18CUB_300001_SM_10006detail8for_each13static_kernelINS2_12policy_hub_t12policy_500_tEmN6thrust24THRUST_300001_SM_1000_NS8cuda_cub20__uninitialized_fill7functorINS7_10device_ptrI4int3EESC_EEEEvT0_T1_,"ax",@progbits
	.align	128
        .global         _ZN3cub18CUB_300001_SM_10006detail8for_each13static_kernelINS2_12policy_hub_t12policy_500_tEmN6thrust24THRUST_300001_SM_1000_NS8cuda_cub20__uninitialized_fill7functorINS7_10device_ptrI4int3EESC_EEEEvT0_T1_
        .type           _ZN3cub18CUB_300001_SM_10006detail8for_each13static_kernelINS2_12policy_hub_t12policy_500_tEmN6thrust24THRUST_300001_SM_1000_NS8cuda_cub20__uninitialized_fill7functorINS7_10device_ptrI4int3EESC_EEEEvT0_T1_,@function
        .size           _ZN3cub18CUB_300001_SM_10006detail8for_each13static_kernelINS2_12policy_hub_t12policy_500_tEmN6thrust24THRUST_300001_SM_1000_NS8cuda_cub20__uninitialized_fill7functorINS7_10device_ptrI4int3EESC_EEEEvT0_T1_,(.L_x_1376 - _ZN3cub18CUB_300001_SM_10006detail8for_each13static_kernelINS2_12policy_hub_t12policy_500_tEmN6thrust24THRUST_300001_SM_1000_NS8cuda_cub20__uninitialized_fill7functorINS7_10device_ptrI4int3EESC_EEEEvT0_T1_)
        .other          _ZN3cub18CUB_300001_SM_10006detail8for_each13static_kernelINS2_12policy_hub_t12policy_500_tEmN6thrust24THRUST_300001_SM_1000_NS8cuda_cub20__uninitialized_fill7functorINS7_10device_ptrI4int3EESC_EEEEvT0_T1_,@"STO_CUDA_ENTRY STV_DEFAULT"
_ZN3cub18CUB_300001_SM_10006detail8for_each13static_kernelINS2_12policy_hub_t12policy_500_tEmN6thrust24THRUST_300001_SM_1000_NS8cuda_cub20__uninitialized_fill7functorINS7_10device_ptrI4int3EESC_EEEEvT0_T1_:
.text._ZN3cub18CUB_300001_SM_10006detail8for_each13static_kernelINS2_12policy_hub_t12policy_500_tEmN6thrust24THRUST_300001_SM_1000_NS8cuda_cub20__uninitialized_fill7functorINS7_10device_ptrI4int3EESC_EEEEvT0_T1_:
        /* <DEDUP_REMOVED lines=11> */
[----:B------:R-:W1:Y:S08]  /*00b0*/  LDC.64 R2, c[0x0][0x388] ;  /* 0x0000e200ff027b82 */ /* 0x000e700000000a00 */
[----:B------:R-:W2:Y:S08]  /*00c0*/  LDC.64 R6, c[0x0][0x390] ;  /* 0x0000e400ff067b82 */ /* 0x000eb00000000a00 */
[----:B------:R-:W3:Y:S01]  /*00d0*/  LDC R9, c[0x0][0x398] ;  /* 0x0000e600ff097b82 */ /* 0x000ee20000000800 */
[----:B0-----:R-:W-:-:S05]  /*00e0*/  IADD3 R5, P0, PT, R0, UR4, RZ ;  /* 0x0000000400057c10 */ /* 0x001fca000ff1e0ff */
[----:B------:R-:W-:Y:S02]  /*00f0*/  IMAD.X R0, RZ, RZ, UR5, P0 ;  /* 0x00000005ff007e24 */ /* 0x000fe400080e06ff */
[----:B-1----:R-:W-:-:S04]  /*0100*/  IMAD.WIDE.U32 R2, R5, 0xc, R2 ;  /* 0x0000000c05027825 */ /* 0x002fc800078e0002 */
[----:B------:R-:W-:-:S05]  /*0110*/  IMAD R5, R0, 0xc, RZ ;  /* 0x0000000c00057824 */ /* 0x000fca00078e02ff */
[----:B------:R-:W-:-:S05]  /*0120*/  IADD3 R3, PT, PT, R3, R5, RZ ;  /* 0x0000000503037210 */ /* 0x000fca0007ffe0ff */
[----:B--2---:R-:W-:Y:S04]  /*0130*/  STG.E desc[UR8][R2.64], R6 ;  /* 0x0000000602007986 */ /* 0x004fe8000c101908 */
[----:B------:R-:W-:Y:S04]  /*0140*/  STG.E desc[UR8][R2.64+0xc00], R6 ;  /* 0x000c000602007986 */ /* 0x000fe8000c101908 */
[----:B------:R-:W-:Y:S04]  /*0150*/  STG.E desc[UR8][R2.64+0x4], R7 ;  /* 0x0000040702007986 */ /* 0x000fe8000c101908 */
[----:B------:R-:W-:Y:S04]  /*0160*/  STG.E desc[UR8][R2.64+0xc04], R7 ;  /* 0x000c040702007986 */ /* 0x000fe8000c101908 */
[----:B---3--:R-:W-:Y:S04]  /*0170*/  STG.E desc[UR8][R2.64+0x8], R9 ;  /* 0x0000080902007986 */ /* 0x008fe8000c101908 */
[----:B------:R-:W-:Y:S01]  /*0180*/  STG.E desc[UR8][R2.64+0xc08], R9 ;  /* 0x000c080902007986 */ /* 0x000fe2000c101908 */
[----:B------:R-:W-:Y:S05]  /*0190*/  EXIT ;  /* 0x000000000000794d */ /* 0x000fea0003800000 */
.L_x_1300:
[----:B------:R-:W0:Y:S01]  /*01a0*/  S2R R0, SR_TID.X ;  /* 0x0000000000007919 */ /* 0x000e220000002100 */
[----:B------:R-:W-:Y:S01]  /*01b0*/  IMAD.U32 R2, RZ, RZ, UR7 ;  /* 0x00000007ff027e24 */ /* 0x000fe2000f8e00ff */
[C---:B0-----:R-:W-:Y:S02]  /*01c0*/  ISETP.LT.U32.AND P0, PT, R0.reuse, UR6, PT ;  /* 0x0000000600007c0c */ /* 0x041fe4000bf01070 */
[C---:B------:R-:W-:Y:S01]  /*01d0*/  IADD3 R5, P1, PT, R0.reuse, UR4, RZ ;  /* 0x0000000400057c10 */ /* 0x040fe2000ff3e0ff */
[----:B------:R-:W-:Y:S01]  /*01e0*/  VIADD R0, R0, 0x100 ;  /* 0x0000010000007836 */ /* 0x000fe20000000000 */
[----:B------:R-:W-:Y:S02]  /*01f0*/  ISETP.GT.U32.AND.EX P0, PT, R2, RZ, PT, P0 ;  /* 0x000000ff0200720c */ /* 0x000fe40003f04100 */
[----:B------:R-:W0:Y:S01]  /*0200*/  LDC.64 R2, c[0x0][0x388] ;  /* 0x0000e200ff027b82 */ /* 0x000e220000000a00 */
[----:B------:R-:W-:Y:S02]  /*0210*/  IADD3.X R4, PT, PT, RZ, UR5, RZ, P1, !PT ;  /* 0x00000005ff047c10 */ /* 0x000fe40008ffe4ff */
[----:B------:R-:W-:-:S02]  /*0220*/  ISETP.LT.U32.AND P1, PT, R0, UR6, PT ;  /* 0x0000000600007c0c */ /* 0x000fc4000bf21070 */
[----:B------:R-:W-:-:S04]  /*0230*/  MOV R0, UR7 ;  /* 0x0000000700007c02 */ /* 0x000fc80008000f00 */
[----:B------:R-:W-:Y:S02]  /*0240*/  ISETP.GT.U32.AND.EX P1, PT, R0, RZ, PT, P1 ;  /* 0x000000ff0000720c */ /* 0x000fe40003f24110 */
[----:B------:R-:W1:Y:S08]  /*0250*/  @P0 LDC.64 R6, c[0x0][0x390] ;  /* 0x0000e400ff060b82 */ /* 0x000e700000000a00 */
[----:B------:R-:W2:Y:S01]  /*0260*/  @P0 LDC R9, c[0x0][0x398] ;  /* 0x0000e600ff090b82 */ /* 0x000ea20000000800 */
[----:B0-----:R-:W-:-:S04]  /*0270*/  IMAD.WIDE.U32 R2, R5, 0xc, R2 ;  /* 0x0000000c05027825 */ /* 0x001fc800078e0002 */
[----:B------:R-:W-:-:S04]  /*0280*/  IMAD R5, R4, 0xc, RZ ;  /* 0x0000000c04057824 */ /* 0x000fc800078e02ff */
[----:B------:R-:W-:-:S05]  /*0290*/  IMAD.IADD R3, R3, 0x1, R5 ;  /* 0x0000000103037824 */ /* 0x000fca00078e0205 */
[----:B-1----:R0:W-:Y:S04]  /*02a0*/  @P0 STG.E desc[UR8][R2.64], R6 ;  /* 0x0000000602000986 */ /* 0x0021e8000c101908 */
[----:B------:R0:W-:Y:S04]  /*02b0*/  @P0 STG.E desc[UR8][R2.64+0x4], R7 ;  /* 0x0000040702000986 */ /* 0x0001e8000c101908 */
[----:B--2---:R0:W-:Y:S01]  /*02c0*/  @P0 STG.E desc[UR8][R2.64+0x8], R9 ;  /* 0x0000080902000986 */ /* 0x0041e2000c101908 */
[----:B------:R-:W-:Y:S05]  /*02d0*/  @!P1 EXIT ;  /* 0x000000000000994d */ /* 0x000fea0003800000 */
[----:B------:R-:W1:Y:S08]  /*02e0*/  LDC.64 R4, c[0x0][0x390] ;  /* 0x0000e400ff047b82 */ /* 0x000e700000000a00 */
[----:B0-----:R-:W0:Y:S01]  /*02f0*/  LDC R7, c[0x0][0x398] ;  /* 0x0000e600ff077b82 */ /* 0x001e220000000800 */
[----:B-1----:R-:W-:Y:S04]  /*0300*/  STG.E desc[UR8][R2.64+0xc00], R4 ;  /* 0x000c000402007986 */ /* 0x002fe8000c101908 */
[----:B------:R-:W-:Y:S04]  /*0310*/  STG.E desc[UR8][R2.64+0xc04], R5 ;  /* 0x000c040502007986 */ /* 0x000fe8000c101908 */
[----:B0-----:R-:W-:Y:S01]  /*0320*/  STG.E desc[UR8][R2.64+0xc08], R7 ;  /* 0x000c080702007986 */ /* 0x001fe2000c101908 */
[----:B------:R-:W-:Y:S05]  /*0330*/  EXIT ;  /* 0x000000000000794d */ /* 0x000fea0003800000 */
.L_x_1301:
        /* <DEDUP_REMOVED lines=12> */
.L_x_1376:


//--------------------- .text._ZN3cub18CUB_300001_SM_10006detail11EmptyKernelIvEEvv --------------------------
	.section	.text._ZN3cub18CUB_300001_SM_10006detail11EmptyKernelIvEEvv,"ax",@progbits
	.align	128
        .global         _ZN3cub18CUB_300001_SM_10006detail11EmptyKernelIvEEvv
        .type           _ZN3cub18CUB_300001_SM_10006detail11EmptyKernelIvEEvv,@function
        .size           _ZN3cub18CUB_300001_SM_10006detail11EmptyKernelIvEEvv,(.L_x_1377 - _ZN3cub18CUB_300001_SM_10006detail11EmptyKernelIvEEvv)
        .other          _ZN3cub18CUB_300001_SM_10006detail11EmptyKernelIvEEvv,@"STO_CUDA_ENTRY STV_DEFAULT"
_ZN3cub18CUB_300001_SM_10006detail11EmptyKernelIvEEvv:
.text._ZN3cub18CUB_300001_SM_10006detail11EmptyKernelIvEEvv:
[----:B------:R-:W-:Y:S01]  /*0000*/  LDC R1, c[0x0][0x37c] ;  /* 0x0000df00ff017b82 */ /* 0x000fe20000000800 */
[----:B------:R-:W-:Y:S05]  /*0010*/  EXIT ;  /* 0x000000000000794d */ /* 0x000fea0003800000 */
.L_x_1302:
        /* <DEDUP_REMOVED lines=14> */
.L_x_1377:


//--------------------- .text._Z25erode_check_bitset_kernelPK4int3iS_iiiPKjPb --------------------------
	.section	.text._Z25erode_check_bitset_kernelPK4int3iS_iiiPKjPb,"ax",@progbits
	.align	128
        .global         _Z25erode_check_bitset_kernelPK4int3iS_iiiPKjPb
        .type           _Z25erode_check_bitset_kernelPK4int3iS_iiiPKjPb,@function
        .size           _Z25erode_check_bitset_kernelPK4int3iS_iiiPKjPb,(.L_x_1378 - _Z25erode_check_bitset_kernelPK4int3iS_iiiPKjPb)
        .other          _Z25erode_check_bitset_kernelPK4int3iS_iiiPKjPb,@"STO_CUDA_ENTRY STV_DEFAULT"
_Z25erode_check_bitset_kernelPK4int3iS_iiiPKjPb:
.text._Z25erode_check_bitset_kernelPK4int3iS_iiiPKjPb:
[----:B------:R-:W-:Y:S01]  /*0000*/  LDC R1, c[0x0][0x37c] ;  /* 0x0000df00ff017b82 */ /* 0x000fe20000000800 */
[----:B------:R-:W0:Y:S07]  /*0010*/  S2R R3, SR_TID.X ;  /* 0x0000000000037919 */ /* 0x000e2e0000002100 */
[----:B------:R-:W0:Y:S01]  /*0020*/  S2UR UR4, SR_CTAID.X ;  /* 0x00000000000479c3 */ /* 0x000e220000002500 */
[----:B------:R-:W1:Y:S07]  /*0030*/  LDCU UR5, c[0x0][0x388] ;  /* 0x00007100ff0577ac */ /* 0x000e6e0008000800 */
[----:B------:R-:W0:Y:S02]  /*0040*/  LDC R0, c[0x0][0x360] ;  /* 0x0000d800ff007b82 */ /* 0x000e240000000800 */
[----:B0-----:R-:W-:-:S05]  /*0050*/  IMAD R0, R0, UR4, R3 ;  /* 0x0000000400007c24 */ /* 0x001fca000f8e0203 */
[----:B-1----:R-:W-:-:S13]  /*0060*/  ISETP.GE.AND P0, PT, R0, UR5, PT ;  /* 0x0000000500007c0c */ /* 0x002fda000bf06270 */
[----:B------:R-:W-:Y:S05]  /*0070*/  @P0 EXIT ;  /* 0x000000000000094d */ /* 0x000fea0003800000 */
[----:B------:R-:W0:Y:S01]  /*0080*/  LDC.64 R8, c[0x0][0x380] ;  /* 0x0000e000ff087b82 */ /* 0x000e220000000a00 */
[----:B------:R-:W1:Y:S01]  /*0090*/  LDCU.64 UR4, c[0x0][0x358] ;  /* 0x00006b00ff0477ac */ /* 0x000e620008000a00 */
[----:B------:R-:W2:Y:S06]  /*00a0*/  LDCU UR6, c[0x0][0x38c] ;  /* 0x00007180ff0677ac */ /* 0x000eac0008000800 */
[----:B------:R-:W3:Y:S01]  /*00b0*/  LDC.64 R10, c[0x0][0x390] ;  /* 0x0000e400ff0a7b82 */ /* 0x000ee20000000a00 */
[----:B------:R-:W4:Y:S07]  /*00c0*/  LDCU UR7, c[0x0][0x3a0] ;  /* 0x00007400ff0777ac */ /* 0x000f2e0008000800 */
[----:B------:R-:W5:Y:S01]  /*00d0*/  LDC.64 R2, c[0x0][0x398] ;  /* 0x0000e600ff027b82 */ /* 0x000f620000000a00 */
[----:B0-----:R-:W-:-:S05]  /*00e0*/  IMAD.WIDE R8, R0, 0xc, R8 ;  /* 0x0000000c00087825 */ /* 0x001fca00078e0208 */
[----:B-1----:R-:W3:Y:S04]  /*00f0*/  LDG.E R12, desc[UR4][R8.64+0x8] ;  /* 0x00000804080c7981 */ /* 0x002ee8000c1e1900 */
[----:B------:R-:W2:Y:S04]  /*0100*/  LDG.E R4, desc[UR4][R8.64] ;  /* 0x0000000408047981 */ /* 0x000ea8000c1e1900 */
[----:B------:R-:W5:Y:S01]  /*0110*/  LDG.E R7, desc[UR4][R8.64+0x4] ;  /* 0x0000040408077981 */ /* 0x000f62000c1e1900 */
[----:B------:R-:W-:Y:S01]  /*0120*/  BSSY.RECONVERGENT B0, `(.L_x_1303) ;  /* 0x0000088000007945 */ /* 0x000fe20003800200 */
[----:B------:R-:W-:Y:S01]  /*0130*/  PRMT R13, RZ, 0x7610, R13 ;  /* 0x00007610ff0d7816 */ /* 0x000fe2000000000d */
[----:B---3--:R-:W-:-:S02]  /*0140*/  IMAD.IADD R12, R12, 0x1, -R11 ;  /* 0x000000010c0c7824 */ /* 0x008fc400078e0a0b */
[----:B--2---:R-:W-:-:S03]  /*0150*/  VIADD R4, R4, -UR6 ;  /* 0x8000000604047c36 */ /* 0x004fc60008000000 */
[----:B----4-:R-:W-:Y:S01]  /*0160*/  ISETP.GE.AND P1, PT, R12, UR7, PT ;  /* 0x000000070c007c0c */ /* 0x010fe2000bf26270 */
[----:B-----5:R-:W-:Y:S01]  /*0170*/  IMAD.IADD R6, R7, 0x1, -R10 ;  /* 0x0000000107067824 */ /* 0x020fe200078e0a0a */
[----:B------:R-:W-:Y:S02]  /*0180*/  ISETP.GT.AND P2, PT, R4, R2, PT ;  /* 0x000000020400720c */ /* 0x000fe40003f44270 */
[----:B------:R-:W-:Y:S02]  /*0190*/  ISETP.LT.OR P1, PT, R12, RZ, P1 ;  /* 0x000000ff0c00720c */ /* 0x000fe40000f21670 */
[----:B------:R-:W-:Y:S02]  /*01a0*/  ISETP.GE.AND P0, PT, R6, R3, PT ;  /* 0x000000030600720c */ /* 0x000fe40003f06270 */
[----:B------:R-:W-:Y:S02]  /*01b0*/  ISETP.LT.OR P2, PT, R4, 0x1, P2 ;  /* 0x000000010400780c */ /* 0x000fe40001741670 */
[----:B------:R-:W-:-:S04]  /*01c0*/  ISETP.LT.OR P0, PT, R6, RZ, P0 ;  /* 0x000000ff0600720c */ /* 0x000fc80000701670 */
[----:B------:R-:W-:-:S13]  /*01d0*/  PLOP3.LUT P0, PT, P1, P2, P0, 0xfe, 0x0 ;  /* 0x000000000000781c */ /* 0x000fda0000f05f06 */
[----:B------:R-:W-:Y:S05]  /*01e0*/  @P0 BRA `(.L_x_1304) ;  /* 0x0000000400ec0947 */ /* 0x000fea0003800000 */
[----:B------:R-:W-:Y:S01]  /*01f0*/  IMAD.WIDE.U32 R10, R12, R3, RZ ;  /* 0x000000030c0a7225 */ /* 0x000fe200078e00ff */
[----:B------:R-:W-:Y:S02]  /*0200*/  SHF.R.S32.HI R15, RZ, 0x1f, R3 ;  /* 0x0000001fff0f7819 */ /* 0x000fe40000011403 */
[----:B------:R-:W-:Y:S02]  /*0210*/  SHF.R.S32.HI R14, RZ, 0x1f, R2 ;  /* 0x0000001fff0e7819 */ /* 0x000fe40000011402 */
[----:B------:R-:W-:Y:S01]  /*0220*/  IADD3 R19, P0, PT, R6, R10, RZ ;  /* 0x0000000a06137210 */ /* 0x000fe20007f1e0ff */
[----:B------:R-:W-:-:S04]  /*0230*/  IMAD R18, R12, R15, R11 ;  /* 0x0000000f0c127224 */ /* 0x000fc800078e020b */
[----:B------:R-:W-:Y:S02]  /*0240*/  IMAD.X R9, RZ, RZ, R18, P0 ;  /* 0x000000ffff097224 */ /* 0x000fe400000e0612 */
[----:B------:R-:W-:-:S04]  /*0250*/  IMAD.WIDE.U32 R16, R19, R2, RZ ;  /* 0x0000000213107225 */ /* 0x000fc800078e00ff */
[----:B------:R-:W-:Y:S02]  /*0260*/  IMAD R20, R9, R2, RZ ;  /* 0x0000000209147224 */ /* 0x000fe400078e02ff */
[----:B------:R-:W0:Y:S02]  /*0270*/  LDC.64 R8, c[0x0][0x3a8] ;  /* 0x0000ea00ff087b82 */ /* 0x000e240000000a00 */
[----:B------:R-:W-:Y:S02]  /*0280*/  IMAD R21, R14, R19, R20 ;  /* 0x000000130e157224 */ /* 0x000fe400078e0214 */
[----:B------:R-:W-:-:S05]  /*0290*/  VIADD R19, R4, 0xffffffff ;  /* 0xffffffff04137836 */ /* 0x000fca0000000000 */
[----:B------:R-:W-:Y:S01]  /*02a0*/  IADD3 R23, P0, PT, R19, R16, RZ ;  /* 0x0000001013177210 */ /* 0x000fe20007f1e0ff */
[----:B------:R-:W-:-:S04]  /*02b0*/  IMAD.IADD R19, R17, 0x1, R21 ;  /* 0x0000000111137824 */ /* 0x000fc800078e0215 */
[----:B------:R-:W-:-:S05]  /*02c0*/  IMAD.X R22, RZ, RZ, R19, P0 ;  /* 0x000000ffff167224 */ /* 0x000fca00000e0613 */
[--C-:B------:R-:W-:Y:S02]  /*02d0*/  SHF.R.U64 R21, R23, 0x3, R22.reuse ;  /* 0x0000000317157819 */ /* 0x100fe40000001216 */
[----:B------:R-:W-:Y:S02]  /*02e0*/  SHF.R.U32.HI R22, RZ, 0x3, R22 ;  /* 0x00000003ff167819 */ /* 0x000fe40000011616 */
[----:B------:R-:W-:Y:S02]  /*02f0*/  LOP3.LUT R21, R21, 0xfffffffc, RZ, 0xc0, !PT ;  /* 0xfffffffc15157812 */ /* 0x000fe400078ec0ff */
[----:B------:R-:W-:Y:S02]  /*0300*/  LOP3.LUT R22, R22, 0x3, RZ, 0xc0, !PT ;  /* 0x0000000316167812 */ /* 0x000fe400078ec0ff */
[----:B0-----:R-:W-:-:S05]  /*0310*/  IADD3 R20, P0, PT, R21, R8, RZ ;  /* 0x0000000815147210 */ /* 0x001fca0007f1e0ff */
[----:B------:R-:W-:-:S05]  /*0320*/  IMAD.X R21, R22, 0x1, R9, P0 ;  /* 0x0000000116157824 */ /* 0x000fca00000e0609 */
[----:B------:R-:W2:Y:S02]  /*0330*/  LDG.E R20, desc[UR4][R20.64] ;  /* 0x0000000414147981 */ /* 0x000ea4000c1e1900 */
[----:B--2---:R-:W-:-:S04]  /*0340*/  SHF.R.W.U32.HI R22, RZ, R23, R20 ;  /* 0x00000017ff167219 */ /* 0x004fc80000011e14 */
[----:B------:R-:W-:-:S04]  /*0350*/  LOP3.LUT R22, R22, 0x1, RZ, 0xc0, !PT ;  /* 0x0000000116167812 */ /* 0x000fc800078ec0ff */
[----:B------:R-:W-:-:S13]  /*0360*/  ISETP.NE.U32.AND P0, PT, R22, 0x1, PT ;  /* 0x000000011600780c */ /* 0x000fda0003f05070 */
[----:B------:R-:W-:Y:S05]  /*0370*/  @P0 BRA `(.L_x_1304) ;  /* 0x0000000400880947 */ /* 0x000fea0003800000 */
[----:B------:R-:W-:-:S05]  /*0380*/  VIADD R21, R4, 0x1 ;  /* 0x0000000104157836 */ /* 0x000fca0000000000 */
[----:B------:R-:W-:-:S13]  /*0390*/  ISETP.GE.AND P0, PT, R21, R2, PT ;  /* 0x000000021500720c */ /* 0x000fda0003f06270 */
[----:B------:R-:W-:Y:S05]  /*03a0*/  @P0 BRA `(.L_x_1304) ;  /* 0x00000004007c0947 */ /* 0x000fea0003800000 */
[----:B------:R-:W-:-:S05]  /*03b0*/  IADD3 R21, P0, PT, R21, R16, RZ ;  /* 0x0000001015157210 */ /* 0x000fca0007f1e0ff */
[----:B------:R-:W-:-:S05]  /*03c0*/  IMAD.X R20, RZ, RZ, R19, P0 ;  /* 0x000000ffff147224 */ /* 0x000fca00000e0613 */
[--C-:B------:R-:W-:Y:S02]  /*03d0*/  SHF.R.U64 R17, R21, 0x3, R20.reuse ;  /* 0x0000000315117819 */ /* 0x100fe40000001214 */
[----:B------:R-:W-:Y:S02]  /*03e0*/  SHF.R.U32.HI R20, RZ, 0x3, R20 ;  /* 0x00000003ff147819 */ /* 0x000fe40000011614 */
[----:B------:R-:W-:Y:S02]  /*03f0*/  LOP3.LUT R17, R17, 0xfffffffc, RZ, 0xc0, !PT ;  /* 0xfffffffc11117812 */ /* 0x000fe400078ec0ff */
[----:B------:R-:W-:Y:S02]  /*0400*/  LOP3.LUT R20, R20, 0x3, RZ, 0xc0, !PT ;  /* 0x0000000314147812 */ /* 0x000fe400078ec0ff */
[----:B------:R-:W-:-:S05]  /*0410*/  IADD3 R16, P0, PT, R17, R8, RZ ;  /* 0x0000000811107210 */ /* 0x000fca0007f1e0ff */
[----:B------:R-:W-:-:S05]  /*0420*/  IMAD.X R17, R20, 0x1, R9, P0 ;  /* 0x0000000114117824 */ /* 0x000fca00000e0609 */
[----:B------:R-:W2:Y:S01]  /*0430*/  LDG.E R16, desc[UR4][R16.64] ;  /* 0x0000000410107981 */ /* 0x000ea2000c1e1900 */
[----:B------:R-:W-:-:S04]  /*0440*/  ISETP.GT.AND P0, PT, R6, R3, PT ;  /* 0x000000030600720c */ /* 0x000fc80003f04270 */
[----:B------:R-:W-:-:S04]  /*0450*/  ISETP.EQ.OR P0, PT, R6, RZ, P0 ;  /* 0x000000ff0600720c */ /* 0x000fc80000702670 */
[----:B------:R-:W-:Y:S02]  /*0460*/  ISETP.GE.U32.OR P0, PT, R4, R2, P0 ;  /* 0x000000020400720c */ /* 0x000fe40000706470 */
[----:B--2---:R-:W-:-:S04]  /*0470*/  SHF.R.W.U32.HI R19, RZ, R21, R16 ;  /* 0x00000015ff137219 */ /* 0x004fc80000011e10 */
[----:B------:R-:W-:-:S04]  /*0480*/  LOP3.LUT R19, R19, 0x1, RZ, 0xc0, !PT ;  /* 0x0000000113137812 */ /* 0x000fc800078ec0ff */
[----:B------:R-:W-:-:S13]  /*0490*/  ISETP.NE.U32.OR P0, PT, R19, 0x1, P0 ;  /* 0x000000011300780c */ /* 0x000fda0000705470 */
[----:B------:R-:W-:Y:S05]  /*04a0*/  @P0 BRA `(.L_x_1304) ;  /* 0x00000004003c0947 */ /* 0x000fea0003800000 */
[----:B------:R-:W-:-:S05]  /*04b0*/  VIADD R5, R6, 0xffffffff ;  /* 0xffffffff06057836 */ /* 0x000fca0000000000 */
[----:B------:R-:W-:-:S05]  /*04c0*/  IADD3 R19, P0, PT, R5, R10, RZ ;  /* 0x0000000a05137210 */ /* 0x000fca0007f1e0ff */
[----:B------:R-:W-:-:S04]  /*04d0*/  IMAD.X R5, RZ, RZ, R18, P0 ;  /* 0x000000ffff057224 */ /* 0x000fc800000e0612 */
[-C--:B------:R-:W-:Y:S02]  /*04e0*/  IMAD R20, R5, R2.reuse, RZ ;  /* 0x0000000205147224 */ /* 0x080fe400078e02ff */
[----:B------:R-:W-:Y:S02]  /*04f0*/  IMAD.MOV.U32 R5, RZ, RZ, RZ ;  /* 0x000000ffff057224 */ /* 0x000fe400078e00ff */
[----:B------:R-:W-:-:S04]  /*0500*/  IMAD.WIDE.U32 R16, R19, R2, R4 ;  /* 0x0000000213107225 */ /* 0x000fc800078e0004 */
[----:B------:R-:W-:-:S04]  /*0510*/  IMAD R19, R14, R19, R20 ;  /* 0x000000130e137224 */ /* 0x000fc800078e0214 */
[----:B------:R-:W-:-:S05]  /*0520*/  IMAD.IADD R17, R17, 0x1, R19 ;  /* 0x0000000111117824 */ /* 0x000fca00078e0213 */
[--C-:B------:R-:W-:Y:S02]  /*0530*/  SHF.R.U64 R21, R16, 0x3, R17.reuse ;  /* 0x0000000310157819 */ /* 0x100fe40000001211 */
[----:B------:R-:W-:Y:S02]  /*0540*/  SHF.R.U32.HI R22, RZ, 0x3, R17 ;  /* 0x00000003ff167819 */ /* 0x000fe40000011611 */
[----:B------:R-:W-:Y:S02]  /*0550*/  LOP3.LUT R21, R21, 0xfffffffc, RZ, 0xc0, !PT ;  /* 0xfffffffc15157812 */ /* 0x000fe400078ec0ff */
[----:B------:R-:W-:Y:S02]  /*0560*/  LOP3.LUT R22, R22, 0x3, RZ, 0xc0, !PT ;  /* 0x0000000316167812 */ /* 0x000fe400078ec0ff */
[----:B------:R-:W-:-:S05]  /*0570*/  IADD3 R20, P0, PT, R21, R8, RZ ;  /* 0x0000000815147210 */ /* 0x000fca0007f1e0ff */
[----:B------:R-:W-:-:S06]  /*0580*/  IMAD.X R21, R22, 0x1, R9, P0 ;  /* 0x0000000116157824 */ /* 0x000fcc00000e0609 */
[----:B------:R-:W2:Y:S02]  /*0590*/  LDG.E R21, desc[UR4][R20.64] ;  /* 0x0000000414157981 */ /* 0x000ea4000c1e1900 */
[----:B--2---:R-:W-:-:S04]  /*05a0*/  SHF.R.W.U32.HI R16, RZ, R16, R21 ;  /* 0x00000010ff107219 */ /* 0x004fc80000011e15 */
[----:B------:R-:W-:-:S04]  /*05b0*/  LOP3.LUT R16, R16, 0x1, RZ, 0xc0, !PT ;  /* 0x0000000110107812 */ /* 0x000fc800078ec0ff */
[----:B------:R-:W-:-:S13]  /*05c0*/  ISETP.NE.U32.AND P0, PT, R16, 0x1, PT ;  /* 0x000000011000780c */ /* 0x000fda0003f05070 */
[----:B------:R-:W-:Y:S05]  /*05d0*/  @P0 BRA `(.L_x_1304) ;  /* 0x0000000000f00947 */ /* 0x000fea0003800000 */
[----:B------:R-:W-:-:S05]  /*05e0*/  VIADD R16, R6, 0x1 ;  /* 0x0000000106107836 */ /* 0x000fca0000000000 */
[----:B------:R-:W-:-:S13]  /*05f0*/  ISETP.GE.U32.AND P0, PT, R16, R3, PT ;  /* 0x000000031000720c */ /* 0x000fda0003f06070 */
[----:B------:R-:W-:Y:S05]  /*0600*/  @P0 BRA `(.L_x_1304) ;  /* 0x0000000000e40947 */ /* 0x000fea0003800000 */
[----:B------:R-:W-:-:S05]  /*0610*/  IADD3 R17, P0, PT, R16, R10, RZ ;  /* 0x0000000a10117210 */ /* 0x000fca0007f1e0ff */
[----:B------:R-:W-:-:S04]  /*0620*/  IMAD.X R11, RZ, RZ, R18, P0 ;  /* 0x000000ffff0b7224 */ /* 0x000fc800000e0612 */
[-C--:B------:R-:W-:Y:S02]  /*0630*/  IMAD R16, R11, R2.reuse, RZ ;  /* 0x000000020b107224 */ /* 0x080fe400078e02ff */
        /* <DEDUP_REMOVED lines=9> */
[----:B------:R-:W2:Y:S01]  /*06d0*/  LDG.E R17, desc[UR4][R16.64] ;  /* 0x0000000410117981 */ /* 0x000ea2000c1e1900 */
[----:B------:R-:W-:-:S04]  /*06e0*/  ISETP.GT.AND P0, PT, R12, UR7, PT ;  /* 0x000000070c007c0c */ /* 0x000fc8000bf04270 */
[----:B------:R-:W-:Y:S02]  /*06f0*/  ISETP.EQ.OR P0, PT, R12, RZ, P0 ;  /* 0x000000ff0c00720c */ /* 0x000fe40000702670 */
[----:B--2---:R-:W-:-:S04]  /*0700*/  SHF.R.W.U32.HI R10, RZ, R10, R17 ;  /* 0x0000000aff0a7219 */ /* 0x004fc80000011e11 */
[----:B------:R-:W-:-:S04]  /*0710*/  LOP3.LUT R10, R10, 0x1, RZ, 0xc0, !PT ;  /* 0x000000010a0a7812 */ /* 0x000fc800078ec0ff */
[----:B------:R-:W-:-:S13]  /*0720*/  ISETP.NE.U32.OR P0, PT, R10, 0x1, P0 ;  /* 0x000000010a00780c */ /* 0x000fda0000705470 */
[----:B------:R-:W-:Y:S05]  /*0730*/  @P0 BRA `(.L_x_1304) ;  /* 0x0000000000980947 */ /* 0x000fea0003800000 */
[----:B------:R-:W-:Y:S02]  /*0740*/  VIADD R10, R12, 0xffffffff ;  /* 0xffffffff0c0a7836 */ /* 0x000fe40000000000 */
[----:B------:R-:W-:Y:S02]  /*0750*/  IMAD.MOV.U32 R7, RZ, RZ, RZ ;  /* 0x000000ffff077224 */ /* 0x000fe400078e00ff */
[----:B------:R-:W-:-:S04]  /*0760*/  IMAD.WIDE.U32 R16, R10, R3, R6 ;  /* 0x000000030a107225 */ /* 0x000fc800078e0006 */
[----:B------:R-:W-:-:S04]  /*0770*/  IMAD R11, R10, R15, R17 ;  /* 0x0000000f0a0b7224 */ /* 0x000fc800078e0211 */
        /* <DEDUP_REMOVED lines=16> */
[----:B------:R-:W-:-:S13]  /*0880*/  ISETP.GE.U32.AND P0, PT, R12, UR7, PT ;  /* 0x000000070c007c0c */ /* 0x000fda000bf06070 */
[----:B------:R-:W-:Y:S05]  /*0890*/  @P0 BRA `(.L_x_1304) ;  /* 0x0000000000400947 */ /* 0x000fea0003800000 */
        /* <DEDUP_REMOVED lines=15> */
[----:B------:R-:W-:-:S07]  /*0990*/  PRMT R13, R2, 0x7610, R13 ;  /* 0x00007610020d7816 */ /* 0x000fce000000000d */
.L_x_1304:
[----:B------:R-:W-:Y:S05]  /*09a0*/  BSYNC.RECONVERGENT B0 ;  /* 0x0000000000007941 */ /* 0x000fea0003800200 */
.L_x_1303:
[----:B------:R-:W0:Y:S02]  /*09b0*/  LDCU.64 UR8, c[0x0][0x3b0] ;  /* 0x00007600ff0877ac */ /* 0x000e240008000a00 */
[----:B0-----:R-:W-:-:S04]  /*09c0*/  IADD3 R2, P0, PT, R0, UR8, RZ ;  /* 0x0000000800027c10 */ /* 0x001fc8000ff1e0ff */
[----:B------:R-:W-:-:S05]  /*09d0*/  LEA.HI.X.SX32 R3, R0, UR9, 0x1, P0 ;  /* 0x0000000900037c11 */ /* 0x000fca00080f0eff */
[----:B------:R-:W-:Y:S01]  /*09e0*/  STG.E.U8 desc[UR4][R2.64], R13 ;  /* 0x0000000d02007986 */ /* 0x000fe2000c101104 */
[----:B------:R-:W-:Y:S05]  /*09f0*/  EXIT ;  /* 0x000000000000794d */ /* 0x000fea0003800000 */
.L_x_1305:
        /* <DEDUP_REMOVED lines=16> */
.L_x_1378:


//--------------------- .text._Z15set_bits_kernelPK4int3iS_iiiPj --------------------------
	.section	.text._Z15set_bits_kernelPK4int3iS_iiiPj,"ax",@progbits
	.align	128
        .global         _Z15set_bits_kernelPK4int3iS_iiiPj
        .type           _Z15set_bits_kernelPK4int3iS_iiiPj,@function
        .size           _Z15set_bits_kernelPK4int3iS_iiiPj,(.L_x_1379 - _Z15set_bits_kernelPK4int3iS_iiiPj)
        .other          _Z15set_bits_kernelPK4int3iS_iiiPj,@"STO_CUDA_ENTRY STV_DEFAULT"
_Z15set_bits_kernelPK4int3iS_iiiPj:
.text._Z15set_bits_kernelPK4int3iS_iiiPj:
        /* <DEDUP_REMOVED lines=10> */
[----:B------:R-:W2:Y:S01]  /*00a0*/  LDCU UR6, c[0x0][0x38c] ;  /* 0x00007180ff0677ac */ /* 0x000ea20008000800 */
[----:B------:R-:W3:Y:S01]  /*00b0*/  LDCU.128 UR8, c[0x0][0x390] ;  /* 0x00007200ff0877ac */ /* 0x000ee20008000c00 */
[----:B------:R-:W4:Y:S01]  /*00c0*/  LDCU UR7, c[0x0][0x3a0] ;  /* 0x00007400ff0777ac */ /* 0x000f220008000800 */
[----:B0-----:R-:W-:-:S05]  /*00d0*/  IMAD.WIDE R2, R5, 0xc, R2 ;  /* 0x0000000c05027825 */ /* 0x001fca00078e0202 */
[----:B-1----:R-:W2:Y:S04]  /*00e0*/  LDG.E R6, desc[UR4][R2.64] ;  /* 0x0000000402067981 */ /* 0x002ea8000c1e1900 */
[----:B------:R-:W3:Y:S04]  /*00f0*/  LDG.E R4, desc[UR4][R2.64+0x4] ;  /* 0x0000040402047981 */ /* 0x000ee8000c1e1900 */
[----:B------:R-:W5:Y:S01]  /*0100*/  LDG.E R0, desc[UR4][R2.64+0x8] ;  /* 0x0000080402007981 */ /* 0x000f62000c1e1900 */
[----:B--2---:R-:W-:Y:S02]  /*0110*/  VIADD R6, R6, -UR6 ;  /* 0x8000000606067c36 */ /* 0x004fe40008000000 */
[----:B---3--:R-:W-:-:S03]  /*0120*/  VIADD R4, R4, -UR8 ;  /* 0x8000000804047c36 */ /* 0x008fc60008000000 */
[----:B------:R-:W-:Y:S01]  /*0130*/  ISETP.GE.AND P0, PT, R6, UR10, PT ;  /* 0x0000000a06007c0c */ /* 0x000fe2000bf06270 */
[----:B-----5:R-:W-:Y:S01]  /*0140*/  VIADD R9, R0, -UR9 ;  /* 0x8000000900097c36 */ /* 0x020fe20008000000 */
[----:B------:R-:W-:Y:S02]  /*0150*/  ISETP.GE.AND P2, PT, R4, UR11, PT ;  /* 0x0000000b04007c0c */ /* 0x000fe4000bf46270 */
[----:B------:R-:W-:Y:S02]  /*0160*/  ISETP.LT.OR P0, PT, R6, RZ, P0 ;  /* 0x000000ff0600720c */ /* 0x000fe40000701670 */
[C---:B----4-:R-:W-:Y:S02]  /*0170*/  ISETP.GE.AND P1, PT, R9.reuse, UR7, PT ;  /* 0x0000000709007c0c */ /* 0x050fe4000bf26270 */
[----:B------:R-:W-:Y:S02]  /*0180*/  ISETP.LT.OR P2, PT, R4, RZ, P2 ;  /* 0x000000ff0400720c */ /* 0x000fe40001741670 */
[----:B------:R-:W-:-:S04]  /*0190*/  ISETP.LT.OR P1, PT, R9, RZ, P1 ;  /* 0x000000ff0900720c */ /* 0x000fc80000f21670 */
[----:B------:R-:W-:-:S13]  /*01a0*/  PLOP3.LUT P0, PT, P1, P0, P2, 0xfe, 0x0 ;  /* 0x000000000000781c */ /* 0x000fda0000f01f26 */
[----:B------:R-:W-:Y:S05]  /*01b0*/  @P0 EXIT ;  /* 0x000000000000094d */ /* 0x000fea0003800000 */
[----:B------:R-:W-:Y:S01]  /*01c0*/  IMAD.MOV.U32 R5, RZ, RZ, RZ ;  /* 0x000000ffff057224 */ /* 0x000fe200078e00ff */
[----:B------:R-:W-:Y:S01]  /*01d0*/  USHF.R.S32.HI UR6, URZ, 0x1f, UR11 ;  /* 0x0000001fff067899 */ /* 0x000fe2000801140b */
[----:B------:R-:W-:Y:S01]  /*01e0*/  IMAD.MOV.U32 R7, RZ, RZ, RZ ;  /* 0x000000ffff077224 */ /* 0x000fe200078e00ff */
[----:B------:R-:W0:Y:S01]  /*01f0*/  LDCU.64 UR8, c[0x0][0x3a8] ;  /* 0x00007500ff0877ac */ /* 0x000e220008000a00 */
[----:B------:R-:W-:-:S04]  /*0200*/  IMAD.WIDE.U32 R2, R9, UR11, R4 ;  /* 0x0000000b09027c25 */ /* 0x000fc8000f8e0004 */
[----:B------:R-:W-:Y:S01]  /*0210*/  IMAD R9, R9, UR6, R3 ;  /* 0x0000000609097c24 */ /* 0x000fe2000f8e0203 */
[----:B------:R-:W-:Y:S02]  /*0220*/  USHF.R.S32.HI UR6, URZ, 0x1f, UR10 ;  /* 0x0000001fff067899 */ /* 0x000fe4000801140a */
[----:B------:R-:W-:-:S04]  /*0230*/  IMAD.WIDE.U32 R4, R2, UR10, R6 ;  /* 0x0000000a02047c25 */ /* 0x000fc8000f8e0006 */
[----:B------:R-:W-:-:S04]  /*0240*/  IMAD R9, R9, UR10, RZ ;  /* 0x0000000a09097c24 */ /* 0x000fc8000f8e02ff */
[----:B------:R-:W-:-:S04]  /*0250*/  IMAD R3, R2, UR6, R9 ;  /* 0x0000000602037c24 */ /* 0x000fc8000f8e0209 */
[----:B------:R-:W-:Y:S02]  /*0260*/  IMAD.IADD R3, R5, 0x1, R3 ;  /* 0x0000000105037824 */ /* 0x000fe400078e0203 */
[----:B------:R-:W-:-:S03]  /*0270*/  IMAD.MOV.U32 R5, RZ, RZ, 0x1 ;  /* 0x00000001ff057424 */ /* 0x000fc600078e00ff */
[--C-:B------:R-:W-:Y:S02]  /*0280*/  SHF.R.U64 R2, R4, 0x3, R3.reuse ;  /* 0x0000000304027819 */ /* 0x100fe40000001203 */
[----:B------:R-:W-:Y:S02]  /*0290*/  SHF.R.U32.HI R0, RZ, 0x3, R3 ;  /* 0x00000003ff007819 */ /* 0x000fe40000011603 */
[----:B------:R-:W-:Y:S02]  /*02a0*/  LOP3.LUT R2, R2, 0xfffffffc, RZ, 0xc0, !PT ;  /* 0xfffffffc02027812 */ /* 0x000fe400078ec0ff */
[----:B------:R-:W-:Y:S02]  /*02b0*/  LOP3.LUT R0, R0, 0x3, RZ, 0xc0, !PT ;  /* 0x0000000300007812 */ /* 0x000fe400078ec0ff */
[----:B0-----:R-:W-:Y:S02]  /*02c0*/  IADD3 R2, P0, PT, R2, UR8, RZ ;  /* 0x0000000802027c10 */ /* 0x001fe4000ff1e0ff */
[----:B------:R-:W-:-:S02]  /*02d0*/  SHF.L.W.U32 R5, R5, R4, RZ ;  /* 0x0000000405057219 */ /* 0x000fc40000000eff */
[----:B------:R-:W-:-:S05]  /*02e0*/  IADD3.X R3, PT, PT, R0, UR9, RZ, P0, !PT ;  /* 0x0000000900037c10 */ /* 0x000fca00087fe4ff */
[----:B------:R-:W-:Y:S01]  /*02f0*/  REDG.E.OR.STRONG.GPU desc[UR4][R2.64], R5 ;  /* 0x000000050200798e */ /* 0x000fe2000f12e104 */
[----:B------:R-:W-:Y:S05]  /*0300*/  EXIT ;  /* 0x000000000000794d */ /* 0x000fea0003800000 */
.L_x_1306:
        /* <DEDUP_REMOVED lines=15> */
.L_x_1379:


//--------------------- .text._Z18erode_check_kernelPK4int3S1_iPb --------------------------
	.section	.text._Z18erode_check_kernelPK4int3S1_iPb,"ax",@progbits
	.align	128
        .global         _Z18erode_check_kernelPK4int3S1_iPb
        .type           _Z18erode_check_kernelPK4int3S1_iPb,@function
        .size           _Z18erode_check_kernelPK4int3S1_iPb,(.L_x_1380 - _Z18erode_check_kernelPK4int3S1_iPb)
        .other          _Z18erode_check_kernelPK4int3S1_iPb,@"STO_CUDA_ENTRY STV_DEFAULT"
_Z18erode_check_kernelPK4int3S1_iPb:
.text._Z18erode_check_kernelPK4int3S1_iPb:
        /* <DEDUP_REMOVED lines=8> */
[----:B------:R-:W-:Y:S01]  /*0080*/  UISETP.GE.AND UP0, UPT, UR5, 0x1, UPT ;  /* 0x000000010500788c */ /* 0x000fe2000bf06270 */
[----:B------:R-:W-:Y:S01]  /*0090*/  PRMT R10, RZ, 0x7610, R10 ;  /* 0x00007610ff0a7816 */ /* 0x000fe2000000000a */
[----:B------:R-:W0:Y:S07]  /*00a0*/  LDCU.64 UR6, c[0x0][0x358] ;  /* 0x00006b00ff0677ac */ /* 0x000e2e0008000a00 */
[----:B------:R-:W-:Y:S05]  /*00b0*/  BRA.U !UP0, `(.L_x_1307) ;  /* 0x0000000d08c87547 */ /* 0x000fea000b800000 */
[----:B------:R-:W1:Y:S01]  /*00c0*/  LDC.64 R10, c[0x0][0x380] ;  /* 0x0000e000ff0a7b82 */ /* 0x000e620000000a00 */
[----:B------:R-:W2:Y:S01]  /*00d0*/  LDCU.64 UR8, c[0x0][0x388] ;  /* 0x00007100ff0877ac */ /* 0x000ea20008000a00 */
[----:B------:R-:W-:Y:S01]  /*00e0*/  UIADD3 UR4, UPT, UPT, UR5, -0x1, URZ ;  /* 0xffffffff05047890 */ /* 0x000fe2000fffe0ff */
[----:B------:R-:W3:Y:S05]  /*00f0*/  LDCU.64 UR10, c[0x0][0x388] ;  /* 0x00007100ff0a77ac */ /* 0x000eea0008000a00 */
[----:B------:R-:W-:Y:S01]  /*0100*/  IMAD.U32 R2, RZ, RZ, UR4 ;  /* 0x00000004ff027e24 */ /* 0x000fe2000f8e00ff */
[----:B------:R-:W4:Y:S04]  /*0110*/  LDCU.64 UR12, c[0x0][0x388] ;  /* 0x00007100ff0c77ac */ /* 0x000f280008000a00 */
[----:B------:R-:W-:Y:S01]  /*0120*/  SHF.R.U32.HI R15, RZ, 0x1, R2 ;  /* 0x00000001ff0f7819 */ /* 0x000fe20000011602 */
[----:B------:R-:W0:Y:S01]  /*0130*/  LDCU.64 UR16, c[0x0][0x388] ;  /* 0x00007100ff1077ac */ /* 0x000e220008000a00 */
[----:B--2---:R-:W-:-:S02]  /*0140*/  IMAD.U32 R4, RZ, RZ, UR8 ;  /* 0x00000008ff047e24 */ /* 0x004fc4000f8e00ff */
[----:B------:R-:W-:Y:S01]  /*0150*/  IMAD.U32 R5, RZ, RZ, UR9 ;  /* 0x00000009ff057e24 */ /* 0x000fe2000f8e00ff */
[----:B------:R-:W2:Y:S01]  /*0160*/  LDCU.64 UR14, c[0x0][0x388] ;  /* 0x00007100ff0e77ac */ /* 0x000ea20008000a00 */
[----:B-1----:R-:W-:-:S04]  /*0170*/  IMAD.WIDE R10, R0, 0xc, R10 ;  /* 0x0000000c000a7825 */ /* 0x002fc800078e020a */
[----:B------:R-:W-:Y:S01]  /*0180*/  IMAD.WIDE.U32 R12, R15, 0xc, R4 ;  /* 0x0000000c0f0c7825 */ /* 0x000fe200078e0004 */
[----:B0-----:R-:W5:Y:S04]  /*0190*/  LDG.E R3, desc[UR6][R10.64] ;  /* 0x000000060a037981 */ /* 0x001f68000c1e1900 */
[----:B------:R-:W3:Y:S04]  /*01a0*/  LDG.E R6, desc[UR6][R10.64+0x4] ;  /* 0x000004060a067981 */ /* 0x000ee8000c1e1900 */
[----:B------:R-:W3:Y:S04]  /*01b0*/  LDG.E R17, desc[UR6][R12.64+0x4] ;  /* 0x000004060c117981 */ /* 0x000ee8000c1e1900 */
[----:B------:R-:W4:Y:S04]  /*01c0*/  LDG.E R14, desc[UR6][R12.64] ;  /* 0x000000060c0e7981 */ /* 0x000f28000c1e1900 */
[----:B------:R-:W2:Y:S04]  /*01d0*/  LDG.E R16, desc[UR6][R12.64+0x8] ;  /* 0x000008060c107981 */ /* 0x000ea8000c1e1900 */
[----:B------:R-:W2:Y:S01]  /*01e0*/  LDG.E R7, desc[UR6][R10.64+0x8] ;  /* 0x000008060a077981 */ /* 0x000ea2000c1e1900 */
[----:B------:R-:W-:Y:S01]  /*01f0*/  BSSY.RECONVERGENT B0, `(.L_x_1307) ;  /* 0x00000de000007945 */ /* 0x000fe20003800200 */
[----:B-----5:R-:W-:-:S02]  /*0200*/  VIADD R9, R3, 0xffffffff ;  /* 0xffffffff03097836 */ /* 0x020fc40000000000 */
[----:B------:R-:W-:Y:S01]  /*0210*/  VIADD R8, R3, 0x1 ;  /* 0x0000000103087836 */ /* 0x000fe20000000000 */
[----:B---3--:R-:W-:-:S04]  /*0220*/  ISETP.NE.AND P0, PT, R17, R6, PT ;  /* 0x000000061100720c */ /* 0x008fc80003f05270 */
[----:B----4-:R-:W-:-:S04]  /*0230*/  ISETP.NE.OR P0, PT, R14, R9, P0 ;  /* 0x000000090e00720c */ /* 0x010fc80000705670 */
[----:B--2---:R-:W-:-:S13]  /*0240*/  ISETP.NE.OR P0, PT, R16, R7, P0 ;  /* 0x000000071000720c */ /* 0x004fda0000705670 */
[----:B------:R-:W-:Y:S05]  /*0250*/  @!P0 BRA `(.L_x_1308) ;  /* 0x0000000000748947 */ /* 0x000fea0003800000 */
[----:B------:R-:W-:Y:S02]  /*0260*/  IMAD.MOV.U32 R12, RZ, RZ, RZ ;  /* 0x000000ffff0c7224 */ /* 0x000fe400078e00ff */
[----:B------:R-:W-:-:S07]  /*0270*/  IMAD.MOV.U32 R13, RZ, RZ, R2 ;  /* 0x000000ffff0d7224 */ /* 0x000fce00078e0002 */
.L_x_1314:
[----:B------:R-:W-:Y:S01]  /*0280*/  ISETP.GE.AND P0, PT, R14, R9, PT ;  /* 0x000000090e00720c */ /* 0x000fe20003f06270 */
[----:B------:R-:W-:-:S12]  /*0290*/  BSSY.RECONVERGENT B1, `(.L_x_1309) ;  /* 0x000000a000017945 */ /* 0x000fd80003800200 */
[----:B------:R-:W-:Y:S05]  /*02a0*/  @!P0 BRA `(.L_x_1310) ;  /* 0x0000000000148947 */ /* 0x000fea0003800000 */
[----:B------:R-:W-:-:S04]  /*02b0*/  ISETP.GE.AND P0, PT, R16, R7, PT ;  /* 0x000000071000720c */ /* 0x000fc80003f06270 */
[----:B------:R-:W-:-:S04]  /*02c0*/  ISETP.NE.OR P0, PT, R17, R6, P0 ;  /* 0x000000061100720c */ /* 0x000fc80000705670 */
[----:B------:R-:W-:-:S04]  /*02d0*/  ISETP.GE.AND P0, PT, R17, R6, P0 ;  /* 0x000000061100720c */ /* 0x000fc80000706270 */
[----:B------:R-:W-:-:S13]  /*02e0*/  ISETP.NE.OR P0, PT, R14, R9, P0 ;  /* 0x000000090e00720c */ /* 0x000fda0000705670 */
[----:B------:R-:W-:Y:S05]  /*02f0*/  @P0 BRA `(.L_x_1311) ;  /* 0x0000000000080947 */ /* 0x000fea0003800000 */
.L_x_1310:
[----:B------:R-:W-:Y:S01]  /*0300*/  VIADD R12, R15, 0x1 ;  /* 0x000000010f0c7836 */ /* 0x000fe20000000000 */
[----:B------:R-:W-:Y:S06]  /*0310*/  BRA `(.L_x_1312) ;  /* 0x0000000000047947 */ /* 0x000fec0003800000 */
.L_x_1311:
[----:B------:R-:W-:-:S07]  /*0320*/  VIADD R13, R15, 0xffffffff ;  /* 0xffffffff0f0d7836 */ /* 0x000fce0000000000 */
.L_x_1312:
[----:B------:R-:W-:Y:S05]  /*0330*/  BSYNC.RECONVERGENT B1 ;  /* 0x0000000000017941 */ /* 0x000fea0003800200 */
.L_x_1309:
[----:B------:R-:W-:Y:S02]  /*0340*/  ISETP.GT.AND P0, PT, R12, R13, PT ;  /* 0x0000000d0c00720c */ /* 0x000fe40003f04270 */
[----:B------:R-:W-:-:S11]  /*0350*/  PRMT R10, RZ, 0x7610, R10 ;  /* 0x00007610ff0a7816 */ /* 0x000fd6000000000a */
[----:B------:R-:W-:Y:S05]  /*0360*/  @P0 BRA `(.L_x_1313) ;  /* 0x0000000c00180947 */ /* 0x000fea0003800000 */
[----:B------:R-:W-:Y:S02]  /*0370*/  IMAD.IADD R15, R12, 0x1, R13 ;  /* 0x000000010c0f7824 */ /* 0x000fe400078e020d */
[----:B------:R-:W-:Y:S02]  /*0380*/  IMAD.U32 R4, RZ, RZ, UR10 ;  /* 0x0000000aff047e24 */ /* 0x000fe4000f8e00ff */
[----:B------:R-:W-:Y:S01]  /*0390*/  IMAD.U32 R5, RZ, RZ, UR11 ;  /* 0x0000000bff057e24 */ /* 0x000fe2000f8e00ff */
[----:B------:R-:W-:-:S05]  /*03a0*/  SHF.R.U32.HI R15, RZ, 0x1, R15 ;  /* 0x00000001ff0f7819 */ /* 0x000fca000001160f */
[----:B------:R-:W-:-:S05]  /*03b0*/  IMAD.WIDE.U32 R10, R15, 0xc, R4 ;  /* 0x0000000c0f0a7825 */ /* 0x000fca00078e0004 */
[----:B------:R-:W2:Y:S04]  /*03c0*/  LDG.E R17, desc[UR6][R10.64+0x4] ;  /* 0x000004060a117981 */ /* 0x000ea8000c1e1900 */
[----:B------:R-:W3:Y:S04]  /*03d0*/  LDG.E R14, desc[UR6][R10.64] ;  /* 0x000000060a0e7981 */ /* 0x000ee8000c1e1900 */
[----:B------:R-:W4:Y:S01]  /*03e0*/  LDG.E R16, desc[UR6][R10.64+0x8] ;  /* 0x000008060a107981 */ /* 0x000f22000c1e1900 */
[----:B--2---:R-:W-:-:S04]  /*03f0*/  ISETP.NE.AND P0, PT, R17, R6, PT ;  /* 0x000000061100720c */ /* 0x004fc80003f05270 */
[----:B---3--:R-:W-:-:S04]  /*0400*/  ISETP.NE.OR P0, PT, R14, R9, P0 ;  /* 0x000000090e00720c */ /* 0x008fc80000705670 */
[----:B----4-:R-:W-:-:S13]  /*0410*/  ISETP.NE.OR P0, PT, R16, R7, P0 ;  /* 0x000000071000720c */ /* 0x010fda0000705670 */
[----:B------:R-:W-:Y:S05]  /*0420*/  @P0 BRA `(.L_x_1314) ;  /* 0xfffffffc00940947 */ /* 0x000fea000383ffff */
.L_x_1308:
[----:B------:R-:W-:-:S05]  /*0430*/  SHF.R.U32.HI R17, RZ, 0x1, R2 ;  /* 0x00000001ff117819 */ /* 0x000fca0000011602 */
[----:B------:R-:W-:-:S05]  /*0440*/  IMAD.WIDE.U32 R10, R17, 0xc, R4 ;  /* 0x0000000c110a7825 */ /* 0x000fca00078e0004 */
[----:B------:R-:W2:Y:S04]  /*0450*/  LDG.E R15, desc[UR6][R10.64+0x4] ;  /* 0x000004060a0f7981 */ /* 0x000ea8000c1e1900 */
[----:B------:R-:W3:Y:S04]  /*0460*/  LDG.E R13, desc[UR6][R10.64] ;  /* 0x000000060a0d7981 */ /* 0x000ee8000c1e1900 */
[----:B------:R-:W4:Y:S01]  /*0470*/  LDG.E R12, desc[UR6][R10.64+0x8] ;  /* 0x000008060a0c7981 */ /* 0x000f22000c1e1900 */
[----:B------:R-:W-:Y:S01]  /*0480*/  VIADD R9, R6, 0xffffffff ;  /* 0xffffffff06097836 */ /* 0x000fe20000000000 */
[----:B--2---:R-:W-:-:S04]  /*0490*/  ISETP.NE.AND P0, PT, R15, R6, PT ;  /* 0x000000060f00720c */ /* 0x004fc80003f05270 */
[----:B---3--:R-:W-:-:S04]  /*04a0*/  ISETP.NE.OR P0, PT, R13, R8, P0 ;  /* 0x000000080d00720c */ /* 0x008fc80000705670 */
[----:B----4-:R-:W-:-:S13]  /*04b0*/  ISETP.NE.OR P0, PT, R12, R7, P0 ;  /* 0x000000070c00720c */ /* 0x010fda0000705670 */
[----:B------:R-:W-:Y:S05]  /*04c0*/  @!P0 BRA `(.L_x_1315) ;  /* 0x0000000000788947 */ /* 0x000fea0003800000 */
[----:B------:R-:W-:Y:S02]  /*04d0*/  IMAD.MOV.U32 R19, RZ, RZ, R13 ;  /* 0x000000ffff137224 */ /* 0x000fe400078e000d */
[----:B------:R-:W-:Y:S02]  /*04e0*/  IMAD.MOV.U32 R14, RZ, RZ, R12 ;  /* 0x000000ffff0e7224 */ /* 0x000fe400078e000c */
[----:B------:R-:W-:Y:S02]  /*04f0*/  IMAD.MOV.U32 R12, RZ, RZ, RZ ;  /* 0x000000ffff0c7224 */ /* 0x000fe400078e00ff */
[----:B------:R-:W-:-:S07]  /*0500*/  IMAD.MOV.U32 R13, RZ, RZ, R2 ;  /* 0x000000ffff0d7224 */ /* 0x000fce00078e0002 */
.L_x_1319:
[----:B------:R-:W-:Y:S01]  /*0510*/  ISETP.GT.AND P0, PT, R19, R3, PT ;  /* 0x000000031300720c */ /* 0x000fe20003f04270 */
[----:B------:R-:W-:-:S12]  /*0520*/  BSSY.RECONVERGENT B1, `(.L_x_1316) ;  /* 0x0000009000017945 */ /* 0x000fd80003800200 */
[----:B------:R-:W-:Y:S05]  /*0530*/  @!P0 BRA `(.L_x_1317) ;  /* 0x0000000000188947 */ /* 0x000fea0003800000 */
[----:B------:R-:W-:-:S04]  /*0540*/  ISETP.GE.AND P0, PT, R14, R7, PT ;  /* 0x000000070e00720c */ /* 0x000fc80003f06270 */
[----:B------:R-:W-:-:S04]  /*0550*/  ISETP.EQ.AND P0, PT, R15, R6, !P0 ;  /* 0x000000060f00720c */ /* 0x000fc80004702270 */
[----:B------:R-:W-:-:S04]  /*0560*/  ISETP.LT.OR P0, PT, R15, R6, P0 ;  /* 0x000000060f00720c */ /* 0x000fc80000701670 */
[----:B------:R-:W-:-:S13]  /*0570*/  ISETP.EQ.AND P0, PT, R19, R8, P0 ;  /* 0x000000081300720c */ /* 0x000fda0000702270 */
[----:B------:R-:W-:Y:S01]  /*0580*/  @!P0 VIADD R13, R17, 0xffffffff ;  /* 0xffffffff110d8836 */ /* 0x000fe20000000000 */
[----:B------:R-:W-:Y:S06]  /*0590*/  @!P0 BRA `(.L_x_1318) ;  /* 0x0000000000048947 */ /* 0x000fec0003800000 */
.L_x_1317:
[----:B------:R-:W-:-:S07]  /*05a0*/  VIADD R12, R17, 0x1 ;  /* 0x00000001110c7836 */ /* 0x000fce0000000000 */
.L_x_1318:
[----:B------:R-:W-:Y:S05]  /*05b0*/  BSYNC.RECONVERGENT B1 ;  /* 0x0000000000017941 */ /* 0x000fea0003800200 */
.L_x_1316:
        /* <DEDUP_REMOVED lines=15> */
.L_x_1315:
        /* <DEDUP_REMOVED lines=11> */
[----:B------:R-:W-:Y:S02]  /*0760*/  IMAD.MOV.U32 R12, RZ, RZ, RZ ;  /* 0x000000ffff0c7224 */ /* 0x000fe400078e00ff */
[----:B------:R-:W-:-:S07]  /*0770*/  IMAD.MOV.U32 R13, RZ, RZ, R2 ;  /* 0x000000ffff0d7224 */ /* 0x000fce00078e0002 */
.L_x_1324:
[----:B------:R-:W-:Y:S01]  /*0780*/  ISETP.GE.AND P0, PT, R18, R3, PT ;  /* 0x000000031200720c */ /* 0x000fe20003f06270 */
        /* <DEDUP_REMOVED lines=8> */
.L_x_1322:
[----:B------:R-:W-:-:S07]  /*0810*/  VIADD R12, R15, 0x1 ;  /* 0x000000010f0c7836 */ /* 0x000fce0000000000 */
.L_x_1323:
[----:B------:R-:W-:Y:S05]  /*0820*/  BSYNC.RECONVERGENT B1 ;  /* 0x0000000000017941 */ /* 0x000fea0003800200 */
.L_x_1321:
        /* <DEDUP_REMOVED lines=15> */
.L_x_1320:
        /* <DEDUP_REMOVED lines=14> */
.L_x_1329:
[----:B------:R-:W-:Y:S01]  /*0a00*/  ISETP.GE.AND P0, PT, R16, R3, PT ;  /* 0x000000031000720c */ /* 0x000fe20003f06270 */
[----:B------:R-:W-:-:S12]  /*0a10*/  BSSY.RECONVERGENT B1, `(.L_x_1326) ;  /* 0x0000009000017945 */ /* 0x000fd80003800200 */
[----:B------:R-:W-:Y:S05]  /*0a20*/  @!P0 BRA `(.L_x_1327) ;  /* 0x0000000000188947 */ /* 0x000fea0003800000 */
[----:B------:R-:W-:-:S04]  /*0a30*/  ISETP.GE.AND P0, PT, R14, R7, PT ;  /* 0x000000070e00720c */ /* 0x000fc80003f06270 */
[----:B------:R-:W-:-:S04]  /*0a40*/  ISETP.EQ.AND P0, PT, R17, R8, !P0 ;  /* 0x000000081100720c */ /* 0x000fc80004702270 */
[----:B------:R-:W-:-:S04]  /*0a50*/  ISETP.LE.OR P0, PT, R17, R6, P0 ;  /* 0x000000061100720c */ /* 0x000fc80000703670 */
[----:B------:R-:W-:-:S13]  /*0a60*/  ISETP.EQ.AND P0, PT, R16, R3, P0 ;  /* 0x000000031000720c */ /* 0x000fda0000702270 */
[----:B------:R-:W-:Y:S01]  /*0a70*/  @!P0 VIADD R13, R15, 0xffffffff ;  /* 0xffffffff0f0d8836 */ /* 0x000fe20000000000 */
[----:B------:R-:W-:Y:S06]  /*0a80*/  @!P0 BRA `(.L_x_1328) ;  /* 0x0000000000048947 */ /* 0x000fec0003800000 */
.L_x_1327:
[----:B------:R-:W-:-:S07]  /*0a90*/  VIADD R12, R15, 0x1 ;  /* 0x000000010f0c7836 */ /* 0x000fce0000000000 */
.L_x_1328:
[----:B------:R-:W-:Y:S05]  /*0aa0*/  BSYNC.RECONVERGENT B1 ;  /* 0x0000000000017941 */ /* 0x000fea0003800200 */
.L_x_1326:
        /* <DEDUP_REMOVED lines=15> */
.L_x_1325:
        /* <DEDUP_REMOVED lines=8> */
[----:B------:R-:W-:Y:S05]  /*0c20*/  @!P0 BRA `(.L_x_1330) ;  /* 0x0000000000788947 */ /* 0x000fea0003800000 */
[----:B------:R-:W0:Y:S01]  /*0c30*/  LDC.64 R4, c[0x0][0x388] ;  /* 0x0000e200ff047b82 */ /* 0x000e220000000a00 */
[----:B------:R-:W-:Y:S02]  /*0c40*/  IMAD.MOV.U32 R12, RZ, RZ, R8 ;  /* 0x000000ffff0c7224 */ /* 0x000fe400078e0008 */
[----:B------:R-:W-:Y:S02]  /*0c50*/  IMAD.MOV.U32 R17, RZ, RZ, R11 ;  /* 0x000000ffff117224 */ /* 0x000fe400078e000b */
[----:B------:R-:W-:Y:S02]  /*0c60*/  IMAD.MOV.U32 R14, RZ, RZ, R10 ;  /* 0x000000ffff0e7224 */ /* 0x000fe400078e000a */
[----:B------:R-:W-:Y:S02]  /*0c70*/  IMAD.MOV.U32 R8, RZ, RZ, RZ ;  /* 0x000000ffff087224 */ /* 0x000fe400078e00ff */
[----:B------:R-:W-:-:S07]  /*0c80*/  IMAD.MOV.U32 R13, RZ, RZ, R2 ;  /* 0x000000ffff0d7224 */ /* 0x000fce00078e0002 */
.L_x_1334:
        /* <DEDUP_REMOVED lines=9> */
.L_x_1332:
[----:B------:R-:W-:-:S07]  /*0d20*/  VIADD R8, R15, 0x1 ;  /* 0x000000010f087836 */ /* 0x000fce0000000000 */
.L_x_1333:
[----:B------:R-:W-:Y:S05]  /*0d30*/  BSYNC.RECONVERGENT B1 ;  /* 0x0000000000017941 */ /* 0x000fea0003800200 */
.L_x_1331:
[----:B------:R-:W-:Y:S02]  /*0d40*/  ISETP.GT.AND P0, PT, R8, R13, PT ;  /* 0x0000000d0800720c */ /* 0x000fe40003f04270 */
[----:B------:R-:W-:-:S11]  /*0d50*/  PRMT R10, RZ, 0x7610, R10 ;  /* 0x00007610ff0a7816 */ /* 0x000fd6000000000a */
[----:B------:R-:W-:Y:S05]  /*0d60*/  @P0 BRA `(.L_x_1313) ;  /* 0x0000000000980947 */ /* 0x000fea0003800000 */
[----:B------:R-:W-:-:S05]  /*0d70*/  IMAD.IADD R15, R8, 0x1, R13 ;  /* 0x00000001080f7824 */ /* 0x000fca00078e020d */
[----:B------:R-:W-:-:S05]  /*0d80*/  SHF.R.U32.HI R15, RZ, 0x1, R15 ;  /* 0x00000001ff0f7819 */ /* 0x000fca000001160f */
[----:B0-----:R-:W-:-:S05]  /*0d90*/  IMAD.WIDE.U32 R10, R15, 0xc, R4 ;  /* 0x0000000c0f0a7825 */ /* 0x001fca00078e0004 */
[----:B------:R-:W2:Y:S04]  /*0da0*/  LDG.E R17, desc[UR6][R10.64+0x4] ;  /* 0x000004060a117981 */ /* 0x000ea8000c1e1900 */
[----:B------:R-:W3:Y:S04]  /*0db0*/  LDG.E R12, desc[UR6][R10.64] ;  /* 0x000000060a0c7981 */ /* 0x000ee8000c1e1900 */
[----:B------:R-:W4:Y:S01]  /*0dc0*/  LDG.E R14, desc[UR6][R10.64+0x8] ;  /* 0x000008060a0e7981 */ /* 0x000f22000c1e1900 */
[----:B--2---:R-:W-:-:S04]  /*0dd0*/  ISETP.NE.AND P0, PT, R17, R6, PT ;  /* 0x000000061100720c */ /* 0x004fc80003f05270 */
[----:B---3--:R-:W-:-:S04]  /*0de0*/  ISETP.NE.OR P0, PT, R12, R3, P0 ;  /* 0x000000030c00720c */ /* 0x008fc80000705670 */
[----:B----4-:R-:W-:-:S13]  /*0df0*/  ISETP.NE.OR P0, PT, R14, R9, P0 ;  /* 0x000000090e00720c */ /* 0x010fda0000705670 */
[----:B------:R-:W-:Y:S05]  /*0e00*/  @P0 BRA `(.L_x_1334) ;  /* 0xfffffffc00a00947 */ /* 0x000fea000383ffff */
.L_x_1330:
[----:B------:R-:W0:Y:S01]  /*0e10*/  LDC.64 R4, c[0x0][0x388] ;  /* 0x0000e200ff047b82 */ /* 0x000e220000000a00 */
[----:B------:R-:W-:Y:S02]  /*0e20*/  VIADD R11, R7, 0x1 ;  /* 0x00000001070b7836 */ /* 0x000fe40000000000 */
[----:B------:R-:W-:-:S07]  /*0e30*/  IMAD.MOV.U32 R13, RZ, RZ, RZ ;  /* 0x000000ffff0d7224 */ /* 0x000fce00078e00ff */
.L_x_1338:
[----:B------:R-:W-:-:S05]  /*0e40*/  IMAD.IADD R8, R2, 0x1, R13 ;  /* 0x0000000102087824 */ /* 0x000fca00078e020d */
[----:B------:R-:W-:-:S05]  /*0e50*/  SHF.R.U32.HI R15, RZ, 0x1, R8 ;  /* 0x00000001ff0f7819 */ /* 0x000fca0000011608 */
[----:B0-----:R-:W-:-:S05]  /*0e60*/  IMAD.WIDE.U32 R8, R15, 0xc, R4 ;  /* 0x0000000c0f087825 */ /* 0x001fca00078e0004 */
[----:B------:R-:W2:Y:S04]  /*0e70*/  LDG.E R17, desc[UR6][R8.64+0x4] ;  /* 0x0000040608117981 */ /* 0x000ea8000c1e1900 */
[----:B------:R-:W3:Y:S04]  /*0e80*/  LDG.E R14, desc[UR6][R8.64+0x8] ;  /* 0x00000806080e7981 */ /* 0x000ee8000c1e1900 */
[----:B------:R-:W4:Y:S01]  /*0e90*/  LDG.E R12, desc[UR6][R8.64] ;  /* 0x00000006080c7981 */ /* 0x000f22000c1e1900 */
[----:B------:R-:W-:Y:S01]  /*0ea0*/  IMAD.MOV.U32 R10, RZ, RZ, 0x1 ;  /* 0x00000001ff0a7424 */ /* 0x000fe200078e00ff */
[----:B--2---:R-:W-:-:S02]  /*0eb0*/  ISETP.NE.AND P0, PT, R17, R6, PT ;  /* 0x000000061100720c */ /* 0x004fc40003f05270 */
[----:B---3--:R-:W-:Y:S02]  /*0ec0*/  ISETP.EQ.AND P1, PT, R14, R11, PT ;  /* 0x0000000b0e00720c */ /* 0x008fe40003f22270 */
[----:B----4-:R-:W-:-:S13]  /*0ed0*/  ISETP.EQ.AND P0, PT, R12, R3, !P0 ;  /* 0x000000030c00720c */ /* 0x010fda0004702270 */
[----:B------:R-:W-:Y:S05]  /*0ee0*/  @P0 BRA P1, `(.L_x_1313) ;  /* 0x0000000000380947 */ /* 0x000fea0000800000 */
[----:B------:R-:W-:Y:S01]  /*0ef0*/  ISETP.GE.AND P0, PT, R12, R3, PT ;  /* 0x000000030c00720c */ /* 0x000fe20003f06270 */
[----:B------:R-:W-:-:S12]  /*0f00*/  BSSY.RECONVERGENT B1, `(.L_x_1335) ;  /* 0x0000009000017945 */ /* 0x000fd80003800200 */
[----:B------:R-:W-:Y:S05]  /*0f10*/  @!P0 BRA `(.L_x_1336) ;  /* 0x0000000000188947 */ /* 0x000fea0003800000 */
[----:B------:R-:W-:-:S04]  /*0f20*/  ISETP.GT.AND P0, PT, R14, R7, PT ;  /* 0x000000070e00720c */ /* 0x000fc80003f04270 */
[----:B------:R-:W-:-:S04]  /*0f30*/  ISETP.EQ.AND P0, PT, R17, R6, !P0 ;  /* 0x000000061100720c */ /* 0x000fc80004702270 */
[----:B------:R-:W-:-:S04]  /*0f40*/  ISETP.LT.OR P0, PT, R17, R6, P0 ;  /* 0x000000061100720c */ /* 0x000fc80000701670 */
[----:B------:R-:W-:-:S13]  /*0f50*/  ISETP.EQ.AND P0, PT, R12, R3, P0 ;  /* 0x000000030c00720c */ /* 0x000fda0000702270 */
[----:B------:R-:W-:Y:S01]  /*0f60*/  @!P0 VIADD R2, R15, 0xffffffff ;  /* 0xffffffff0f028836 */ /* 0x000fe20000000000 */
[----:B------:R-:W-:Y:S06]  /*0f70*/  @!P0 BRA `(.L_x_1337) ;  /* 0x0000000000048947 */ /* 0x000fec0003800000 */
.L_x_1336:
[----:B------:R-:W-:-:S07]  /*0f80*/  VIADD R13, R15, 0x1 ;  /* 0x000000010f0d7836 */ /* 0x000fce0000000000 */
.L_x_1337:
[----:B------:R-:W-:Y:S05]  /*0f90*/  BSYNC.RECONVERGENT B1 ;  /* 0x0000000000017941 */ /* 0x000fea0003800200 */
.L_x_1335:
[----:B------:R-:W-:-:S13]  /*0fa0*/  ISETP.GT.AND P0, PT, R13, R2, PT ;  /* 0x000000020d00720c */ /* 0x000fda0003f04270 */
[----:B------:R-:W-:Y:S05]  /*0fb0*/  @!P0 BRA `(.L_x_1338) ;  /* 0xfffffffc00a08947 */ /* 0x000fea000383ffff */
[----:B------:R-:W-:-:S07]  /*0fc0*/  PRMT R10, RZ, 0x7610, R10 ;  /* 0x00007610ff0a7816 */ /* 0x000fce000000000a */
.L_x_1313:
[----:B------:R-:W-:Y:S05]  /*0fd0*/  BSYNC.RECONVERGENT B0 ;  /* 0x0000000000007941 */ /* 0x000fea0003800200 */
.L_x_1307:
[----:B------:R-:W1:Y:S02]  /*0fe0*/  LDCU.64 UR8, c[0x0][0x398] ;  /* 0x00007300ff0877ac */ /* 0x000e640008000a00 */
[----:B-1----:R-:W-:-:S04]  /*0ff0*/  IADD3 R2, P0, PT, R0, UR8, RZ ;  /* 0x0000000800027c10 */ /* 0x002fc8000ff1e0ff */
[----:B------:R-:W-:-:S05]  /*1000*/  LEA.HI.X.SX32 R3, R0, UR9, 0x1, P0 ;  /* 0x0000000900037c11 */ /* 0x000fca00080f0eff */
[----:B0-----:R-:W-:Y:S01]  /*1010*/  STG.E.U8 desc[UR6][R2.64], R10 ;  /* 0x0000000a02007986 */ /* 0x001fe2000c101106 */
[----:B------:R-:W-:Y:S05]  /*1020*/  EXIT ;  /* 0x000000000000794d */ /* 0x000fea0003800000 */
.L_x_1339:
        /* <DEDUP_REMOVED lines=13> */
.L_x_1380:


//--------------------- .text._Z18pack_coords_kernelPKiP4int3i --------------------------
	.section	.text._Z18pack_coords_kernelPKiP4int3i,"ax",@progbits
	.align	128
        .global         _Z18pack_coords_kernelPKiP4int3i
        .type           _Z18pack_coords_kernelPKiP4int3i,@function
        .size           _Z18pack_coords_kernelPKiP4int3i,(.L_x_1381 - _Z18pack_coords_kernelPKiP4int3i)
        .other          _Z18pack_coords_kernelPKiP4int3i,@"STO_CUDA_ENTRY STV_DEFAULT"
_Z18pack_coords_kernelPKiP4int3i:
.text._Z18pack_coords_kernelPKiP4int3i:
        /* <DEDUP_REMOVED lines=10> */
[----:B------:R-:W-:-:S05]  /*00a0*/  LEA R5, R7, R7, 0x1 ;  /* 0x0000000707057211 */ /* 0x000fca00078e08ff */
[----:B0-----:R-:W-:Y:S02]  /*00b0*/  IMAD.WIDE R2, R5, 0x4, R2 ;  /* 0x0000000405027825 */ /* 0x001fe400078e0202 */
[----:B------:R-:W0:Y:S03]  /*00c0*/  LDC.64 R4, c[0x0][0x388] ;  /* 0x0000e200ff047b82 */ /* 0x000e260000000a00 */
[----:B-1----:R-:W2:Y:S04]  /*00d0*/  LDG.E R9, desc[UR4][R2.64] ;  /* 0x0000000402097981 */ /* 0x002ea8000c1e1900 */
[----:B------:R-:W3:Y:S04]  /*00e0*/  LDG.E R11, desc[UR4][R2.64+0x4] ;  /* 0x00000404020b7981 */ /* 0x000ee8000c1e1900 */
[----:B------:R-:W4:Y:S01]  /*00f0*/  LDG.E R13, desc[UR4][R2.64+0x8] ;  /* 0x00000804020d7981 */ /* 0x000f22000c1e1900 */
[----:B0-----:R-:W-:-:S05]  /*0100*/  IMAD.WIDE R4, R7, 0xc, R4 ;  /* 0x0000000c07047825 */ /* 0x001fca00078e0204 */
[----:B--2---:R-:W-:Y:S04]  /*0110*/  STG.E desc[UR4][R4.64], R9 ;  /* 0x0000000904007986 */ /* 0x004fe8000c101904 */
[----:B---3--:R-:W-:Y:S04]  /*0120*/  STG.E desc[UR4][R4.64+0x4], R11 ;  /* 0x0000040b04007986 */ /* 0x008fe8000c101904 */
[----:B----4-:R-:W-:Y:S01]  /*0130*/  STG.E desc[UR4][R4.64+0x8], R13 ;  /* 0x0000080d04007986 */ /* 0x010fe2000c101904 */
[----:B------:R-:W-:Y:S05]  /*0140*/  EXIT ;  /* 0x000000000000794d */ /* 0x000fea0003800000 */
.L_x_1340:
        /* <DEDUP_REMOVED lines=11> */
.L_x_1381:


//--------------------- .nv.shared._ZN3cub18CUB_300001_SM_10006detail10merge_sort26DeviceMergeSortMergeKernelINS2_10policy_hubIN6thrust24THRUST_300001_SM_1000_NS6detail15normal_iteratorINS6_10device_ptrI4int3EEEEE9Policy600ESC_PNS0_8NullTypeESC_SG_m8Int3LessSA_SF_EEvbT2_T3_T4_PT6_PT7_T5_PSK_SK_NS1_7vsmem_tE --------------------------
	.section	.nv.shared._ZN3cub18CUB_300001_SM_10006detail10merge_sort26DeviceMergeSortMergeKernelINS2_10policy_hubIN6thrust24THRUST_300001_SM_1000_NS6detail15normal_iteratorINS6_10device_ptrI4int3EEEEE9Policy600ESC_PNS0_8NullTypeESC_SG_m8Int3LessSA_SF_EEvbT2_T3_T4_PT6_PT7_T5_PSK_SK_NS1_7vsmem_tE,"aw",@nobits
	.sectionflags	@""
	.align	16
.nv.shared._ZN3cub18CUB_300001_SM_10006detail10merge_sort26DeviceMergeSortMergeKernelINS2_10policy_hubIN6thrust24THRUST_300001_SM_1000_NS6detail15normal_iteratorINS6_10device_ptrI4int3EEEEE9Policy600ESC_PNS0_8NullTypeESC_SG_m8Int3LessSA_SF_EEvbT2_T3_T4_PT6_PT7_T5_PSK_SK_NS1_7vsmem_tE:
	.zero		16400


//--------------------- .nv.shared.reserved.0     --------------------------
	.section	.nv.shared.reserved.0,"aw",@nobits
	.weak		__nv_reservedSMEM_offset_0_alias
	.size		__nv_reservedSMEM_offset_0_alias, 0, 64
	.other		__nv_reservedSMEM_offset_0_alias,@"STO_CUDA_RESERVED_SHARED STV_DEFAULT"
__nv_reservedSMEM_offset_0_alias:
	.zero		0
	.zero		64


//--------------------- .nv.global                --------------------------
	.section	.nv.global,"aw",@nobits
.nv.global:
	.type		_ZN34_INTERNAL_bcd24a4c_4_k_cu_768eb8246thrust24THRUST_300001_SM_1000_NS12placeholders2_8E,@object
	.size		_ZN34_INTERNAL_bcd24a4c_4_k_cu_768eb8246thrust24THRUST_300001_SM_1000_NS12placeholders2_8E,(_ZN34_INTERNAL_bcd24a4c_4_k_cu_768eb8244cuda3std3__436_GLOBAL__N__bcd24a4c_4_k_cu_768eb8246ignoreE - _ZN34_INTERNAL_bcd24a4c_4_k_cu_768eb8246thrust24THRUST_300001_SM_1000_NS12placeholders2_8E)
_ZN34_INTERNAL_bcd24a4c_4_k_cu_768eb8246thrust24THRUST_300001_SM_1000_NS12placeholders2_8E:
	.zero		1
	.type		_ZN34_INTERNAL_bcd24a4c_4_k_cu_768eb8244cuda3std3__436_GLOBAL__N__bcd24a4c_4_k_cu_768eb8246ignoreE,@object
	.size		_ZN34_INTERNAL_bcd24a4c_4_k_cu_768eb8244cuda3std3__436_GLOBAL__N__bcd24a4c_4_k_cu_768eb8246ignoreE,(_ZN34_INTERNAL_bcd24a4c_4_k_cu_768eb8244cuda3std6ranges3__45__cpo4dataE - _ZN34_INTERNAL_bcd24a4c_4_k_cu_768eb8244cuda3std3__436_GLOBAL__N__bcd24a4c_4_k_cu_768eb8246ignoreE)
_ZN34_INTERNAL_bcd24a4c_4_k_cu_768eb8244cuda3std3__436_GLOBAL__N__bcd24a4c_4_k_cu_768eb8246ignoreE:
	.zero		1
	.type		_ZN34_INTERNAL_bcd24a4c_4_k_cu_768eb8244cuda3std6ranges3__45__cpo4dataE,@object
	.size		_ZN34_INTERNAL_bcd24a4c_4_k_cu_768eb8244cuda3std6ranges3__45__cpo4dataE,(_ZN34_INTERNAL_bcd24a4c_4_k_cu_768eb8246thrust24THRUST_300001_SM_1000_NS6system3cpp3parE - _ZN34_INTERNAL_bcd24a4c_4_k_cu_768eb8244cuda3std6ranges3__45__cpo4dataE)
_ZN34_INTERNAL_bcd24a4c_4_k_cu_768eb8244cuda3std6ranges3__45__cpo4dataE:
	.zero		1
	.type		_ZN34_INTERNAL_bcd24a4c_4_k_cu_768eb8246thrust24THRUST_300001_SM_1000_NS6system3cpp3parE,@object
	.size		_ZN34_INTERNAL_bcd24a4c_4_k_cu_768eb8246thrust24THRUST_300001_SM_1000_NS6system3cpp3parE,(_ZN34_INTERNAL_bcd24a4c_4_k_cu_768eb8244cuda3std3__45__cpo5beginE - _ZN34_INTERNAL_bcd24a4c_4_k_cu_768eb8246thrust24THRUST_300001_SM_1000_NS6system3cpp3parE)
_ZN34_INTERNAL_bcd24a4c_4_k_cu_768eb8246thrust24THRUST_300001_SM_1000_NS6system3cpp3parE:
	.zero		1
	.type		_ZN34_INTERNAL_bcd24a4c_4_k_cu_768eb8244cuda3std3__45__cpo5beginE,@object
	.size		_ZN34_INTERNAL_bcd24a4c_4_k_cu_768eb8244cuda3std3__45__cpo5beginE,(_ZN34_INTERNAL_bcd24a4c_4_k_cu_768eb8244cuda3std6ranges3__45__cpo5beginE - _ZN34_INTERNAL_bcd24a4c_4_k_cu_768eb8244cuda3std3__45__cpo5beginE)
_ZN34_INTERNAL_bcd24a4c_4_k_cu_768eb8244cuda3std3__45__cpo5beginE:
	.zero		1
	.type		_ZN34_INTERNAL_bcd24a4c_4_k_cu_768eb8244cuda3std6ranges3__45__cpo5beginE,@object
	.size		_ZN34_INTERNAL_bcd24a4c_4_k_cu_768eb8244cuda3std6ranges3__45__cpo5beginE,(_ZN34_INTERNAL_bcd24a4c_4_k_cu_768eb8246thrust24THRUST_300001_SM_1000_NS6deviceE - _ZN34_INTERNAL_bcd24a4c_4_k_cu_768eb8244cuda3std6ranges3__45__cpo5beginE)
_ZN34_INTERNAL_bcd24a4c_4_k_cu_768eb8244cuda3std6ranges3__45__cpo5beginE:
	.zero		1
	.type		_ZN34_INTERNAL_bcd24a4c_4_k_cu_768eb8246thrust24THRUST_300001_SM_1000_NS6deviceE,@object
	.size		_ZN34_INTERNAL_bcd24a4c_4_k_cu_768eb8246thrust24THRUST_300001_SM_1000_NS6deviceE,(_ZN34_INTERNAL_bcd24a4c_4_k_cu_768eb8244cuda3std3__47nulloptE - _ZN34_INTERNAL_bcd24a4c_4_k_cu_768eb8246thrust24THRUST_300001_SM_1000_NS6deviceE)
_ZN34_INTERNAL_bcd24a4c_4_k_cu_768eb8246thrust24THRUST_300001_SM_1000_NS6deviceE:
	.zero		1
	.type		_ZN34_INTERNAL_bcd24a4c_4_k_cu_768eb8244cuda3std3__47nulloptE,@object
	.size		_ZN34_INTERNAL_bcd24a4c_4_k_cu_768eb8244cuda3std3__47nulloptE,(_ZN34_INTERNAL_bcd24a4c_4_k_cu_768eb8244cuda3std6ranges3__45__cpo8distanceE - _ZN34_INTERNAL_bcd24a4c_4_k_cu_768eb8244cuda3std3__47nulloptE)
_ZN34_INTERNAL_bcd24a4c_4_k_cu_768eb8244cuda3std3__47nulloptE:
	.zero		1
	.type		_ZN34_INTERNAL_bcd24a4c_4_k_cu_768eb8244cuda3std6ranges3__45__cpo8distanceE,@object
	.size		_ZN34_INTERNAL_bcd24a4c_4_k_cu_768eb8244cuda3std6ranges3__45__cpo8distanceE,(_ZN34_INTERNAL_bcd24a4c_4_k_cu_768eb8246thrust24THRUST_300001_SM_1000_NS12placeholders2_4E - _ZN34_INTERNAL_bcd24a4c_4_k_cu_768eb8244cuda3std6ranges3__45__cpo8distanceE)
_ZN34_INTERNAL_bcd24a4c_4_k_cu_768eb8244cuda3std6ranges3__45__cpo8distanceE:
	.zero		1
	.type		_ZN34_INTERNAL_bcd24a4c_4_k_cu_768eb8246thrust24THRUST_300001_SM_1000_NS12placeholders2_4E,@object
	.size		_ZN34_INTERNAL_bcd24a4c_4_k_cu_768eb8246thrust24THRUST_300001_SM_1000_NS12placeholders2_4E,(_ZN34_INTERNAL_bcd24a4c_4_k_cu_768eb8244cuda3std3__45__cpo6rbeginE - _ZN34_INTERNAL_bcd24a4c_4_k_cu_768eb8246thrust24THRUST_300001_SM_1000_NS12placeholders2_4E)
_ZN34_INTERNAL_bcd24a4c_4_k_cu_768eb8246thrust24THRUST_300001_SM_1000_NS12placeholders2_4E:
	.zero		1
	.type		_ZN34_INTERNAL_bcd24a4c_4_k_cu_768eb8244cuda3std3__45__cpo6rbeginE,@object
	.size		_ZN34_INTERNAL_bcd24a4c_4_k_cu_768eb8244cuda3std3__45__cpo6rbeginE,(_ZN34_INTERNAL_bcd24a4c_4_k_cu_768eb8244cuda3std6ranges3__45__cpo7advanceE - _ZN34_INTERNAL_bcd24a4c_4_k_cu_768eb8244cuda3std3__45__cpo6rbeginE)
_ZN34_INTERNAL_bcd24a4c_4_k_cu_768eb8244cuda3std3__45__cpo6rbeginE:
	.zero		1
	.type		_ZN34_INTERNAL_bcd24a4c_4_k_cu_768eb8244cuda3std6ranges3__45__cpo7advanceE,@object
	.size		_ZN34_INTERNAL_bcd24a4c_4_k_cu_768eb8244cuda3std6ranges3__45__cpo7advanceE,(_ZN34_INTERNAL_bcd24a4c_4_k_cu_768eb8246thrust24THRUST_300001_SM_1000_NS12placeholders3_10E - _ZN34_INTERNAL_bcd24a4c_4_k_cu_768eb8244cuda3std6ranges3__45__cpo7advanceE)
_ZN34_INTERNAL_bcd24a4c_4_k_cu_768eb8244cuda3std6ranges3__45__cpo7advanceE:
	.zero		1
	.type		_ZN34_INTERNAL_bcd24a4c_4_k_cu_768eb8246thrust24THRUST_300001_SM_1000_NS12placeholders3_10E,@object
	.size		_ZN34_INTERNAL_bcd24a4c_4_k_cu_768eb8246thrust24THRUST_300001_SM_1000_NS12placeholders3_10E,(_ZN34_INTERNAL_bcd24a4c_4_k_cu_768eb8244cuda3std3__48in_placeE - _ZN34_INTERNAL_bcd24a4c_4_k_cu_768eb8246thrust24THRUST_300001_SM_1000_NS12placeholders3_10E)
_ZN34_INTERNAL_bcd24a4c_4_k_cu_768eb8246thrust24THRUST_300001_SM_1000_NS12placeholders3_10E:
	.zero		1
	.type		_ZN34_INTERNAL_bcd24a4c_4_k_cu_768eb8244cuda3std3__48in_placeE,@object
	.size		_ZN34_INTERNAL_bcd24a4c_4_k_cu_768eb8244cuda3std3__48in_placeE,(_ZN34_INTERNAL_bcd24a4c_4_k_cu_768eb8244cuda3std6ranges3__45__cpo4sizeE - _ZN34_INTERNAL_bcd24a4c_4_k_cu_768eb8244cuda3std3__48in_placeE)
_ZN34_INTERNAL_bcd24a4c_4_k_cu_768eb8244cuda3std3__48in_placeE:
	.zero		1
	.type		_ZN34_INTERNAL_bcd24a4c_4_k_cu_768eb8244cuda3std6ranges3__45__cpo4sizeE,@object
	.size		_ZN34_INTERNAL_bcd24a4c_4_k_cu_768eb8244cuda3std6ranges3__45__cpo4sizeE,(_ZN34_INTERNAL_bcd24a4c_4_k_cu_768eb8246thrust24THRUST_300001_SM_1000_NS12placeholders2_2E - _ZN34_INTERNAL_bcd24a4c_4_k_cu_768eb8244cuda3std6ranges3__45__cpo4sizeE)
_ZN34_INTERNAL_bcd24a4c_4_k_cu_768eb8244cuda3std6ranges3__45__cpo4sizeE:
	.zero		1
	.type		_ZN34_INTERNAL_bcd24a4c_4_k_cu_768eb8246thrust24THRUST_300001_SM_1000_NS12placeholders2_2E,@object
	.size		_ZN34_INTERNAL_bcd24a4c_4_k_cu_768eb8246thrust24THRUST_300001_SM_1000_NS12placeholders2_2E,(_ZN34_INTERNAL_bcd24a4c_4_k_cu_768eb8244cuda3std3__45__cpo6cbeginE - _ZN34_INTERNAL_bcd24a4c_4_k_cu_768eb8246thrust24THRUST_300001_SM_1000_NS12placeholders2_2E)
_ZN34_INTERNAL_bcd24a4c_4_k_cu_768eb8246thrust24THRUST_300001_SM_1000_NS12placeholders2_2E:
	.zero		1
	.type		_ZN34_INTERNAL_bcd24a4c_4_k_cu_768eb8244cuda3std3__45__cpo6cbeginE,@object
	.size		_ZN34_INTERNAL_bcd24a4c_4_k_cu_768eb8244cuda3std3__45__cpo6cbeginE,(_ZN34_INTERNAL_bcd24a4c_4_k_cu_768eb8244cuda3std6ranges3__45__cpo6cbeginE - _ZN34_INTERNAL_bcd24a4c_4_k_cu_768eb8244cuda3std3__45__cpo6cbeginE)
_ZN34_INTERNAL_bcd24a4c_4_k_cu_768eb8244cuda3std3__45__cpo6cbeginE:
	.zero		1
	.type		_ZN34_INTERNAL_bcd24a4c_4_k_cu_768eb8244cuda3std6ranges3__45__cpo6cbeginE,@object
	.size		_ZN34_INTERNAL_bcd24a4c_4_k_cu_768eb8244cuda3std6ranges3__45__cpo6cbeginE,(_ZN34_INTERNAL_bcd24a4c_4_k_cu_768eb8246thrust24THRUST_300001_SM_1000_NS12placeholders2_6E - _ZN34_INTERNAL_bcd24a4c_4_k_cu_768eb8244cuda3std6ranges3__45__cpo6cbeginE)
_ZN34_INTERNAL_bcd24a4c_4_k_cu_768eb8244cuda3std6ranges3__45__cpo6cbeginE:
	.zero		1
	.type		_ZN34_INTERNAL_bcd24a4c_4_k_cu_768eb8246thrust24THRUST_300001_SM_1000_NS12placeholders2_6E,@object
	.size		_ZN34_INTERNAL_bcd24a4c_4_k_cu_768eb8246thrust24THRUST_300001_SM_1000_NS12placeholders2_6E,(_ZN34_INTERNAL_bcd24a4c_4_k_cu_768eb8244cuda3std3__45__cpo7crbeginE - _ZN34_INTERNAL_bcd24a4c_4_k_cu_768eb8246thrust24THRUST_300001_SM_1000_NS12placeholders2_6E)
_ZN34_INTERNAL_bcd24a4c_4_k_cu_768eb8246thrust24THRUST_300001_SM_1000_NS12placeholders2_6E:
	.zero		1
	.type		_ZN34_INTERNAL_bcd24a4c_4_k_cu_768eb8244cuda3std3__45__cpo7crbeginE,@object
	.size		_ZN34_INTERNAL_bcd24a4c_4_k_cu_768eb8244cuda3std3__45__cpo7crbeginE,(_ZN34_INTERNAL_bcd24a4c_4_k_cu_768eb8244cuda3std6ranges3__45__cpo4nextE - _ZN34_INTERNAL_bcd24a4c_4_k_cu_768eb8244cuda3std3__45__cpo7crbeginE)
_ZN34_INTERNAL_bcd24a4c_4_k_cu_768eb8244cuda3std3__45__cpo7crbeginE:
	.zero		1
	.type		_ZN34_INTERNAL_bcd24a4c_4_k_cu_768eb8244cuda3std6ranges3__45__cpo4nextE,@object
	.size		_ZN34_INTERNAL_bcd24a4c_4_k_cu_768eb8244cuda3std6ranges3__45__cpo4nextE,(_ZN34_INTERNAL_bcd24a4c_4_k_cu_768eb8244cuda3std6ranges3__45__cpo4swapE - _ZN34_INTERNAL_bcd24a4c_4_k_cu_768eb8244cuda3std6ranges3__45__cpo4nextE)
_ZN34_INTERNAL_bcd24a4c_4_k_cu_768eb8244cuda3std6ranges3__45__cpo4nextE:
	.zero		1
	.type		_ZN34_INTERNAL_bcd24a4c_4_k_cu_768eb8244cuda3std6ranges3__45__cpo4swapE,@object
	.size		_ZN34_INTERNAL_bcd24a4c_4_k_cu_768eb8244cuda3std6ranges3__45__cpo4swapE,(_ZN34_INTERNAL_bcd24a4c_4_k_cu_768eb8246thrust24THRUST_300001_SM_1000_NS8cuda_cub10par_nosyncE - _ZN34_INTERNAL_bcd24a4c_4_k_cu_768eb8244cuda3std6ranges3__45__cpo4swapE)
_ZN34_INTERNAL_bcd24a4c_4_k_cu_768eb8244cuda3std6ranges3__45__cpo4swapE:
	.zero		1
	.type		_ZN34_INTERNAL_bcd24a4c_4_k_cu_768eb8246thrust24THRUST_300001_SM_1000_NS8cuda_cub10par_nosyncE,@object
	.size		_ZN34_INTERNAL_bcd24a4c_4_k_cu_768eb8246thrust24THRUST_300001_SM_1000_NS8cuda_cub10par_nosyncE,(_ZN34_INTERNAL_bcd24a4c_4_k_cu_768eb8246thrust24THRUST_300001_SM_1000_NS3seqE - _ZN34_INTERNAL_bcd24a4c_4_k_cu_768eb8246thrust24THRUST_300001_SM_1000_NS8cuda_cub10par_nosyncE)
_ZN34_INTERNAL_bcd24a4c_4_k_cu_768eb8246thrust24THRUST_300001_SM_1000_NS8cuda_cub10par_nosyncE:
	.zero		1
	.type		_ZN34_INTERNAL_bcd24a4c_4_k_cu_768eb8246thrust24THRUST_300001_SM_1000_NS3seqE,@object
	.size		_ZN34_INTERNAL_bcd24a4c_4_k_cu_768eb8246thrust24THRUST_300001_SM_1000_NS3seqE,(_ZN34_INTERNAL_bcd24a4c_4_k_cu_768eb8244cuda3std3__420unreachable_sentinelE - _ZN34_INTERNAL_bcd24a4c_4_k_cu_768eb8246thrust24THRUST_300001_SM_1000_NS3seqE)
_ZN34_INTERNAL_bcd24a4c_4_k_cu_768eb8246thrust24THRUST_300001_SM_1000_NS3seqE:
	.zero		1
	.type		_ZN34_INTERNAL_bcd24a4c_4_k_cu_768eb8244cuda3std3__420unreachable_sentinelE,@object
	.size		_ZN34_INTERNAL_bcd24a4c_4_k_cu_768eb8244cuda3std3__420unreachable_sentinelE,(_ZN34_INTERNAL_bcd24a4c_4_k_cu_768eb8244cuda3std6ranges3__45__cpo5ssizeE - _ZN34_INTERNAL_bcd24a4c_4_k_cu_768eb8244cuda3std3__420unreachable_sentinelE)
_ZN34_INTERNAL_bcd24a4c_4_k_cu_768eb8244cuda3std3__420unreachable_sentinelE:
	.zero		1
	.type		_ZN34_INTERNAL_bcd24a4c_4_k_cu_768eb8244cuda3std6ranges3__45__cpo5ssizeE,@object
	.size		_ZN34_INTERNAL_bcd24a4c_4_k_cu_768eb8244cuda3std6ranges3__45__cpo5ssizeE,(_ZN34_INTERNAL_bcd24a4c_4_k_cu_768eb8246thrust24THRUST_300001_SM_1000_NS12placeholders2_3E - _ZN34_INTERNAL_bcd24a4c_4_k_cu_768eb8244cuda3std6ranges3__45__cpo5ssizeE)
_ZN34_INTERNAL_bcd24a4c_4_k_cu_768eb8244cuda3std6ranges3__45__cpo5ssizeE:
	.zero		1
	.type		_ZN34_INTERNAL_bcd24a4c_4_k_cu_768eb8246thrust24THRUST_300001_SM_1000_NS12placeholders2_3E,@object
	.size		_ZN34_INTERNAL_bcd24a4c_4_k_cu_768eb8246thrust24THRUST_300001_SM_1000_NS12placeholders2_3E,(_ZN34_INTERNAL_bcd24a4c_4_k_cu_768eb8244cuda3std3__45__cpo4cendE - _ZN34_INTERNAL_bcd24a4c_4_k_cu_768eb8246thrust24THRUST_300001_SM_1000_NS12placeholders2_3E)
_ZN34_INTERNAL_bcd24a4c_4_k_cu_768eb8246thrust24THRUST_300001_SM_1000_NS12placeholders2_3E:
	.zero		1
	.type		_ZN34_INTERNAL_bcd24a4c_4_k_cu_768eb8244cuda3std3__45__cpo4cendE,@object
	.size		_ZN34_INTERNAL_bcd24a4c_4_k_cu_768eb8244cuda3std3__45__cpo4cendE,(_ZN34_INTERNAL_bcd24a4c_4_k_cu_768eb8244cuda3std6ranges3__45__cpo4cendE - _ZN34_INTERNAL_bcd24a4c_4_k_cu_768eb8244cuda3std3__45__cpo4cendE)
_ZN34_INTERNAL_bcd24a4c_4_k_cu_768eb8244cuda3std3__45__cpo4cendE:
	.zero		1
	.type		_ZN34_INTERNAL_bcd24a4c_4_k_cu_768eb8244cuda3std6ranges3__45__cpo4cendE,@object
	.size		_ZN34_INTERNAL_bcd24a4c_4_k_cu_768eb8244cuda3std6ranges3__45__cpo4cendE,(_ZN34_INTERNAL_bcd24a4c_4_k_cu_768eb8246thrust24THRUST_300001_SM_1000_NS12placeholders2_7E - _ZN34_INTERNAL_bcd24a4c_4_k_cu_768eb8244cuda3std6ranges3__45__cpo4cendE)
_ZN34_INTERNAL_bcd24a4c_4_k_cu_768eb8244cuda3std6ranges3__45__cpo4cendE:
	.zero		1
	.type		_ZN34_INTERNAL_bcd24a4c_4_k_cu_768eb8246thrust24THRUST_300001_SM_1000_NS12placeholders2_7E,@object
	.size		_ZN34_INTERNAL_bcd24a4c_4_k_cu_768eb8246thrust24THRUST_300001_SM_1000_NS12placeholders2_7E,(_ZN34_INTERNAL_bcd24a4c_4_k_cu_768eb8244cuda3std3__45__cpo5crendE - _ZN34_INTERNAL_bcd24a4c_4_k_cu_768eb8246thrust24THRUST_300001_SM_1000_NS12placeholders2_7E)
_ZN34_INTERNAL_bcd24a4c_4_k_cu_768eb8246thrust24THRUST_300001_SM_1000_NS12placeholders2_7E:
	.zero		1
	.type		_ZN34_INTERNAL_bcd24a4c_4_k_cu_768eb8244cuda3std3__45__cpo5crendE,@object
	.size		_ZN34_INTERNAL_bcd24a4c_4_k_cu_768eb8244cuda3std3__45__cpo5crendE,(_ZN34_INTERNAL_bcd24a4c_4_k_cu_768eb8244cuda3std6ranges3__45__cpo4prevE - _ZN34_INTERNAL_bcd24a4c_4_k_cu_768eb8244cuda3std3__45__cpo5crendE)
_ZN34_INTERNAL_bcd24a4c_4_k_cu_768eb8244cuda3std3__45__cpo5crendE:
	.zero		1
	.type		_ZN34_INTERNAL_bcd24a4c_4_k_cu_768eb8244cuda3std6ranges3__45__cpo4prevE,@object
	.size		_ZN34_INTERNAL_bcd24a4c_4_k_cu_768eb8244cuda3std6ranges3__45__cpo4prevE,(_ZN34_INTERNAL_bcd24a4c_4_k_cu_768eb8244cuda3std6ranges3__45__cpo9iter_moveE - _ZN34_INTERNAL_bcd24a4c_4_k_cu_768eb8244cuda3std6ranges3__45__cpo4prevE)
_ZN34_INTERNAL_bcd24a4c_4_k_cu_768eb8244cuda3std6ranges3__45__cpo4prevE:
	.zero		1
	.type		_ZN34_INTERNAL_bcd24a4c_4_k_cu_768eb8244cuda3std6ranges3__45__cpo9iter_moveE,@object
	.size		_ZN34_INTERNAL_bcd24a4c_4_k_cu_768eb8244cuda3std6ranges3__45__cpo9iter_moveE,(_ZN34_INTERNAL_bcd24a4c_4_k_cu_768eb8246thrust24THRUST_300001_SM_1000_NS6system6detail10sequential3seqE - _ZN34_INTERNAL_bcd24a4c_4_k_cu_768eb8244cuda3std6ranges3__45__cpo9iter_moveE)
_ZN34_INTERNAL_bcd24a4c_4_k_cu_768eb8244cuda3std6ranges3__45__cpo9iter_moveE:
	.zero		1
	.type		_ZN34_INTERNAL_bcd24a4c_4_k_cu_768eb8246thrust24THRUST_300001_SM_1000_NS6system6detail10sequential3seqE,@object
	.size		_ZN34_INTERNAL_bcd24a4c_4_k_cu_768eb8246thrust24THRUST_300001_SM_1000_NS6system6detail10sequential3seqE,(_ZN34_INTERNAL_bcd24a4c_4_k_cu_768eb8246thrust24THRUST_300001_SM_1000_NS12placeholders2_9E - _ZN34_INTERNAL_bcd24a4c_4_k_cu_768eb8246thrust24THRUST_300001_SM_1000_NS6system6detail10sequential3seqE)
_ZN34_INTERNAL_bcd24a4c_4_k_cu_768eb8246thrust24THRUST_300001_SM_1000_NS6system6detail10sequential3seqE:
	.zero		1
	.type		_ZN34_INTERNAL_bcd24a4c_4_k_cu_768eb8246thrust24THRUST_300001_SM_1000_NS12placeholders2_9E,@object
	.size		_ZN34_INTERNAL_bcd24a4c_4_k_cu_768eb8246thrust24THRUST_300001_SM_1000_NS12placeholders2_9E,(_ZN34_INTERNAL_bcd24a4c_4_k_cu_768eb8244cuda3std3__419piecewise_constructE - _ZN34_INTERNAL_bcd24a4c_4_k_cu_768eb8246thrust24THRUST_300001_SM_1000_NS12placeholders2_9E)
_ZN34_INTERNAL_bcd24a4c_4_k_cu_768eb8246thrust24THRUST_300001_SM_1000_NS12placeholders2_9E:
	.zero		1
	.type		_ZN34_INTERNAL_bcd24a4c_4_k_cu_768eb8244cuda3std3__419piecewise_constructE,@object
	.size		_ZN34_INTERNAL_bcd24a4c_4_k_cu_768eb8244cuda3std3__419piecewise_constructE,(_ZN34_INTERNAL_bcd24a4c_4_k_cu_768eb8244cuda3std6ranges3__45__cpo5cdataE - _ZN34_INTERNAL_bcd24a4c_4_k_cu_768eb8244cuda3std3__419piecewise_constructE)
_ZN34_INTERNAL_bcd24a4c_4_k_cu_768eb8244cuda3std3__419piecewise_constructE:
	.zero		1
	.type		_ZN34_INTERNAL_bcd24a4c_4_k_cu_768eb8244cuda3std6ranges3__45__cpo5cdataE,@object
	.size		_ZN34_INTERNAL_bcd24a4c_4_k_cu_768eb8244cuda3std6ranges3__45__cpo5cdataE,(_ZN34_INTERNAL_bcd24a4c_4_k_cu_768eb8246thrust24THRUST_300001_SM_1000_NS12placeholders2_1E - _ZN34_INTERNAL_bcd24a4c_4_k_cu_768eb8244cuda3std6ranges3__45__cpo5cdataE)
_ZN34_INTERNAL_bcd24a4c_4_k_cu_768eb8244cuda3std6ranges3__45__cpo5cdataE:
	.zero		1
	.type		_ZN34_INTERNAL_bcd24a4c_4_k_cu_768eb8246thrust24THRUST_300001_SM_1000_NS12placeholders2_1E,@object
	.size		_ZN34_INTERNAL_bcd24a4c_4_k_cu_768eb8246thrust24THRUST_300001_SM_1000_NS12placeholders2_1E,(_ZN34_INTERNAL_bcd24a4c_4_k_cu_768eb8244cuda3std3__45__cpo3endE - _ZN34_INTERNAL_bcd24a4c_4_k_cu_768eb8246thrust24THRUST_300001_SM_1000_NS12placeholders2_1E)
_ZN34_INTERNAL_bcd24a4c_4_k_cu_768eb8246thrust24THRUST_300001_SM_1000_NS12placeholders2_1E:
	.zero		1
	.type		_ZN34_INTERNAL_bcd24a4c_4_k_cu_768eb8244cuda3std3__45__cpo3endE,@object
	.size		_ZN34_INTERNAL_bcd24a4c_4_k_cu_768eb8244cuda3std3__45__cpo3endE,(_ZN34_INTERNAL_bcd24a4c_4_k_cu_768eb8244cuda3std6ranges3__45__cpo3endE - _ZN34_INTERNAL_bcd24a4c_4_k_cu_768eb8244cuda3std3__45__cpo3endE)
_ZN34_INTERNAL_bcd24a4c_4_k_cu_768eb8244cuda3std3__45__cpo3endE:
	.zero		1
	.type		_ZN34_INTERNAL_bcd24a4c_4_k_cu_768eb8244cuda3std6ranges3__45__cpo3endE,@object
	.size		_ZN34_INTERNAL_bcd24a4c_4_k_cu_768eb8244cuda3std6ranges3__45__cpo3endE,(_ZN34_INTERNAL_bcd24a4c_4_k_cu_768eb8246thrust24THRUST_300001_SM_1000_NS12placeholders2_5E - _ZN34_INTERNAL_bcd24a4c_4_k_cu_768eb8244cuda3std6ranges3__45__cpo3endE)
_ZN34_INTERNAL_bcd24a4c_4_k_cu_768eb8244cuda3std6ranges3__45__cpo3endE:
	.zero		1
	.type		_ZN34_INTERNAL_bcd24a4c_4_k_cu_768eb8246thrust24THRUST_300001_SM_1000_NS12placeholders2_5E,@object
	.size		_ZN34_INTERNAL_bcd24a4c_4_k_cu_768eb8246thrust24THRUST_300001_SM_1000_NS12placeholders2_5E,(_ZN34_INTERNAL_bcd24a4c_4_k_cu_768eb8244cuda3std3__45__cpo4rendE - _ZN34_INTERNAL_bcd24a4c_4_k_cu_768eb8246thrust24THRUST_300001_SM_1000_NS12placeholders2_5E)
_ZN34_INTERNAL_bcd24a4c_4_k_cu_768eb8246thrust24THRUST_300001_SM_1000_NS12placeholders2_5E:
	.zero		1
	.type		_ZN34_INTERNAL_bcd24a4c_4_k_cu_768eb8244cuda3std3__45__cpo4rendE,@object
	.size		_ZN34_INTERNAL_bcd24a4c_4_k_cu_768eb8244cuda3std3__45__cpo4rendE,(_ZN34_INTERNAL_bcd24a4c_4_k_cu_768eb8244cuda3std6ranges3__45__cpo9iter_swapE - _ZN34_INTERNAL_bcd24a4c_4_k_cu_768eb8244cuda3std3__45__cpo4rendE)
_ZN34_INTERNAL_bcd24a4c_4_k_cu_768eb8244cuda3std3__45__cpo4rendE:
	.zero		1
	.type		_ZN34_INTERNAL_bcd24a4c_4_k_cu_768eb8244cuda3std6ranges3__45__cpo9iter_swapE,@object
	.size		_ZN34_INTERNAL_bcd24a4c_4_k_cu_768eb8244cuda3std6ranges3__45__cpo9iter_swapE,(_ZN34_INTERNAL_bcd24a4c_4_k_cu_768eb8244cuda3std3__48unexpectE - _ZN34_INTERNAL_bcd24a4c_4_k_cu_768eb8244cuda3std6ranges3__45__cpo9iter_swapE)
_ZN34_INTERNAL_bcd24a4c_4_k_cu_768eb8244cuda3std6ranges3__45__cpo9iter_swapE:
	.zero		1
	.type		_ZN34_INTERNAL_bcd24a4c_4_k_cu_768eb8244cuda3std3__48unexpectE,@object
	.size		_ZN34_INTERNAL_bcd24a4c_4_k_cu_768eb8244cuda3std3__48unexpectE,(_ZN34_INTERNAL_bcd24a4c_4_k_cu_768eb8246thrust24THRUST_300001_SM_1000_NS8cuda_cub3parE - _ZN34_INTERNAL_bcd24a4c_4_k_cu_768eb8244cuda3std3__48unexpectE)
_ZN34_INTERNAL_bcd24a4c_4_k_cu_768eb8244cuda3std3__48unexpectE:
	.zero		1
	.type		_ZN34_INTERNAL_bcd24a4c_4_k_cu_768eb8246thrust24THRUST_300001_SM_1000_NS8cuda_cub3parE,@object
	.size		_ZN34_INTERNAL_bcd24a4c_4_k_cu_768eb8246thrust24THRUST_300001_SM_1000_NS8cuda_cub3parE,(.L_29 - _ZN34_INTERNAL_bcd24a4c_4_k_cu_768eb8246thrust24THRUST_300001_SM_1000_NS8cuda_cub3parE)
_ZN34_INTERNAL_bcd24a4c_4_k_cu_768eb8246thrust24THRUST_300001_SM_1000_NS8cuda_cub3parE:
	.zero		1
.L_29:


//--------------------- .nv.shared._ZN3cub18CUB_300001_SM_10006detail10merge_sort30DeviceMergeSortBlockSortKernelINS2_10policy_hubIN6thrust24THRUST_300001_SM_1000_NS6detail15normal_iteratorINS6_10device_ptrI4int3EEEEE9Policy600ESC_PNS0_8NullTypeESC_SG_m8Int3LessSA_SF_EEvbT0_T1_T2_T3_T4_PT6_PT7_T5_NS1_7vsmem_tE --------------------------
	.section	.nv.shared._ZN3cub18CUB_300001_SM_10006detail10merge_sort30DeviceMergeSortBlockSortKernelINS2_10policy_hubIN6thrust24THRUST_300001_SM_1000_NS6detail15normal_iteratorINS6_10device_ptrI4int3EEEEE9Policy600ESC_PNS0_8NullTypeESC_SG_m8Int3LessSA_SF_EEvbT0_T1_T2_T3_T4_PT6_PT7_T5_NS1_7vsmem_tE,"aw",@nobits
	.sectionflags	@""
	.align	16
.nv.shared._ZN3cub18CUB_300001_SM_10006detail10merge_sort30DeviceMergeSortBlockSortKernelINS2_10policy_hubIN6thrust24THRUST_300001_SM_1000_NS6detail15normal_iteratorINS6_10device_ptrI4int3EEEEE9Policy600ESC_PNS0_8NullTypeESC_SG_m8Int3LessSA_SF_EEvbT0_T1_T2_T3_T4_PT6_PT7_T5_NS1_7vsmem_tE:
	.zero		16400


//--------------------- .nv.shared._ZN3cub18CUB_300001_SM_10006detail10merge_sort26DeviceMergeSortMergeKernelINS2_10policy_hubIN6thrust24THRUST_300001_SM_1000_NS6detail15normal_iteratorINS6_10device_ptrI4int3EEEEE9Policy600ESC_PNS0_8NullTypeESC_SG_j8Int3LessSA_SF_EEvbT2_T3_T4_PT6_PT7_T5_PSK_SK_NS1_7vsmem_tE --------------------------
	.section	.nv.shared._ZN3cub18CUB_300001_SM_10006detail10merge_sort26DeviceMergeSortMergeKernelINS2_10policy_hubIN6thrust24THRUST_300001_SM_1000_NS6detail15normal_iteratorINS6_10device_ptrI4int3EEEEE9Policy600ESC_PNS0_8NullTypeESC_SG_j8Int3LessSA_SF_EEvbT2_T3_T4_PT6_PT7_T5_PSK_SK_NS1_7vsmem_tE,"aw",@nobits
	.sectionflags	@""
	.align	16
.nv.shared._ZN3cub18CUB_300001_SM_10006detail10merge_sort26DeviceMergeSortMergeKernelINS2_10policy_hubIN6thrust24THRUST_300001_SM_1000_NS6detail15normal_iteratorINS6_10device_ptrI4int3EEEEE9Policy600ESC_PNS0_8NullTypeESC_SG_j8Int3LessSA_SF_EEvbT2_T3_T4_PT6_PT7_T5_PSK_SK_NS1_7vsmem_tE:
	.zero		16400


//--------------------- .nv.shared._ZN3cub18CUB_300001_SM_10006detail10merge_sort30DeviceMergeSortBlockSortKernelINS2_10policy_hubIN6thrust24THRUST_300001_SM_1000_NS6detail15normal_iteratorINS6_10device_ptrI4int3EEEEE9Policy600ESC_PNS0_8NullTypeESC_SG_j8Int3LessSA_SF_EEvbT0_T1_T2_T3_T4_PT6_PT7_T5_NS1_7vsmem_tE --------------------------
	.section	.nv.shared._ZN3cub18CUB_300001_SM_10006detail10merge_sort30DeviceMergeSortBlockSortKernelINS2_10policy_hubIN6thrust24THRUST_300001_SM_1000_NS6detail15normal_iteratorINS6_10device_ptrI4int3EEEEE9Policy600ESC_PNS0_8NullTypeESC_SG_j8Int3LessSA_SF_EEvbT0_T1_T2_T3_T4_PT6_PT7_T5_NS1_7vsmem_tE,"aw",@nobits
	.sectionflags	@""
	.align	16
.nv.shared._ZN3cub18CUB_300001_SM_10006detail10merge_sort30DeviceMergeSortBlockSortKernelINS2_10policy_hubIN6thrust24THRUST_300001_SM_1000_NS6detail15normal_iteratorINS6_10device_ptrI4int3EEEEE9Policy600ESC_PNS0_8NullTypeESC_SG_j8Int3LessSA_SF_EEvbT0_T1_T2_T3_T4_PT6_PT7_T5_NS1_7vsmem_tE:
	.zero		16400


//--------------------- .nv.shared._ZN3cub18CUB_300001_SM_10006detail6reduce18DeviceReduceKernelINS2_10policy_hubIiyN4cuda3__47maximumIiEEE10Policy1000EN6thrust24THRUST_300001_SM_1000_NS18transform_iteratorI4GetZNSC_6detail15normal_iteratorINSC_10device_ptrI4int3EEEENSC_11use_defaultESL_EEyS8_iNS5_3std3__410__identityEEEvT0_PT3_T1_NS0_13GridEvenShareIST_EET2_T4_ --------------------------
	.section	.nv.shared._ZN3cub18CUB_300001_SM_10006detail6reduce18DeviceReduceKernelINS2_10policy_hubIiyN4cuda3__47maximumIiEEE10Policy1000EN6thrust24THRUST_300001_SM_1000_NS18transform_iteratorI4GetZNSC_6detail15normal_iteratorINSC_10device_ptrI4int3EEEENSC_11use_defaultESL_EEyS8_iNS5_3std3__410__identityEEEvT0_PT3_T1_NS0_13GridEvenShareIST_EET2_T4_,"aw",@nobits
	.sectionflags	@""
	.align	4
.nv.shared._ZN3cub18CUB_300001_SM_10006detail6reduce18DeviceReduceKernelINS2_10policy_hubIiyN4cuda3__47maximumIiEEE10Policy1000EN6thrust24THRUST_300001_SM_1000_NS18transform_iteratorI4GetZNSC_6detail15normal_iteratorINSC_10device_ptrI4int3EEEENSC_11use_defaultESL_EEyS8_iNS5_3std3__410__identityEEEvT0_PT3_T1_NS0_13GridEvenShareIST_EET2_T4_:
	.zero		1068


//--------------------- .nv.shared._ZN3cub18CUB_300001_SM_10006detail6reduce28DeviceReduceSingleTileKernelINS2_10policy_hubIiyN4cuda3__47maximumIiEEE10Policy1000EN6thrust24THRUST_300001_SM_1000_NS18transform_iteratorI4GetZNSC_6detail15normal_iteratorINSC_10device_ptrI4int3EEEENSC_11use_defaultESL_EEPiyS8_iiNS5_3std3__410__identityEEEvT0_T1_T2_T3_T4_T6_ --------------------------
	.section	.nv.shared._ZN3cub18CUB_300001_SM_10006detail6reduce28DeviceReduceSingleTileKernelINS2_10policy_hubIiyN4cuda3__47maximumIiEEE10Policy1000EN6thrust24THRUST_300001_SM_1000_NS18transform_iteratorI4GetZNSC_6detail15normal_iteratorINSC_10device_ptrI4int3EEEENSC_11use_defaultESL_EEPiyS8_iiNS5_3std3__410__identityEEEvT0_T1_T2_T3_T4_T6_,"aw",@nobits
	.sectionflags	@""
	.align	4
.nv.shared._ZN3cub18CUB_300001_SM_10006detail6reduce28DeviceReduceSingleTileKernelINS2_10policy_hubIiyN4cuda3__47maximumIiEEE10Policy1000EN6thrust24THRUST_300001_SM_1000_NS18transform_iteratorI4GetZNSC_6detail15normal_iteratorINSC_10device_ptrI4int3EEEENSC_11use_defaultESL_EEPiyS8_iiNS5_3std3__410__identityEEEvT0_T1_T2_T3_T4_T6_:
	.zero		1068


//--------------------- .nv.shared._ZN3cub18CUB_300001_SM_10006detail6reduce18DeviceReduceKernelINS2_10policy_hubIijN4cuda3__47maximumIiEEE10Policy1000EN6thrust24THRUST_300001_SM_1000_NS18transform_iteratorI4GetZNSC_6detail15normal_iteratorINSC_10device_ptrI4int3EEEENSC_11use_defaultESL_EEjS8_iNS5_3std3__410__identityEEEvT0_PT3_T1_NS0_13GridEvenShareIST_EET2_T4_ --------------------------
	.section	.nv.shared._ZN3cub18CUB_300001_SM_10006detail6reduce18DeviceReduceKernelINS2_10policy_hubIijN4cuda3__47maximumIiEEE10Policy1000EN6thrust24THRUST_300001_SM_1000_NS18transform_iteratorI4GetZNSC_6detail15normal_iteratorINSC_10device_ptrI4int3EEEENSC_11use_defaultESL_EEjS8_iNS5_3std3__410__identityEEEvT0_PT3_T1_NS0_13GridEvenShareIST_EET2_T4_,"aw",@nobits
	.sectionflags	@""
	.align	4
.nv.shared._ZN3cub18CUB_300001_SM_10006detail6reduce18DeviceReduceKernelINS2_10policy_hubIijN4cuda3__47maximumIiEEE10Policy1000EN6thrust24THRUST_300001_SM_1000_NS18transform_iteratorI4GetZNSC_6detail15normal_iteratorINSC_10device_ptrI4int3EEEENSC_11use_defaultESL_EEjS8_iNS5_3std3__410__identityEEEvT0_PT3_T1_NS0_13GridEvenShareIST_EET2_T4_:
	.zero		1068


//--------------------- .nv.shared._ZN3cub18CUB_300001_SM_10006detail6reduce28DeviceReduceSingleTileKernelINS2_10policy_hubIijN4cuda3__47maximumIiEEE10Policy1000EN6thrust24THRUST_300001_SM_1000_NS18transform_iteratorI4GetZNSC_6detail15normal_iteratorINSC_10device_ptrI4int3EEEENSC_11use_defaultESL_EEPijS8_iiNS5_3std3__410__identityEEEvT0_T1_T2_T3_T4_T6_ --------------------------
	.section	.nv.shared._ZN3cub18CUB_300001_SM_10006detail6reduce28DeviceReduceSingleTileKernelINS2_10policy_hubIijN4cuda3__47maximumIiEEE10Policy1000EN6thrust24THRUST_300001_SM_1000_NS18transform_iteratorI4GetZNSC_6detail15normal_iteratorINSC_10device_ptrI4int3EEEENSC_11use_defaultESL_EEPijS8_iiNS5_3std3__410__identityEEEvT0_T1_T2_T3_T4_T6_,"aw",@nobits
	.sectionflags	@""
	.align	4
.nv.shared._ZN3cub18CUB_300001_SM_10006detail6reduce28DeviceReduceSingleTileKernelINS2_10policy_hubIijN4cuda3__47maximumIiEEE10Policy1000EN6thrust24THRUST_300001_SM_1000_NS18transform_iteratorI4GetZNSC_6detail15normal_iteratorINSC_10device_ptrI4int3EEEENSC_11use_defaultESL_EEPijS8_iiNS5_3std3__410__identityEEEvT0_T1_T2_T3_T4_T6_:
	.zero		1068


//--------------------- .nv.shared._ZN3cub18CUB_300001_SM_10006detail6reduce18DeviceReduceKernelINS2_10policy_hubIiyN4cuda3__47minimumIiEEE10Policy1000EN6thrust24THRUST_300001_SM_1000_NS18transform_iteratorI4GetZNSC_6detail15normal_iteratorINSC_10device_ptrI4int3EEEENSC_11use_defaultESL_EEyS8_iNS5_3std3__410__identityEEEvT0_PT3_T1_NS0_13GridEvenShareIST_EET2_T4_ --------------------------
	.section	.nv.shared._ZN3cub18CUB_300001_SM_10006detail6reduce18DeviceReduceKernelINS2_10policy_hubIiyN4cuda3__47minimumIiEEE10Policy1000EN6thrust24THRUST_300001_SM_1000_NS18transform_iteratorI4GetZNSC_6detail15normal_iteratorINSC_10device_ptrI4int3EEEENSC_11use_defaultESL_EEyS8_iNS5_3std3__410__identityEEEvT0_PT3_T1_NS0_13GridEvenShareIST_EET2_T4_,"aw",@nobits
	.sectionflags	@""
	.align	4
.nv.shared._ZN3cub18CUB_300001_SM_10006detail6reduce18DeviceReduceKernelINS2_10policy_hubIiyN4cuda3__47minimumIiEEE10Policy1000EN6thrust24THRUST_300001_SM_1000_NS18transform_iteratorI4GetZNSC_6detail15normal_iteratorINSC_10device_ptrI4int3EEEENSC_11use_defaultESL_EEyS8_iNS5_3std3__410__identityEEEvT0_PT3_T1_NS0_13GridEvenShareIST_EET2_T4_:
	.zero		1068


//--------------------- .nv.shared._ZN3cub18CUB_300001_SM_10006detail6reduce28DeviceReduceSingleTileKernelINS2_10policy_hubIiyN4cuda3__47minimumIiEEE10Policy1000EN6thrust24THRUST_300001_SM_1000_NS18transform_iteratorI4GetZNSC_6detail15normal_iteratorINSC_10device_ptrI4int3EEEENSC_11use_defaultESL_EEPiyS8_iiNS5_3std3__410__identityEEEvT0_T1_T2_T3_T4_T6_ --------------------------
	.section	.nv.shared._ZN3cub18CUB_300001_SM_10006detail6reduce28DeviceReduceSingleTileKernelINS2_10policy_hubIiyN4cuda3__47minimumIiEEE10Policy1000EN6thrust24THRUST_300001_SM_1000_NS18transform_iteratorI4GetZNSC_6detail15normal_iteratorINSC_10device_ptrI4int3EEEENSC_11use_defaultESL_EEPiyS8_iiNS5_3std3__410__identityEEEvT0_T1_T2_T3_T4_T6_,"aw",@nobits
	.sectionflags	@""
	.align	4
.nv.shared._ZN3cub18CUB_300001_SM_10006detail6reduce28DeviceReduceSingleTileKernelINS2_10policy_hubIiyN4cuda3__47minimumIiEEE10Policy1000EN6thrust24THRUST_300001_SM_1000_NS18transform_iteratorI4GetZNSC_6detail15normal_iteratorINSC_10device_ptrI4int3EEEENSC_11use_defaultESL_EEPiyS8_iiNS5_3std3__410__identityEEEvT0_T1_T2_T3_T4_T6_:
	.zero		1068


//--------------------- .nv.shared._ZN3cub18CUB_300001_SM_10006detail6reduce18DeviceReduceKernelINS2_10policy_hubIijN4cuda3__47minimumIiEEE10Policy1000EN6thrust24THRUST_300001_SM_1000_NS18transform_iteratorI4GetZNSC_6detail15normal_iteratorINSC_10device_ptrI4int3EEEENSC_11use_defaultESL_EEjS8_iNS5_3std3__410__identityEEEvT0_PT3_T1_NS0_13GridEvenShareIST_EET2_T4_ --------------------------
	.section	.nv.shared._ZN3cub18CUB_300001_SM_10006detail6reduce18DeviceReduceKernelINS2_10policy_hubIijN4cuda3__47minimumIiEEE10Policy1000EN6thrust24THRUST_300001_SM_1000_NS18transform_iteratorI4GetZNSC_6detail15normal_iteratorINSC_10device_ptrI4int3EEEENSC_11use_defaultESL_EEjS8_iNS5_3std3__410__identityEEEvT0_PT3_T1_NS0_13GridEvenShareIST_EET2_T4_,"aw",@nobits
	.sectionflags	@""
	.align	4
.nv.shared._ZN3cub18CUB_300001_SM_10006detail6reduce18DeviceReduceKernelINS2_10policy_hubIijN4cuda3__47minimumIiEEE10Policy1000EN6thrust24THRUST_300001_SM_1000_NS18transform_iteratorI4GetZNSC_6detail15normal_iteratorINSC_10device_ptrI4int3EEEENSC_11use_defaultESL_EEjS8_iNS5_3std3__410__identityEEEvT0_PT3_T1_NS0_13GridEvenShareIST_EET2_T4_:
	.zero		1068


//--------------------- .nv.shared._ZN3cub18CUB_300001_SM_10006detail6reduce28DeviceReduceSingleTileKernelINS2_10policy_hubIijN4cuda3__47minimumIiEEE10Policy1000EN6thrust24THRUST_300001_SM_1000_NS18transform_iteratorI4GetZNSC_6detail15normal_iteratorINSC_10device_ptrI4int3EEEENSC_11use_defaultESL_EEPijS8_iiNS5_3std3__410__identityEEEvT0_T1_T2_T3_T4_T6_ --------------------------
	.section	.nv.shared._ZN3cub18CUB_300001_SM_10006detail6reduce28DeviceReduceSingleTileKernelINS2_10policy_hubIijN4cuda3__47minimumIiEEE10Policy1000EN6thrust24THRUST_300001_SM_1000_NS18transform_iteratorI4GetZNSC_6detail15normal_iteratorINSC_10device_ptrI4int3EEEENSC_11use_defaultESL_EEPijS8_iiNS5_3std3__410__identityEEEvT0_T1_T2_T3_T4_T6_,"aw",@nobits
	.sectionflags	@""
	.align	4
.nv.shared._ZN3cub18CUB_300001_SM_10006detail6reduce28DeviceReduceSingleTileKernelINS2_10policy_hubIijN4cuda3__47minimumIiEEE10Policy1000EN6thrust24THRUST_300001_SM_1000_NS18transform_iteratorI4GetZNSC_6detail15normal_iteratorINSC_10device_ptrI4int3EEEENSC_11use_defaultESL_EEPijS8_iiNS5_3std3__410__identityEEEvT0_T1_T2_T3_T4_T6_:
	.zero		1068


//--------------------- .nv.shared._ZN3cub18CUB_300001_SM_10006detail6reduce18DeviceReduceKernelINS2_10policy_hubIiyN4cuda3__47maximumIiEEE10Policy1000EN6thrust24THRUST_300001_SM_1000_NS18transform_iteratorI4GetYNSC_6detail15normal_iteratorINSC_10device_ptrI4int3EEEENSC_11use_defaultESL_EEyS8_iNS5_3std3__410__identityEEEvT0_PT3_T1_NS0_13GridEvenShareIST_EET2_T4_ --------------------------
	.section	.nv.shared._ZN3cub18CUB_300001_SM_10006detail6reduce18DeviceReduceKernelINS2_10policy_hubIiyN4cuda3__47maximumIiEEE10Policy1000EN6thrust24THRUST_300001_SM_1000_NS18transform_iteratorI4GetYNSC_6detail15normal_iteratorINSC_10device_ptrI4int3EEEENSC_11use_defaultESL_EEyS8_iNS5_3std3__410__identityEEEvT0_PT3_T1_NS0_13GridEvenShareIST_EET2_T4_,"aw",@nobits
	.sectionflags	@""
	.align	4
.nv.shared._ZN3cub18CUB_300001_SM_10006detail6reduce18DeviceReduceKernelINS2_10policy_hubIiyN4cuda3__47maximumIiEEE10Policy1000EN6thrust24THRUST_300001_SM_1000_NS18transform_iteratorI4GetYNSC_6detail15normal_iteratorINSC_10device_ptrI4int3EEEENSC_11use_defaultESL_EEyS8_iNS5_3std3__410__identityEEEvT0_PT3_T1_NS0_13GridEvenShareIST_EET2_T4_:
	.zero		1068


//--------------------- .nv.shared._ZN3cub18CUB_300001_SM_10006detail6reduce28DeviceReduceSingleTileKernelINS2_10policy_hubIiyN4cuda3__47maximumIiEEE10Policy1000EN6thrust24THRUST_300001_SM_1000_NS18transform_iteratorI4GetYNSC_6detail15normal_iteratorINSC_10device_ptrI4int3EEEENSC_11use_defaultESL_EEPiyS8_iiNS5_3std3__410__identityEEEvT0_T1_T2_T3_T4_T6_ --------------------------
	.section	.nv.shared._ZN3cub18CUB_300001_SM_10006detail6reduce28DeviceReduceSingleTileKernelINS2_10policy_hubIiyN4cuda3__47maximumIiEEE10Policy1000EN6thrust24THRUST_300001_SM_1000_NS18transform_iteratorI4GetYNSC_6detail15normal_iteratorINSC_10device_ptrI4int3EEEENSC_11use_defaultESL_EEPiyS8_iiNS5_3std3__410__identityEEEvT0_T1_T2_T3_T4_T6_,"aw",@nobits
	.sectionflags	@""
	.align	4
.nv.shared._ZN3cub18CUB_300001_SM_10006detail6reduce28DeviceReduceSingleTileKernelINS2_10policy_hubIiyN4cuda3__47maximumIiEEE10Policy1000EN6thrust24THRUST_300001_SM_1000_NS18transform_iteratorI4GetYNSC_6detail15normal_iteratorINSC_10device_ptrI4int3EEEENSC_11use_defaultESL_EEPiyS8_iiNS5_3std3__410__identityEEEvT0_T1_T2_T3_T4_T6_:
	.zero		1068


//--------------------- .nv.shared._ZN3cub18CUB_300001_SM_10006detail6reduce18DeviceReduceKernelINS2_10policy_hubIijN4cuda3__47maximumIiEEE10Policy1000EN6thrust24THRUST_300001_SM_1000_NS18transform_iteratorI4GetYNSC_6detail15normal_iteratorINSC_10device_ptrI4int3EEEENSC_11use_defaultESL_EEjS8_iNS5_3std3__410__identityEEEvT0_PT3_T1_NS0_13GridEvenShareIST_EET2_T4_ --------------------------
	.section	.nv.shared._ZN3cub18CUB_300001_SM_10006detail6reduce18DeviceReduceKernelINS2_10policy_hubIijN4cuda3__47maximumIiEEE10Policy1000EN6thrust24THRUST_300001_SM_1000_NS18transform_iteratorI4GetYNSC_6detail15normal_iteratorINSC_10device_ptrI4int3EEEENSC_11use_defaultESL_EEjS8_iNS5_3std3__410__identityEEEvT0_PT3_T1_NS0_13GridEvenShareIST_EET2_T4_,"aw",@nobits
	.sectionflags	@""
	.align	4
.nv.shared._ZN3cub18CUB_300001_SM_10006detail6reduce18DeviceReduceKernelINS2_10policy_hubIijN4cuda3__47maximumIiEEE10Policy1000EN6thrust24THRUST_300001_SM_1000_NS18transform_iteratorI4GetYNSC_6detail15normal_iteratorINSC_10device_ptrI4int3EEEENSC_11use_defaultESL_EEjS8_iNS5_3std3__410__identityEEEvT0_PT3_T1_NS0_13GridEvenShareIST_EET2_T4_:
	.zero		1068


//--------------------- .nv.shared._ZN3cub18CUB_300001_SM_10006detail6reduce28DeviceReduceSingleTileKernelINS2_10policy_hubIijN4cuda3__47maximumIiEEE10Policy1000EN6thrust24THRUST_300001_SM_1000_NS18transform_iteratorI4GetYNSC_6detail15normal_iteratorINSC_10device_ptrI4int3EEEENSC_11use_defaultESL_EEPijS8_iiNS5_3std3__410__identityEEEvT0_T1_T2_T3_T4_T6_ --------------------------
	.section	.nv.shared._ZN3cub18CUB_300001_SM_10006detail6reduce28DeviceReduceSingleTileKernelINS2_10policy_hubIijN4cuda3__47maximumIiEEE10Policy1000EN6thrust24THRUST_300001_SM_1000_NS18transform_iteratorI4GetYNSC_6detail15normal_iteratorINSC_10device_ptrI4int3EEEENSC_11use_defaultESL_EEPijS8_iiNS5_3std3__410__identityEEEvT0_T1_T2_T3_T4_T6_,"aw",@nobits
	.sectionflags	@""
	.align	4
.nv.shared._ZN3cub18CUB_300001_SM_10006detail6reduce28DeviceReduceSingleTileKernelINS2_10policy_hubIijN4cuda3__47maximumIiEEE10Policy1000EN6thrust24THRUST_300001_SM_1000_NS18transform_iteratorI4GetYNSC_6detail15normal_iteratorINSC_10device_ptrI4int3EEEENSC_11use_defaultESL_EEPijS8_iiNS5_3std3__410__identityEEEvT0_T1_T2_T3_T4_T6_:
	.zero		1068


//--------------------- .nv.shared._ZN3cub18CUB_300001_SM_10006detail6reduce18DeviceReduceKernelINS2_10policy_hubIiyN4cuda3__47minimumIiEEE10Policy1000EN6thrust24THRUST_300001_SM_1000_NS18transform_iteratorI4GetYNSC_6detail15normal_iteratorINSC_10device_ptrI4int3EEEENSC_11use_defaultESL_EEyS8_iNS5_3std3__410__identityEEEvT0_PT3_T1_NS0_13GridEvenShareIST_EET2_T4_ --------------------------
	.section	.nv.shared._ZN3cub18CUB_300001_SM_10006detail6reduce18DeviceReduceKernelINS2_10policy_hubIiyN4cuda3__47minimumIiEEE10Policy1000EN6thrust24THRUST_300001_SM_1000_NS18transform_iteratorI4GetYNSC_6detail15normal_iteratorINSC_10device_ptrI4int3EEEENSC_11use_defaultESL_EEyS8_iNS5_3std3__410__identityEEEvT0_PT3_T1_NS0_13GridEvenShareIST_EET2_T4_,"aw",@nobits
	.sectionflags	@""
	.align	4
.nv.shared._ZN3cub18CUB_300001_SM_10006detail6reduce18DeviceReduceKernelINS2_10policy_hubIiyN4cuda3__47minimumIiEEE10Policy1000EN6thrust24THRUST_300001_SM_1000_NS18transform_iteratorI4GetYNSC_6detail15normal_iteratorINSC_10device_ptrI4int3EEEENSC_11use_defaultESL_EEyS8_iNS5_3std3__410__identityEEEvT0_PT3_T1_NS0_13GridEvenShareIST_EET2_T4_:
	.zero		1068


//--------------------- .nv.shared._ZN3cub18CUB_300001_SM_10006detail6reduce28DeviceReduceSingleTileKernelINS2_10policy_hubIiyN4cuda3__47minimumIiEEE10Policy1000EN6thrust24THRUST_300001_SM_1000_NS18transform_iteratorI4GetYNSC_6detail15normal_iteratorINSC_10device_ptrI4int3EEEENSC_11use_defaultESL_EEPiyS8_iiNS5_3std3__410__identityEEEvT0_T1_T2_T3_T4_T6_ --------------------------
	.section	.nv.shared._ZN3cub18CUB_300001_SM_10006detail6reduce28DeviceReduceSingleTileKernelINS2_10policy_hubIiyN4cuda3__47minimumIiEEE10Policy1000EN6thrust24THRUST_300001_SM_1000_NS18transform_iteratorI4GetYNSC_6detail15normal_iteratorINSC_10device_ptrI4int3EEEENSC_11use_defaultESL_EEPiyS8_iiNS5_3std3__410__identityEEEvT0_T1_T2_T3_T4_T6_,"aw",@nobits
	.sectionflags	@""
	.align	4
.nv.shared._ZN3cub18CUB_300001_SM_10006detail6reduce28DeviceReduceSingleTileKernelINS2_10policy_hubIiyN4cuda3__47minimumIiEEE10Policy1000EN6thrust24THRUST_300001_SM_1000_NS18transform_iteratorI4GetYNSC_6detail15normal_iteratorINSC_10device_ptrI4int3EEEENSC_11use_defaultESL_EEPiyS8_iiNS5_3std3__410__identityEEEvT0_T1_T2_T3_T4_T6_:
	.zero		1068


//--------------------- .nv.shared._ZN3cub18CUB_300001_SM_10006detail6reduce18DeviceReduceKernelINS2_10policy_hubIijN4cuda3__47minimumIiEEE10Policy1000EN6thrust24THRUST_300001_SM_1000_NS18transform_iteratorI4GetYNSC_6detail15normal_iteratorINSC_10device_ptrI4int3EEEENSC_11use_defaultESL_EEjS8_iNS5_3std3__410__identityEEEvT0_PT3_T1_NS0_13GridEvenShareIST_EET2_T4_ --------------------------
	.section	.nv.shared._ZN3cub18CUB_300001_SM_10006detail6reduce18DeviceReduceKernelINS2_10policy_hubIijN4cuda3__47minimumIiEEE10Policy1000EN6thrust24THRUST_300001_SM_1000_NS18transform_iteratorI4GetYNSC_6detail15normal_iteratorINSC_10device_ptrI4int3EEEENSC_11use_defaultESL_EEjS8_iNS5_3std3__410__identityEEEvT0_PT3_T1_NS0_13GridEvenShareIST_EET2_T4_,"aw",@nobits
	.sectionflags	@""
	.align	4
.nv.shared._ZN3cub18CUB_300001_SM_10006detail6reduce18DeviceReduceKernelINS2_10policy_hubIijN4cuda3__47minimumIiEEE10Policy1000EN6thrust24THRUST_300001_SM_1000_NS18transform_iteratorI4GetYNSC_6detail15normal_iteratorINSC_10device_ptrI4int3EEEENSC_11use_defaultESL_EEjS8_iNS5_3std3__410__identityEEEvT0_PT3_T1_NS0_13GridEvenShareIST_EET2_T4_:
	.zero		1068


//--------------------- .nv.shared._ZN3cub18CUB_300001_SM_10006detail6reduce28DeviceReduceSingleTileKernelINS2_10policy_hubIijN4cuda3__47minimumIiEEE10Policy1000EN6thrust24THRUST_300001_SM_1000_NS18transform_iteratorI4GetYNSC_6detail15normal_iteratorINSC_10device_ptrI4int3EEEENSC_11use_defaultESL_EEPijS8_iiNS5_3std3__410__identityEEEvT0_T1_T2_T3_T4_T6_ --------------------------
	.section	.nv.shared._ZN3cub18CUB_300001_SM_10006detail6reduce28DeviceReduceSingleTileKernelINS2_10policy_hubIijN4cuda3__47minimumIiEEE10Policy1000EN6thrust24THRUST_300001_SM_1000_NS18transform_iteratorI4GetYNSC_6detail15normal_iteratorINSC_10device_ptrI4int3EEEENSC_11use_defaultESL_EEPijS8_iiNS5_3std3__410__identityEEEvT0_T1_T2_T3_T4_T6_,"aw",@nobits
	.sectionflags	@""
	.align	4
.nv.shared._ZN3cub18CUB_300001_SM_10006detail6reduce28DeviceReduceSingleTileKernelINS2_10policy_hubIijN4cuda3__47minimumIiEEE10Policy1000EN6thrust24THRUST_300001_SM_1000_NS18transform_iteratorI4GetYNSC_6detail15normal_iteratorINSC_10device_ptrI4int3EEEENSC_11use_defaultESL_EEPijS8_iiNS5_3std3__410__identityEEEvT0_T1_T2_T3_T4_T6_:
	.zero		1068


//--------------------- .nv.shared._ZN3cub18CUB_300001_SM_10006detail6reduce28DeviceReduceSingleTileKernelINS2_10policy_hubIiyN4cuda3__47maximumIiEEE10Policy1000EPiSB_iS8_iiNS5_3std3__410__identityEEEvT0_T1_T2_T3_T4_T6_ --------------------------
	.section	.nv.shared._ZN3cub18CUB_300001_SM_10006detail6reduce28DeviceReduceSingleTileKernelINS2_10policy_hubIiyN4cuda3__47maximumIiEEE10Policy1000EPiSB_iS8_iiNS5_3std3__410__identityEEEvT0_T1_T2_T3_T4_T6_,"aw",@nobits
	.sectionflags	@""
	.align	4
.nv.shared._ZN3cub18CUB_300001_SM_10006detail6reduce28DeviceReduceSingleTileKernelINS2_10policy_hubIiyN4cuda3__47maximumIiEEE10Policy1000EPiSB_iS8_iiNS5_3std3__410__identityEEEvT0_T1_T2_T3_T4_T6_:
	.zero		1068


//--------------------- .nv.shared._ZN3cub18CUB_300001_SM_10006detail6reduce18DeviceReduceKernelINS2_10policy_hubIiyN4cuda3__47maximumIiEEE10Policy1000EN6thrust24THRUST_300001_SM_1000_NS18transform_iteratorI4GetXNSC_6detail15normal_iteratorINSC_10device_ptrI4int3EEEENSC_11use_defaultESL_EEyS8_iNS5_3std3__410__identityEEEvT0_PT3_T1_NS0_13GridEvenShareIST_EET2_T4_ --------------------------
	.section	.nv.shared._ZN3cub18CUB_300001_SM_10006detail6reduce18DeviceReduceKernelINS2_10policy_hubIiyN4cuda3__47maximumIiEEE10Policy1000EN6thrust24THRUST_300001_SM_1000_NS18transform_iteratorI4GetXNSC_6detail15normal_iteratorINSC_10device_ptrI4int3EEEENSC_11use_defaultESL_EEyS8_iNS5_3std3__410__identityEEEvT0_PT3_T1_NS0_13GridEvenShareIST_EET2_T4_,"aw",@nobits
	.sectionflags	@""
	.align	4
.nv.shared._ZN3cub18CUB_300001_SM_10006detail6reduce18DeviceReduceKernelINS2_10policy_hubIiyN4cuda3__47maximumIiEEE10Policy1000EN6thrust24THRUST_300001_SM_1000_NS18transform_iteratorI4GetXNSC_6detail15normal_iteratorINSC_10device_ptrI4int3EEEENSC_11use_defaultESL_EEyS8_iNS5_3std3__410__identityEEEvT0_PT3_T1_NS0_13GridEvenShareIST_EET2_T4_:
	.zero		1068


//--------------------- .nv.shared._ZN3cub18CUB_300001_SM_10006detail6reduce28DeviceReduceSingleTileKernelINS2_10policy_hubIiyN4cuda3__47maximumIiEEE10Policy1000EN6thrust24THRUST_300001_SM_1000_NS18transform_iteratorI4GetXNSC_6detail15normal_iteratorINSC_10device_ptrI4int3EEEENSC_11use_defaultESL_EEPiyS8_iiNS5_3std3__410__identityEEEvT0_T1_T2_T3_T4_T6_ --------------------------
	.section	.nv.shared._ZN3cub18CUB_300001_SM_10006detail6reduce28DeviceReduceSingleTileKernelINS2_10policy_hubIiyN4cuda3__47maximumIiEEE10Policy1000EN6thrust24THRUST_300001_SM_1000_NS18transform_iteratorI4GetXNSC_6detail15normal_iteratorINSC_10device_ptrI4int3EEEENSC_11use_defaultESL_EEPiyS8_iiNS5_3std3__410__identityEEEvT0_T1_T2_T3_T4_T6_,"aw",@nobits
	.sectionflags	@""
	.align	4
.nv.shared._ZN3cub18CUB_300001_SM_10006detail6reduce28DeviceReduceSingleTileKernelINS2_10policy_hubIiyN4cuda3__47maximumIiEEE10Policy1000EN6thrust24THRUST_300001_SM_1000_NS18transform_iteratorI4GetXNSC_6detail15normal_iteratorINSC_10device_ptrI4int3EEEENSC_11use_defaultESL_EEPiyS8_iiNS5_3std3__410__identityEEEvT0_T1_T2_T3_T4_T6_:
	.zero		1068


//--------------------- .nv.shared._ZN3cub18CUB_300001_SM_10006detail6reduce28DeviceReduceSingleTileKernelINS2_10policy_hubIijN4cuda3__47maximumIiEEE10Policy1000EPiSB_iS8_iiNS5_3std3__410__identityEEEvT0_T1_T2_T3_T4_T6_ --------------------------
	.section	.nv.shared._ZN3cub18CUB_300001_SM_10006detail6reduce28DeviceReduceSingleTileKernelINS2_10policy_hubIijN4cuda3__47maximumIiEEE10Policy1000EPiSB_iS8_iiNS5_3std3__410__identityEEEvT0_T1_T2_T3_T4_T6_,"aw",@nobits
	.sectionflags	@""
	.align	4
.nv.shared._ZN3cub18CUB_300001_SM_10006detail6reduce28DeviceReduceSingleTileKernelINS2_10policy_hubIijN4cuda3__47maximumIiEEE10Policy1000EPiSB_iS8_iiNS5_3std3__410__identityEEEvT0_T1_T2_T3_T4_T6_:
	.zero		1068


//--------------------- .nv.shared._ZN3cub18CUB_300001_SM_10006detail6reduce18DeviceReduceKernelINS2_10policy_hubIijN4cuda3__47maximumIiEEE10Policy1000EN6thrust24THRUST_300001_SM_1000_NS18transform_iteratorI4GetXNSC_6detail15normal_iteratorINSC_10device_ptrI4int3EEEENSC_11use_defaultESL_EEjS8_iNS5_3std3__410__identityEEEvT0_PT3_T1_NS0_13GridEvenShareIST_EET2_T4_ --------------------------
	.section	.nv.shared._ZN3cub18CUB_300001_SM_10006detail6reduce18DeviceReduceKernelINS2_10policy_hubIijN4cuda3__47maximumIiEEE10Policy1000EN6thrust24THRUST_300001_SM_1000_NS18transform_iteratorI4GetXNSC_6detail15normal_iteratorINSC_10device_ptrI4int3EEEENSC_11use_defaultESL_EEjS8_iNS5_3std3__410__identityEEEvT0_PT3_T1_NS0_13GridEvenShareIST_EET2_T4_,"aw",@nobits
	.sectionflags	@""
	.align	4
.nv.shared._ZN3cub18CUB_300001_SM_10006detail6reduce18DeviceReduceKernelINS2_10policy_hubIijN4cuda3__47maximumIiEEE10Policy1000EN6thrust24THRUST_300001_SM_1000_NS18transform_iteratorI4GetXNSC_6detail15normal_iteratorINSC_10device_ptrI4int3EEEENSC_11use_defaultESL_EEjS8_iNS5_3std3__410__identityEEEvT0_PT3_T1_NS0_13GridEvenShareIST_EET2_T4_:
	.zero		1068


//--------------------- .nv.shared._ZN3cub18CUB_300001_SM_10006detail6reduce28DeviceReduceSingleTileKernelINS2_10policy_hubIijN4cuda3__47maximumIiEEE10Policy1000EN6thrust24THRUST_300001_SM_1000_NS18transform_iteratorI4GetXNSC_6detail15normal_iteratorINSC_10device_ptrI4int3EEEENSC_11use_defaultESL_EEPijS8_iiNS5_3std3__410__identityEEEvT0_T1_T2_T3_T4_T6_ --------------------------
	.section	.nv.shared._ZN3cub18CUB_300001_SM_10006detail6reduce28DeviceReduceSingleTileKernelINS2_10policy_hubIijN4cuda3__47maximumIiEEE10Policy1000EN6thrust24THRUST_300001_SM_1000_NS18transform_iteratorI4GetXNSC_6detail15normal_iteratorINSC_10device_ptrI4int3EEEENSC_11use_defaultESL_EEPijS8_iiNS5_3std3__410__identityEEEvT0_T1_T2_T3_T4_T6_,"aw",@nobits
	.sectionflags	@""
	.align	4
.nv.shared._ZN3cub18CUB_300001_SM_10006detail6reduce28DeviceReduceSingleTileKernelINS2_10policy_hubIijN4cuda3__47maximumIiEEE10Policy1000EN6thrust24THRUST_300001_SM_1000_NS18transform_iteratorI4GetXNSC_6detail15normal_iteratorINSC_10device_ptrI4int3EEEENSC_11use_defaultESL_EEPijS8_iiNS5_3std3__410__identityEEEvT0_T1_T2_T3_T4_T6_:
	.zero		1068


//--------------------- .nv.shared._ZN3cub18CUB_300001_SM_10006detail6reduce28DeviceReduceSingleTileKernelINS2_10policy_hubIiyN4cuda3__47minimumIiEEE10Policy1000EPiSB_iS8_iiNS5_3std3__410__identityEEEvT0_T1_T2_T3_T4_T6_ --------------------------
	.section	.nv.shared._ZN3cub18CUB_300001_SM_10006detail6reduce28DeviceReduceSingleTileKernelINS2_10policy_hubIiyN4cuda3__47minimumIiEEE10Policy1000EPiSB_iS8_iiNS5_3std3__410__identityEEEvT0_T1_T2_T3_T4_T6_,"aw",@nobits
	.sectionflags	@""
	.align	4
.nv.shared._ZN3cub18CUB_300001_SM_10006detail6reduce28DeviceReduceSingleTileKernelINS2_10policy_hubIiyN4cuda3__47minimumIiEEE10Policy1000EPiSB_iS8_iiNS5_3std3__410__identityEEEvT0_T1_T2_T3_T4_T6_:
	.zero		1068


//--------------------- .nv.shared._ZN3cub18CUB_300001_SM_10006detail6reduce18DeviceReduceKernelINS2_10policy_hubIiyN4cuda3__47minimumIiEEE10Policy1000EN6thrust24THRUST_300001_SM_1000_NS18transform_iteratorI4GetXNSC_6detail15normal_iteratorINSC_10device_ptrI4int3EEEENSC_11use_defaultESL_EEyS8_iNS5_3std3__410__identityEEEvT0_PT3_T1_NS0_13GridEvenShareIST_EET2_T4_ --------------------------
	.section	.nv.shared._ZN3cub18CUB_300001_SM_10006detail6reduce18DeviceReduceKernelINS2_10policy_hubIiyN4cuda3__47minimumIiEEE10Policy1000EN6thrust24THRUST_300001_SM_1000_NS18transform_iteratorI4GetXNSC_6detail15normal_iteratorINSC_10device_ptrI4int3EEEENSC_11use_defaultESL_EEyS8_iNS5_3std3__410__identityEEEvT0_PT3_T1_NS0_13GridEvenShareIST_EET2_T4_,"aw",@nobits
	.sectionflags	@""
	.align	4
.nv.shared._ZN3cub18CUB_300001_SM_10006detail6reduce18DeviceReduceKernelINS2_10policy_hubIiyN4cuda3__47minimumIiEEE10Policy1000EN6thrust24THRUST_300001_SM_1000_NS18transform_iteratorI4GetXNSC_6detail15normal_iteratorINSC_10device_ptrI4int3EEEENSC_11use_defaultESL_EEyS8_iNS5_3std3__410__identityEEEvT0_PT3_T1_NS0_13GridEvenShareIST_EET2_T4_:
	.zero		1068


//--------------------- .nv.shared._ZN3cub18CUB_300001_SM_10006detail6reduce28DeviceReduceSingleTileKernelINS2_10policy_hubIiyN4cuda3__47minimumIiEEE10Policy1000EN6thrust24THRUST_300001_SM_1000_NS18transform_iteratorI4GetXNSC_6detail15normal_iteratorINSC_10device_ptrI4int3EEEENSC_11use_defaultESL_EEPiyS8_iiNS5_3std3__410__identityEEEvT0_T1_T2_T3_T4_T6_ --------------------------
	.section	.nv.shared._ZN3cub18CUB_300001_SM_10006detail6reduce28DeviceReduceSingleTileKernelINS2_10policy_hubIiyN4cuda3__47minimumIiEEE10Policy1000EN6thrust24THRUST_300001_SM_1000_NS18transform_iteratorI4GetXNSC_6detail15normal_iteratorINSC_10device_ptrI4int3EEEENSC_11use_defaultESL_EEPiyS8_iiNS5_3std3__410__identityEEEvT0_T1_T2_T3_T4_T6_,"aw",@nobits
	.sectionflags	@""
	.align	4
.nv.shared._ZN3cub18CUB_300001_SM_10006detail6reduce28DeviceReduceSingleTileKernelINS2_10policy_hubIiyN4cuda3__47minimumIiEEE10Policy1000EN6thrust24THRUST_300001_SM_1000_NS18transform_iteratorI4GetXNSC_6detail15normal_iteratorINSC_10device_ptrI4int3EEEENSC_11use_defaultESL_EEPiyS8_iiNS5_3std3__410__identityEEEvT0_T1_T2_T3_T4_T6_:
	.zero		1068


//--------------------- .nv.shared._ZN3cub18CUB_300001_SM_10006detail6reduce28DeviceReduceSingleTileKernelINS2_10policy_hubIijN4cuda3__47minimumIiEEE10Policy1000EPiSB_iS8_iiNS5_3std3__410__identityEEEvT0_T1_T2_T3_T4_T6_ --------------------------
	.section	.nv.shared._ZN3cub18CUB_300001_SM_10006detail6reduce28DeviceReduceSingleTileKernelINS2_10policy_hubIijN4cuda3__47minimumIiEEE10Policy1000EPiSB_iS8_iiNS5_3std3__410__identityEEEvT0_T1_T2_T3_T4_T6_,"aw",@nobits
	.sectionflags	@""
	.align	4
.nv.shared._ZN3cub18CUB_300001_SM_10006detail6reduce28DeviceReduceSingleTileKernelINS2_10policy_hubIijN4cuda3__47minimumIiEEE10Policy1000EPiSB_iS8_iiNS5_3std3__410__identityEEEvT0_T1_T2_T3_T4_T6_:
	.zero		1068


//--------------------- .nv.shared._ZN3cub18CUB_300001_SM_10006detail6reduce18DeviceReduceKernelINS2_10policy_hubIijN4cuda3__47minimumIiEEE10Policy1000EN6thrust24THRUST_300001_SM_1000_NS18transform_iteratorI4GetXNSC_6detail15normal_iteratorINSC_10device_ptrI4int3EEEENSC_11use_defaultESL_EEjS8_iNS5_3std3__410__identityEEEvT0_PT3_T1_NS0_13GridEvenShareIST_EET2_T4_ --------------------------
	.section	.nv.shared._ZN3cub18CUB_300001_SM_10006detail6reduce18DeviceReduceKernelINS2_10policy_hubIijN4cuda3__47minimumIiEEE10Policy1000EN6thrust24THRUST_300001_SM_1000_NS18transform_iteratorI4GetXNSC_6detail15normal_iteratorINSC_10device_ptrI4int3EEEENSC_11use_defaultESL_EEjS8_iNS5_3std3__410__identityEEEvT0_PT3_T1_NS0_13GridEvenShareIST_EET2_T4_,"aw",@nobits
	.sectionflags	@""
	.align	4
.nv.shared._ZN3cub18CUB_300001_SM_10006detail6reduce18DeviceReduceKernelINS2_10policy_hubIijN4cuda3__47minimumIiEEE10Policy1000EN6thrust24THRUST_300001_SM_1000_NS18transform_iteratorI4GetXNSC_6detail15normal_iteratorINSC_10device_ptrI4int3EEEENSC_11use_defaultESL_EEjS8_iNS5_3std3__410__identityEEEvT0_PT3_T1_NS0_13GridEvenShareIST_EET2_T4_:
	.zero		1068


//--------------------- .nv.shared._ZN3cub18CUB_300001_SM_10006detail6reduce28DeviceReduceSingleTileKernelINS2_10policy_hubIijN4cuda3__47minimumIiEEE10Policy1000EN6thrust24THRUST_300001_SM_1000_NS18transform_iteratorI4GetXNSC_6detail15normal_iteratorINSC_10device_ptrI4int3EEEENSC_11use_defaultESL_EEPijS8_iiNS5_3std3__410__identityEEEvT0_T1_T2_T3_T4_T6_ --------------------------
	.section	.nv.shared._ZN3cub18CUB_300001_SM_10006detail6reduce28DeviceReduceSingleTileKernelINS2_10policy_hubIijN4cuda3__47minimumIiEEE10Policy1000EN6thrust24THRUST_300001_SM_1000_NS18transform_iteratorI4GetXNSC_6detail15normal_iteratorINSC_10device_ptrI4int3EEEENSC_11use_defaultESL_EEPijS8_iiNS5_3std3__410__identityEEEvT0_T1_T2_T3_T4_T6_,"aw",@nobits
	.sectionflags	@""
	.align	4
.nv.shared._ZN3cub18CUB_300001_SM_10006detail6reduce28DeviceReduceSingleTileKernelINS2_10policy_hubIijN4cuda3__47minimumIiEEE10Policy1000EN6thrust24THRUST_300001_SM_1000_NS18transform_iteratorI4GetXNSC_6detail15normal_iteratorINSC_10device_ptrI4int3EEEENSC_11use_defaultESL_EEPijS8_iiNS5_3std3__410__identityEEEvT0_T1_T2_T3_T4_T6_:
	.zero		1068


//--------------------- .nv.constant0._ZN3cub18CUB_300001_SM_10006detail10merge_sort26DeviceMergeSortMergeKernelINS2_10policy_hubIN6thrust24THRUST_300001_SM_1000_NS6detail15normal_iteratorINS6_10device_ptrI4int3EEEEE9Policy600ESC_PNS0_8NullTypeESC_SG_m8Int3LessSA_SF_EEvbT2_T3_T4_PT6_PT7_T5_PSK_SK_NS1_7vsmem_tE --------------------------
	.section	.nv.constant0._ZN3cub18CUB_300001_SM_10006detail10merge_sort26DeviceMergeSortMergeKernelINS2_10policy_hubIN6thrust24THRUST_300001_SM_1000_NS6detail15normal_iteratorINS6_10device_ptrI4int3EEEEE9Policy600ESC_PNS0_8NullTypeESC_SG_m8Int3LessSA_SF_EEvbT2_T3_T4_PT6_PT7_T5_PSK_SK_NS1_7vsmem_tE,"a",@progbits
	.sectionflags	@""
	.align	4
.nv.constant0._ZN3cub18CUB_300001_SM_10006detail10merge_sort26DeviceMergeSortMergeKernelINS2_10policy_hubIN6thrust24THRUST_300001_SM_1000_NS6detail15normal_iteratorINS6_10device_ptrI4int3EEEEE9Policy600ESC_PNS0_8NullTypeESC_SG_m8Int3LessSA_SF_EEvbT2_T3_T4_PT6_PT7_T5_PSK_SK_NS1_7vsmem_tE:
	.zero		976


//--------------------- .nv.constant0._ZN3cub18CUB_300001_SM_10006detail10merge_sort30DeviceMergeSortPartitionKernelIN6thrust24THRUST_300001_SM_1000_NS6detail15normal_iteratorINS5_10device_ptrI4int3EEEEm8Int3LessS9_EEvbT_PT2_T0_SG_PSG_T1_SG_i --------------------------
	.section	.nv.constant0._ZN3cub18CUB_300001_SM_10006detail10merge_sort30DeviceMergeSortPartitionKernelIN6thrust24THRUST_300001_SM_1000_NS6detail15normal_iteratorINS5_10device_ptrI4int3EEEEm8Int3LessS9_EEvbT_PT2_T0_SG_PSG_T1_SG_i,"a",@progbits
	.sectionflags	@""
	.align	4
.nv.constant0._ZN3cub18CUB_300001_SM_10006detail10merge_sort30DeviceMergeSortPartitionKernelIN6thrust24THRUST_300001_SM_1000_NS6detail15normal_iteratorINS5_10device_ptrI4int3EEEEm8Int3LessS9_EEvbT_PT2_T0_SG_PSG_T1_SG_i:
	.zero		964


//--------------------- .nv.constant0._ZN3cub18CUB_300001_SM_10006detail10merge_sort30DeviceMergeSortBlockSortKernelINS2_10policy_hubIN6thrust24THRUST_300001_SM_1000_NS6detail15normal_iteratorINS6_10device_ptrI4int3EEEEE9Policy600ESC_PNS0_8NullTypeESC_SG_m8Int3LessSA_SF_EEvbT0_T1_T2_T3_T4_PT6_PT7_T5_NS1_7vsmem_tE --------------------------
	.section	.nv.constant0._ZN3cub18CUB_300001_SM_10006detail10merge_sort30DeviceMergeSortBlockSortKernelINS2_10policy_hubIN6thrust24THRUST_300001_SM_1000_NS6detail15normal_iteratorINS6_10device_ptrI4int3EEEEE9Policy600ESC_PNS0_8NullTypeESC_SG_m8Int3LessSA_SF_EEvbT0_T1_T2_T3_T4_PT6_PT7_T5_NS1_7vsmem_tE,"a",@progbits
	.sectionflags	@""
	.align	4
.nv.constant0._ZN3cub18CUB_300001_SM_10006detail10merge_sort30DeviceMergeSortBlockSortKernelINS2_10policy_hubIN6thrust24THRUST_300001_SM_1000_NS6detail15normal_iteratorINS6_10device_ptrI4int3EEEEE9Policy600ESC_PNS0_8NullTypeESC_SG_m8Int3LessSA_SF_EEvbT0_T1_T2_T3_T4_PT6_PT7_T5_NS1_7vsmem_tE:
	.zero		976


//--------------------- .nv.constant0._ZN3cub18CUB_300001_SM_10006detail10merge_sort26DeviceMergeSortMergeKernelINS2_10policy_hubIN6thrust24THRUST_300001_SM_1000_NS6detail15normal_iteratorINS6_10device_ptrI4int3EEEEE9Policy600ESC_PNS0_8NullTypeESC_SG_j8Int3LessSA_SF_EEvbT2_T3_T4_PT6_PT7_T5_PSK_SK_NS1_7vsmem_tE --------------------------
	.section	.nv.constant0._ZN3cub18CUB_300001_SM_10006detail10merge_sort26DeviceMergeSortMergeKernelINS2_10policy_hubIN6thrust24THRUST_300001_SM_1000_NS6detail15normal_iteratorINS6_10device_ptrI4int3EEEEE9Policy600ESC_PNS0_8NullTypeESC_SG_j8Int3LessSA_SF_EEvbT2_T3_T4_PT6_PT7_T5_PSK_SK_NS1_7vsmem_tE,"a",@progbits
	.sectionflags	@""
	.align	4
.nv.constant0._ZN3cub18CUB_300001_SM_10006detail10merge_sort26DeviceMergeSortMergeKernelINS2_10policy_hubIN6thrust24THRUST_300001_SM_1000_NS6detail15normal_iteratorINS6_10device_ptrI4int3EEEEE9Policy600ESC_PNS0_8NullTypeESC_SG_j8Int3LessSA_SF_EEvbT2_T3_T4_PT6_PT7_T5_PSK_SK_NS1_7vsmem_tE:
	.zero		976


//--------------------- .nv.constant0._ZN3cub18CUB_300001_SM_10006detail10merge_sort30DeviceMergeSortPartitionKernelIN6thrust24THRUST_300001_SM_1000_NS6detail15normal_iteratorINS5_10device_ptrI4int3EEEEj8Int3LessS9_EEvbT_PT2_T0_SG_PSG_T1_SG_i --------------------------
	.section	.nv.constant0._ZN3cub18CUB_300001_SM_10006detail10merge_sort30DeviceMergeSortPartitionKernelIN6thrust24THRUST_300001_SM_1000_NS6detail15normal_iteratorINS5_10device_ptrI4int3EEEEj8Int3LessS9_EEvbT_PT2_T0_SG_PSG_T1_SG_i,"a",@progbits
	.sectionflags	@""
	.align	4
.nv.constant0._ZN3cub18CUB_300001_SM_10006detail10merge_sort30DeviceMergeSortPartitionKernelIN6thrust24THRUST_300001_SM_1000_NS6detail15normal_iteratorINS5_10device_ptrI4int3EEEEj8Int3LessS9_EEvbT_PT2_T0_SG_PSG_T1_SG_i:
	.zero		948


//--------------------- .nv.constant0._ZN3cub18CUB_300001_SM_10006detail10merge_sort30DeviceMergeSortBlockSortKernelINS2_10policy_hubIN6thrust24THRUST_300001_SM_1000_NS6detail15normal_iteratorINS6_10device_ptrI4int3EEEEE9Policy600ESC_PNS0_8NullTypeESC_SG_j8Int3LessSA_SF_EEvbT0_T1_T2_T3_T4_PT6_PT7_T5_NS1_7vsmem_tE --------------------------
	.section	.nv.constant0._ZN3cub18CUB_300001_SM_10006detail10merge_sort30DeviceMergeSortBlockSortKernelINS2_10policy_hubIN6thrust24THRUST_300001_SM_1000_NS6detail15normal_iteratorINS6_10device_ptrI4int3EEEEE9Policy600ESC_PNS0_8NullTypeESC_SG_j8Int3LessSA_SF_EEvbT0_T1_T2_T3_T4_PT6_PT7_T5_NS1_7vsmem_tE,"a",@progbits
	.sectionflags	@""
	.align	4
.nv.constant0._ZN3cub18CUB_300001_SM_10006detail10merge_sort30DeviceMergeSortBlockSortKernelINS2_10policy_hubIN6thrust24THRUST_300001_SM_1000_NS6detail15normal_iteratorINS6_10device_ptrI4int3EEEEE9Policy600ESC_PNS0_8NullTypeESC_SG_j8Int3LessSA_SF_EEvbT0_T1_T2_T3_T4_PT6_PT7_T5_NS1_7vsmem_tE:
	.zero		976


//--------------------- .nv.constant0._ZN3cub18CUB_300001_SM_10006detail6reduce18DeviceReduceKernelINS2_10policy_hubIiyN4cuda3__47maximumIiEEE10Policy1000EN6thrust24THRUST_300001_SM_1000_NS18transform_iteratorI4GetZNSC_6detail15normal_iteratorINSC_10device_ptrI4int3EEEENSC_11use_defaultESL_EEyS8_iNS5_3std3__410__identityEEEvT0_PT3_T1_NS0_13GridEvenShareIST_EET2_T4_ --------------------------
	.section	.nv.constant0._ZN3cub18CUB_300001_SM_10006detail6reduce18DeviceReduceKernelINS2_10policy_hubIiyN4cuda3__47maximumIiEEE10Policy1000EN6thrust24THRUST_300001_SM_1000_NS18transform_iteratorI4GetZNSC_6detail15normal_iteratorINSC_10device_ptrI4int3EEEENSC_11use_defaultESL_EEyS8_iNS5_3std3__410__identityEEEvT0_PT3_T1_NS0_13GridEvenShareIST_EET2_T4_,"a",@progbits
	.sectionflags	@""
	.align	4
.nv.constant0._ZN3cub18CUB_300001_SM_10006detail6reduce18DeviceReduceKernelINS2_10policy_hubIiyN4cuda3__47maximumIiEEE10Policy1000EN6thrust24THRUST_300001_SM_1000_NS18transform_iteratorI4GetZNSC_6detail15normal_iteratorINSC_10device_ptrI4int3EEEENSC_11use_defaultESL_EEyS8_iNS5_3std3__410__identityEEEvT0_PT3_T1_NS0_13GridEvenShareIST_EET2_T4_:
	.zero		1002


//--------------------- .nv.constant0._ZN3cub18CUB_300001_SM_10006detail6reduce28DeviceReduceSingleTileKernelINS2_10policy_hubIiyN4cuda3__47maximumIiEEE10Policy1000EN6thrust24THRUST_300001_SM_1000_NS18transform_iteratorI4GetZNSC_6detail15normal_iteratorINSC_10device_ptrI4int3EEEENSC_11use_defaultESL_EEPiyS8_iiNS5_3std3__410__identityEEEvT0_T1_T2_T3_T4_T6_ --------------------------
	.section	.nv.constant0._ZN3cub18CUB_300001_SM_10006detail6reduce28DeviceReduceSingleTileKernelINS2_10policy_hubIiyN4cuda3__47maximumIiEEE10Policy1000EN6thrust24THRUST_300001_SM_1000_NS18transform_iteratorI4GetZNSC_6detail15normal_iteratorINSC_10device_ptrI4int3EEEENSC_11use_defaultESL_EEPiyS8_iiNS5_3std3__410__identityEEEvT0_T1_T2_T3_T4_T6_,"a",@progbits
	.sectionflags	@""
	.align	4
.nv.constant0._ZN3cub18CUB_300001_SM_10006detail6reduce28DeviceReduceSingleTileKernelINS2_10policy_hubIiyN4cuda3__47maximumIiEEE10Policy1000EN6thrust24THRUST_300001_SM_1000_NS18transform_iteratorI4GetZNSC_6detail15normal_iteratorINSC_10device_ptrI4int3EEEENSC_11use_defaultESL_EEPiyS8_iiNS5_3std3__410__identityEEEvT0_T1_T2_T3_T4_T6_:
	.zero		937


//--------------------- .nv.constant0._ZN3cub18CUB_300001_SM_10006detail6reduce18DeviceReduceKernelINS2_10policy_hubIijN4cuda3__47maximumIiEEE10Policy1000EN6thrust24THRUST_300001_SM_1000_NS18transform_iteratorI4GetZNSC_6detail15normal_iteratorINSC_10device_ptrI4int3EEEENSC_11use_defaultESL_EEjS8_iNS5_3std3__410__identityEEEvT0_PT3_T1_NS0_13GridEvenShareIST_EET2_T4_ --------------------------
	.section	.nv.constant0._ZN3cub18CUB_300001_SM_10006detail6reduce18DeviceReduceKernelINS2_10policy_hubIijN4cuda3__47maximumIiEEE10Policy1000EN6thrust24THRUST_300001_SM_1000_NS18transform_iteratorI4GetZNSC_6detail15normal_iteratorINSC_10device_ptrI4int3EEEENSC_11use_defaultESL_EEjS8_iNS5_3std3__410__identityEEEvT0_PT3_T1_NS0_13GridEvenShareIST_EET2_T4_,"a",@progbits
	.sectionflags	@""
	.align	4
.nv.constant0._ZN3cub18CUB_300001_SM_10006detail6reduce18DeviceReduceKernelINS2_10policy_hubIijN4cuda3__47maximumIiEEE10Policy1000EN6thrust24THRUST_300001_SM_1000_NS18transform_iteratorI4GetZNSC_6detail15normal_iteratorINSC_10device_ptrI4int3EEEENSC_11use_defaultESL_EEjS8_iNS5_3std3__410__identityEEEvT0_PT3_T1_NS0_13GridEvenShareIST_EET2_T4_:
	.zero		966


//--------------------- .nv.constant0._ZN3cub18CUB_300001_SM_10006detail6reduce28DeviceReduceSingleTileKernelINS2_10policy_hubIijN4cuda3__47maximumIiEEE10Policy1000EN6thrust24THRUST_300001_SM_1000_NS18transform_iteratorI4GetZNSC_6detail15normal_iteratorINSC_10device_ptrI4int3EEEENSC_11use_defaultESL_EEPijS8_iiNS5_3std3__410__identityEEEvT0_T1_T2_T3_T4_T6_ --------------------------
	.section	.nv.constant0._ZN3cub18CUB_300001_SM_10006detail6reduce28DeviceReduceSingleTileKernelINS2_10policy_hubIijN4cuda3__47maximumIiEEE10Policy1000EN6thrust24THRUST_300001_SM_1000_NS18transform_iteratorI4GetZNSC_6detail15normal_iteratorINSC_10device_ptrI4int3EEEENSC_11use_defaultESL_EEPijS8_iiNS5_3std3__410__identityEEEvT0_T1_T2_T3_T4_T6_,"a",@progbits
	.sectionflags	@""
	.align	4
.nv.constant0._ZN3cub18CUB_300001_SM_10006detail6reduce28DeviceReduceSingleTileKernelINS2_10policy_hubIijN4cuda3__47maximumIiEEE10Policy1000EN6thrust24THRUST_300001_SM_1000_NS18transform_iteratorI4GetZNSC_6detail15normal_iteratorINSC_10device_ptrI4int3EEEENSC_11use_defaultESL_EEPijS8_iiNS5_3std3__410__identityEEEvT0_T1_T2_T3_T4_T6_:
	.zero		933


//--------------------- .nv.constant0._ZN3cub18CUB_300001_SM_10006detail6reduce18DeviceReduceKernelINS2_10policy_hubIiyN4cuda3__47minimumIiEEE10Policy1000EN6thrust24THRUST_300001_SM_1000_NS18transform_iteratorI4GetZNSC_6detail15normal_iteratorINSC_10device_ptrI4int3EEEENSC_11use_defaultESL_EEyS8_iNS5_3std3__410__identityEEEvT0_PT3_T1_NS0_13GridEvenShareIST_EET2_T4_ --------------------------
	.section	.nv.constant0._ZN3cub18CUB_300001_SM_10006detail6reduce18DeviceReduceKernelINS2_10policy_hubIiyN4cuda3__47minimumIiEEE10Policy1000EN6thrust24THRUST_300001_SM_1000_NS18transform_iteratorI4GetZNSC_6detail15normal_iteratorINSC_10device_ptrI4int3EEEENSC_11use_defaultESL_EEyS8_iNS5_3std3__410__identityEEEvT0_PT3_T1_NS0_13GridEvenShareIST_EET2_T4_,"a",@progbits
	.sectionflags	@""
	.align	4
.nv.constant0._ZN3cub18CUB_300001_SM_10006detail6reduce18DeviceReduceKernelINS2_10policy_hubIiyN4cuda3__47minimumIiEEE10Policy1000EN6thrust24THRUST_300001_SM_1000_NS18transform_iteratorI4GetZNSC_6detail15normal_iteratorINSC_10device_ptrI4int3EEEENSC_11use_defaultESL_EEyS8_iNS5_3std3__410__identityEEEvT0_PT3_T1_NS0_13GridEvenShareIST_EET2_T4_:
	.zero		1002


//--------------------- .nv.constant0._ZN3cub18CUB_300001_SM_10006detail6reduce28DeviceReduceSingleTileKernelINS2_10policy_hubIiyN4cuda3__47minimumIiEEE10Policy1000EN6thrust24THRUST_300001_SM_1000_NS18transform_iteratorI4GetZNSC_6detail15normal_iteratorINSC_10device_ptrI4int3EEEENSC_11use_defaultESL_EEPiyS8_iiNS5_3std3__410__identityEEEvT0_T1_T2_T3_T4_T6_ --------------------------
	.section	.nv.constant0._ZN3cub18CUB_300001_SM_10006detail6reduce28DeviceReduceSingleTileKernelINS2_10policy_hubIiyN4cuda3__47minimumIiEEE10Policy1000EN6thrust24THRUST_300001_SM_1000_NS18transform_iteratorI4GetZNSC_6detail15normal_iteratorINSC_10device_ptrI4int3EEEENSC_11use_defaultESL_EEPiyS8_iiNS5_3std3__410__identityEEEvT0_T1_T2_T3_T4_T6_,"a",@progbits
	.sectionflags	@""
	.align	4
.nv.constant0._ZN3cub18CUB_300001_SM_10006detail6reduce28DeviceReduceSingleTileKernelINS2_10policy_hubIiyN4cuda3__47minimumIiEEE10Policy1000EN6thrust24THRUST_300001_SM_1000_NS18transform_iteratorI4GetZNSC_6detail15normal_iteratorINSC_10device_ptrI4int3EEEENSC_11use_defaultESL_EEPiyS8_iiNS5_3std3__410__identityEEEvT0_T1_T2_T3_T4_T6_:
	.zero		937


//--------------------- .nv.constant0._ZN3cub18CUB_300001_SM_10006detail6reduce18DeviceReduceKernelINS2_10policy_hubIijN4cuda3__47minimumIiEEE10Policy1000EN6thrust24THRUST_300001_SM_1000_NS18transform_iteratorI4GetZNSC_6detail15normal_iteratorINSC_10device_ptrI4int3EEEENSC_11use_defaultESL_EEjS8_iNS5_3std3__410__identityEEEvT0_PT3_T1_NS0_13GridEvenShareIST_EET2_T4_ --------------------------
	.section	.nv.constant0._ZN3cub18CUB_300001_SM_10006detail6reduce18DeviceReduceKernelINS2_10policy_hubIijN4cuda3__47minimumIiEEE10Policy1000EN6thrust24THRUST_300001_SM_1000_NS18transform_iteratorI4GetZNSC_6detail15normal_iteratorINSC_10device_ptrI4int3EEEENSC_11use_defaultESL_EEjS8_iNS5_3std3__410__identityEEEvT0_PT3_T1_NS0_13GridEvenShareIST_EET2_T4_,"a",@progbits
	.sectionflags	@""
	.align	4
.nv.constant0._ZN3cub18CUB_300001_SM_10006detail6reduce18DeviceReduceKernelINS2_10policy_hubIijN4cuda3__47minimumIiEEE10Policy1000EN6thrust24THRUST_300001_SM_1000_NS18transform_iteratorI4GetZNSC_6detail15normal_iteratorINSC_10device_ptrI4int3EEEENSC_11use_defaultESL_EEjS8_iNS5_3std3__410__identityEEEvT0_PT3_T1_NS0_13GridEvenShareIST_EET2_T4_:
	.zero		966


//--------------------- .nv.constant0._ZN3cub18CUB_300001_SM_10006detail6reduce28DeviceReduceSingleTileKernelINS2_10policy_hubIijN4cuda3__47minimumIiEEE10Policy1000EN6thrust24THRUST_300001_SM_1000_NS18transform_iteratorI4GetZNSC_6detail15normal_iteratorINSC_10device_ptrI4int3EEEENSC_11use_defaultESL_EEPijS8_iiNS5_3std3__410__identityEEEvT0_T1_T2_T3_T4_T6_ --------------------------
	.section	.nv.constant0._ZN3cub18CUB_300001_SM_10006detail6reduce28DeviceReduceSingleTileKernelINS2_10policy_hubIijN4cuda3__47minimumIiEEE10Policy1000EN6thrust24THRUST_300001_SM_1000_NS18transform_iteratorI4GetZNSC_6detail15normal_iteratorINSC_10device_ptrI4int3EEEENSC_11use_defaultESL_EEPijS8_iiNS5_3std3__410__identityEEEvT0_T1_T2_T3_T4_T6_,"a",@progbits
	.sectionflags	@""
	.align	4
.nv.constant0._ZN3cub18CUB_300001_SM_10006detail6reduce28DeviceReduceSingleTileKernelINS2_10policy_hubIijN4cuda3__47minimumIiEEE10Policy1000EN6thrust24THRUST_300001_SM_1000_NS18transform_iteratorI4GetZNSC_6detail15normal_iteratorINSC_10device_ptrI4int3EEEENSC_11use_defaultESL_EEPijS8_iiNS5_3std3__410__identityEEEvT0_T1_T2_T3_T4_T6_:
	.zero		933


//--------------------- .nv.constant0._ZN3cub18CUB_300001_SM_10006detail6reduce18DeviceReduceKernelINS2_10policy_hubIiyN4cuda3__47maximumIiEEE10Policy1000EN6thrust24THRUST_300001_SM_1000_NS18transform_iteratorI4GetYNSC_6detail15normal_iteratorINSC_10device_ptrI4int3EEEENSC_11use_defaultESL_EEyS8_iNS5_3std3__410__identityEEEvT0_PT3_T1_NS0_13GridEvenShareIST_EET2_T4_ --------------------------
	.section	.nv.constant0._ZN3cub18CUB_300001_SM_10006detail6reduce18DeviceReduceKernelINS2_10policy_hubIiyN4cuda3__47maximumIiEEE10Policy1000EN6thrust24THRUST_300001_SM_1000_NS18transform_iteratorI4GetYNSC_6detail15normal_iteratorINSC_10device_ptrI4int3EEEENSC_11use_defaultESL_EEyS8_iNS5_3std3__410__identityEEEvT0_PT3_T1_NS0_13GridEvenShareIST_EET2_T4_,"a",@progbits
	.sectionflags	@""
	.align	4
.nv.constant0._ZN3cub18CUB_300001_SM_10006detail6reduce18DeviceReduceKernelINS2_10policy_hubIiyN4cuda3__47maximumIiEEE10Policy1000EN6thrust24THRUST_300001_SM_1000_NS18transform_iteratorI4GetYNSC_6detail15normal_iteratorINSC_10device_ptrI4int3EEEENSC_11use_defaultESL_EEyS8_iNS5_3std3__410__identityEEEvT0_PT3_T1_NS0_13GridEvenShareIST_EET2_T4_:
	.zero		1002


//--------------------- .nv.constant0._ZN3cub18CUB_300001_SM_10006detail6reduce28DeviceReduceSingleTileKernelINS2_10policy_hubIiyN4cuda3__47maximumIiEEE10Policy1000EN6thrust24THRUST_300001_SM_1000_NS18transform_iteratorI4GetYNSC_6detail15normal_iteratorINSC_10device_ptrI4int3EEEENSC_11use_defaultESL_EEPiyS8_iiNS5_3std3__410__identityEEEvT0_T1_T2_T3_T4_T6_ --------------------------
	.section	.nv.constant0._ZN3cub18CUB_300001_SM_10006detail6reduce28DeviceReduceSingleTileKernelINS2_10policy_hubIiyN4cuda3__47maximumIiEEE10Policy1000EN6thrust24THRUST_300001_SM_1000_NS18transform_iteratorI4GetYNSC_6detail15normal_iteratorINSC_10device_ptrI4int3EEEENSC_11use_defaultESL_EEPiyS8_iiNS5_3std3__410__identityEEEvT0_T1_T2_T3_T4_T6_,"a",@progbits
	.sectionflags	@""
	.align	4
.nv.constant0._ZN3cub18CUB_300001_SM_10006detail6reduce28DeviceReduceSingleTileKernelINS2_10policy_hubIiyN4cuda3__47maximumIiEEE10Policy1000EN6thrust24THRUST_300001_SM_1000_NS18transform_iteratorI4GetYNSC_6detail15normal_iteratorINSC_10device_ptrI4int3EEEENSC_11use_defaultESL_EEPiyS8_iiNS5_3std3__410__identityEEEvT0_T1_T2_T3_T4_T6_:
	.zero		937


//--------------------- .nv.constant0._ZN3cub18CUB_300001_SM_10006detail6reduce18DeviceReduceKernelINS2_10policy_hubIijN4cuda3__47maximumIiEEE10Policy1000EN6thrust24THRUST_300001_SM_1000_NS18transform_iteratorI4GetYNSC_6detail15normal_iteratorINSC_10device_ptrI4int3EEEENSC_11use_defaultESL_EEjS8_iNS5_3std3__410__identityEEEvT0_PT3_T1_NS0_13GridEvenShareIST_EET2_T4_ --------------------------
	.section	.nv.constant0._ZN3cub18CUB_300001_SM_10006detail6reduce18DeviceReduceKernelINS2_10policy_hubIijN4cuda3__47maximumIiEEE10Policy1000EN6thrust24THRUST_300001_SM_1000_NS18transform_iteratorI4GetYNSC_6detail15normal_iteratorINSC_10device_ptrI4int3EEEENSC_11use_defaultESL_EEjS8_iNS5_3std3__410__identityEEEvT0_PT3_T1_NS0_13GridEvenShareIST_EET2_T4_,"a",@progbits
	.sectionflags	@""
	.align	4
.nv.constant0._ZN3cub18CUB_300001_SM_10006detail6reduce18DeviceReduceKernelINS2_10policy_hubIijN4cuda3__47maximumIiEEE10Policy1000EN6thrust24THRUST_300001_SM_1000_NS18transform_iteratorI4GetYNSC_6detail15normal_iteratorINSC_10device_ptrI4int3EEEENSC_11use_defaultESL_EEjS8_iNS5_3std3__410__identityEEEvT0_PT3_T1_NS0_13GridEvenShareIST_EET2_T4_:
	.zero		966


//--------------------- .nv.constant0._ZN3cub18CUB_300001_SM_10006detail6reduce28DeviceReduceSingleTileKernelINS2_10policy_hubIijN4cuda3__47maximumIiEEE10Policy1000EN6thrust24THRUST_300001_SM_1000_NS18transform_iteratorI4GetYNSC_6detail15normal_iteratorINSC_10device_ptrI4int3EEEENSC_11use_defaultESL_EEPijS8_iiNS5_3std3__410__identityEEEvT0_T1_T2_T3_T4_T6_ --------------------------
	.section	.nv.constant0._ZN3cub18CUB_300001_SM_10006detail6reduce28DeviceReduceSingleTileKernelINS2_10policy_hubIijN4cuda3__47maximumIiEEE10Policy1000EN6thrust24THRUST_300001_SM_1000_NS18transform_iteratorI4GetYNSC_6detail15normal_iteratorINSC_10device_ptrI4int3EEEENSC_11use_defaultESL_EEPijS8_iiNS5_3std3__410__identityEEEvT0_T1_T2_T3_T4_T6_,"a",@progbits
	.sectionflags	@""
	.align	4
.nv.constant0._ZN3cub18CUB_300001_SM_10006detail6reduce28DeviceReduceSingleTileKernelINS2_10policy_hubIijN4cuda3__47maximumIiEEE10Policy1000EN6thrust24THRUST_300001_SM_1000_NS18transform_iteratorI4GetYNSC_6detail15normal_iteratorINSC_10device_ptrI4int3EEEENSC_11use_defaultESL_EEPijS8_iiNS5_3std3__410__identityEEEvT0_T1_T2_T3_T4_T6_:
	.zero		933


//--------------------- .nv.constant0._ZN3cub18CUB_300001_SM_10006detail6reduce18DeviceReduceKernelINS2_10policy_hubIiyN4cuda3__47minimumIiEEE10Policy1000EN6thrust24THRUST_300001_SM_1000_NS18transform_iteratorI4GetYNSC_6detail15normal_iteratorINSC_10device_ptrI4int3EEEENSC_11use_defaultESL_EEyS8_iNS5_3std3__410__identityEEEvT0_PT3_T1_NS0_13GridEvenShareIST_EET2_T4_ --------------------------
	.section	.nv.constant0._ZN3cub18CUB_300001_SM_10006detail6reduce18DeviceReduceKernelINS2_10policy_hubIiyN4cuda3__47minimumIiEEE10Policy1000EN6thrust24THRUST_300001_SM_1000_NS18transform_iteratorI4GetYNSC_6detail15normal_iteratorINSC_10device_ptrI4int3EEEENSC_11use_defaultESL_EEyS8_iNS5_3std3__410__identityEEEvT0_PT3_T1_NS0_13GridEvenShareIST_EET2_T4_,"a",@progbits
	.sectionflags	@""
	.align	4
.nv.constant0._ZN3cub18CUB_300001_SM_10006detail6reduce18DeviceReduceKernelINS2_10policy_hubIiyN4cuda3__47minimumIiEEE10Policy1000EN6thrust24THRUST_300001_SM_1000_NS18transform_iteratorI4GetYNSC_6detail15normal_iteratorINSC_10device_ptrI4int3EEEENSC_11use_defaultESL_EEyS8_iNS5_3std3__410__identityEEEvT0_PT3_T1_NS0_13GridEvenShareIST_EET2_T4_:
	.zero		1002


//--------------------- .nv.constant0._ZN3cub18CUB_300001_SM_10006detail6reduce28DeviceReduceSingleTileKernelINS2_10policy_hubIiyN4cuda3__47minimumIiEEE10Policy1000EN6thrust24THRUST_300001_SM_1000_NS18transform_iteratorI4GetYNSC_6detail15normal_iteratorINSC_10device_ptrI4int3EEEENSC_11use_defaultESL_EEPiyS8_iiNS5_3std3__410__identityEEEvT0_T1_T2_T3_T4_T6_ --------------------------
	.section	.nv.constant0._ZN3cub18CUB_300001_SM_10006detail6reduce28DeviceReduceSingleTileKernelINS2_10policy_hubIiyN4cuda3__47minimumIiEEE10Policy1000EN6thrust24THRUST_300001_SM_1000_NS18transform_iteratorI4GetYNSC_6detail15normal_iteratorINSC_10device_ptrI4int3EEEENSC_11use_defaultESL_EEPiyS8_iiNS5_3std3__410__identityEEEvT0_T1_T2_T3_T4_T6_,"a",@progbits
	.sectionflags	@""
	.align	4
.nv.constant0._ZN3cub18CUB_300001_SM_10006detail6reduce28DeviceReduceSingleTileKernelINS2_10policy_hubIiyN4cuda3__47minimumIiEEE10Policy1000EN6thrust24THRUST_300001_SM_1000_NS18transform_iteratorI4GetYNSC_6detail15normal_iteratorINSC_10device_ptrI4int3EEEENSC_11use_defaultESL_EEPiyS8_iiNS5_3std3__410__identityEEEvT0_T1_T2_T3_T4_T6_:
	.zero		937


//--------------------- .nv.constant0._ZN3cub18CUB_300001_SM_10006detail6reduce18DeviceReduceKernelINS2_10policy_hubIijN4cuda3__47minimumIiEEE10Policy1000EN6thrust24THRUST_300001_SM_1000_NS18transform_iteratorI4GetYNSC_6detail15normal_iteratorINSC_10device_ptrI4int3EEEENSC_11use_defaultESL_EEjS8_iNS5_3std3__410__identityEEEvT0_PT3_T1_NS0_13GridEvenShareIST_EET2_T4_ --------------------------
	.section	.nv.constant0._ZN3cub18CUB_300001_SM_10006detail6reduce18DeviceReduceKernelINS2_10policy_hubIijN4cuda3__47minimumIiEEE10Policy1000EN6thrust24THRUST_300001_SM_1000_NS18transform_iteratorI4GetYNSC_6detail15normal_iteratorINSC_10device_ptrI4int3EEEENSC_11use_defaultESL_EEjS8_iNS5_3std3__410__identityEEEvT0_PT3_T1_NS0_13GridEvenShareIST_EET2_T4_,"a",@progbits
	.sectionflags	@""
	.align	4
.nv.constant0._ZN3cub18CUB_300001_SM_10006detail6reduce18DeviceReduceKernelINS2_10policy_hubIijN4cuda3__47minimumIiEEE10Policy1000EN6thrust24THRUST_300001_SM_1000_NS18transform_iteratorI4GetYNSC_6detail15normal_iteratorINSC_10device_ptrI4int3EEEENSC_11use_defaultESL_EEjS8_iNS5_3std3__410__identityEEEvT0_PT3_T1_NS0_13GridEvenShareIST_EET2_T4_:
	.zero		966


//--------------------- .nv.constant0._ZN3cub18CUB_300001_SM_10006detail6reduce28DeviceReduceSingleTileKernelINS2_10policy_hubIijN4cuda3__47minimumIiEEE10Policy1000EN6thrust24THRUST_300001_SM_1000_NS18transform_iteratorI4GetYNSC_6detail15normal_iteratorINSC_10device_ptrI4int3EEEENSC_11use_defaultESL_EEPijS8_iiNS5_3std3__410__identityEEEvT0_T1_T2_T3_T4_T6_ --------------------------
	.section	.nv.constant0._ZN3cub18CUB_300001_SM_10006detail6reduce28DeviceReduceSingleTileKernelINS2_10policy_hubIijN4cuda3__47minimumIiEEE10Policy1000EN6thrust24THRUST_300001_SM_1000_NS18transform_iteratorI4GetYNSC_6detail15normal_iteratorINSC_10device_ptrI4int3EEEENSC_11use_defaultESL_EEPijS8_iiNS5_3std3__410__identityEEEvT0_T1_T2_T3_T4_T6_,"a",@progbits
	.sectionflags	@""
	.align	4
.nv.constant0._ZN3cub18CUB_300001_SM_10006detail6reduce28DeviceReduceSingleTileKernelINS2_10policy_hubIijN4cuda3__47minimumIiEEE10Policy1000EN6thrust24THRUST_300001_SM_1000_NS18transform_iteratorI4GetYNSC_6detail15normal_iteratorINSC_10device_ptrI4int3EEEENSC_11use_defaultESL_EEPijS8_iiNS5_3std3__410__identityEEEvT0_T1_T2_T3_T4_T6_:
	.zero		933


//--------------------- .nv.constant0._ZN3cub18CUB_300001_SM_10006detail6reduce28DeviceReduceSingleTileKernelINS2_10policy_hubIiyN4cuda3__47maximumIiEEE10Policy1000EPiSB_iS8_iiNS5_3std3__410__identityEEEvT0_T1_T2_T3_T4_T6_ --------------------------
	.section	.nv.constant0._ZN3cub18CUB_300001_SM_10006detail6reduce28DeviceReduceSingleTileKernelINS2_10policy_hubIiyN4cuda3__47maximumIiEEE10Policy1000EPiSB_iS8_iiNS5_3std3__410__identityEEEvT0_T1_T2_T3_T4_T6_,"a",@progbits
	.sectionflags	@""
	.align	4
.nv.constant0._ZN3cub18CUB_300001_SM_10006detail6reduce28DeviceReduceSingleTileKernelINS2_10policy_hubIiyN4cuda3__47maximumIiEEE10Policy1000EPiSB_iS8_iiNS5_3std3__410__identityEEEvT0_T1_T2_T3_T4_T6_:
	.zero		925


//--------------------- .nv.constant0._ZN3cub18CUB_300001_SM_10006detail6reduce18DeviceReduceKernelINS2_10policy_hubIiyN4cuda3__47maximumIiEEE10Policy1000EN6thrust24THRUST_300001_SM_1000_NS18transform_iteratorI4GetXNSC_6detail15normal_iteratorINSC_10device_ptrI4int3EEEENSC_11use_defaultESL_EEyS8_iNS5_3std3__410__identityEEEvT0_PT3_T1_NS0_13GridEvenShareIST_EET2_T4_ --------------------------
	.section	.nv.constant0._ZN3cub18CUB_300001_SM_10006detail6reduce18DeviceReduceKernelINS2_10policy_hubIiyN4cuda3__47maximumIiEEE10Policy1000EN6thrust24THRUST_300001_SM_1000_NS18transform_iteratorI4GetXNSC_6detail15normal_iteratorINSC_10device_ptrI4int3EEEENSC_11use_defaultESL_EEyS8_iNS5_3std3__410__identityEEEvT0_PT3_T1_NS0_13GridEvenShareIST_EET2_T4_,"a",@progbits
	.sectionflags	@""
	.align	4
.nv.constant0._ZN3cub18CUB_300001_SM_10006detail6reduce18DeviceReduceKernelINS2_10policy_hubIiyN4cuda3__47maximumIiEEE10Policy1000EN6thrust24THRUST_300001_SM_1000_NS18transform_iteratorI4GetXNSC_6detail15normal_iteratorINSC_10device_ptrI4int3EEEENSC_11use_defaultESL_EEyS8_iNS5_3std3__410__identityEEEvT0_PT3_T1_NS0_13GridEvenShareIST_EET2_T4_:
	.zero		1002


//--------------------- .nv.constant0._ZN3cub18CUB_300001_SM_10006detail6reduce28DeviceReduceSingleTileKernelINS2_10policy_hubIiyN4cuda3__47maximumIiEEE10Policy1000EN6thrust24THRUST_300001_SM_1000_NS18transform_iteratorI4GetXNSC_6detail15normal_iteratorINSC_10device_ptrI4int3EEEENSC_11use_defaultESL_EEPiyS8_iiNS5_3std3__410__identityEEEvT0_T1_T2_T3_T4_T6_ --------------------------
	.section	.nv.constant0._ZN3cub18CUB_300001_SM_10006detail6reduce28DeviceReduceSingleTileKernelINS2_10policy_hubIiyN4cuda3__47maximumIiEEE10Policy1000EN6thrust24THRUST_300001_SM_1000_NS18transform_iteratorI4GetXNSC_6detail15normal_iteratorINSC_10device_ptrI4int3EEEENSC_11use_defaultESL_EEPiyS8_iiNS5_3std3__410__identityEEEvT0_T1_T2_T3_T4_T6_,"a",@progbits
	.sectionflags	@""
	.align	4
.nv.constant0._ZN3cub18CUB_300001_SM_10006detail6reduce28DeviceReduceSingleTileKernelINS2_10policy_hubIiyN4cuda3__47maximumIiEEE10Policy1000EN6thrust24THRUST_300001_SM_1000_NS18transform_iteratorI4GetXNSC_6detail15normal_iteratorINSC_10device_ptrI4int3EEEENSC_11use_defaultESL_EEPiyS8_iiNS5_3std3__410__identityEEEvT0_T1_T2_T3_T4_T6_:
	.zero		937


//--------------------- .nv.constant0._ZN3cub18CUB_300001_SM_10006detail6reduce28DeviceReduceSingleTileKernelINS2_10policy_hubIijN4cuda3__47maximumIiEEE10Policy1000EPiSB_iS8_iiNS5_3std3__410__identityEEEvT0_T1_T2_T3_T4_T6_ --------------------------
	.section	.nv.constant0._ZN3cub18CUB_300001_SM_10006detail6reduce28DeviceReduceSingleTileKernelINS2_10policy_hubIijN4cuda3__47maximumIiEEE10Policy1000EPiSB_iS8_iiNS5_3std3__410__identityEEEvT0_T1_T2_T3_T4_T6_,"a",@progbits
	.sectionflags	@""
	.align	4
.nv.constant0._ZN3cub18CUB_300001_SM_10006detail6reduce28DeviceReduceSingleTileKernelINS2_10policy_hubIijN4cuda3__47maximumIiEEE10Policy1000EPiSB_iS8_iiNS5_3std3__410__identityEEEvT0_T1_T2_T3_T4_T6_:
	.zero		925


//--------------------- .nv.constant0._ZN3cub18CUB_300001_SM_10006detail6reduce18DeviceReduceKernelINS2_10policy_hubIijN4cuda3__47maximumIiEEE10Policy1000EN6thrust24THRUST_300001_SM_1000_NS18transform_iteratorI4GetXNSC_6detail15normal_iteratorINSC_10device_ptrI4int3EEEENSC_11use_defaultESL_EEjS8_iNS5_3std3__410__identityEEEvT0_PT3_T1_NS0_13GridEvenShareIST_EET2_T4_ --------------------------
	.section	.nv.constant0._ZN3cub18CUB_300001_SM_10006detail6reduce18DeviceReduceKernelINS2_10policy_hubIijN4cuda3__47maximumIiEEE10Policy1000EN6thrust24THRUST_300001_SM_1000_NS18transform_iteratorI4GetXNSC_6detail15normal_iteratorINSC_10device_ptrI4int3EEEENSC_11use_defaultESL_EEjS8_iNS5_3std3__410__identityEEEvT0_PT3_T1_NS0_13GridEvenShareIST_EET2_T4_,"a",@progbits
	.sectionflags	@""
	.align	4
.nv.constant0._ZN3cub18CUB_300001_SM_10006detail6reduce18DeviceReduceKernelINS2_10policy_hubIijN4cuda3__47maximumIiEEE10Policy1000EN6thrust24THRUST_300001_SM_1000_NS18transform_iteratorI4GetXNSC_6detail15normal_iteratorINSC_10device_ptrI4int3EEEENSC_11use_defaultESL_EEjS8_iNS5_3std3__410__identityEEEvT0_PT3_T1_NS0_13GridEvenShareIST_EET2_T4_:
	.zero		966


//--------------------- .nv.constant0._ZN3cub18CUB_300001_SM_10006detail6reduce28DeviceReduceSingleTileKernelINS2_10policy_hubIijN4cuda3__47maximumIiEEE10Policy1000EN6thrust24THRUST_300001_SM_1000_NS18transform_iteratorI4GetXNSC_6detail15normal_iteratorINSC_10device_ptrI4int3EEEENSC_11use_defaultESL_EEPijS8_iiNS5_3std3__410__identityEEEvT0_T1_T2_T3_T4_T6_ --------------------------
	.section	.nv.constant0._ZN3cub18CUB_300001_SM_10006detail6reduce28DeviceReduceSingleTileKernelINS2_10policy_hubIijN4cuda3__47maximumIiEEE10Policy1000EN6thrust24THRUST_300001_SM_1000_NS18transform_iteratorI4GetXNSC_6detail15normal_iteratorINSC_10device_ptrI4int3EEEENSC_11use_defaultESL_EEPijS8_iiNS5_3std3__410__identityEEEvT0_T1_T2_T3_T4_T6_,"a",@progbits
	.sectionflags	@""
	.align	4
.nv.constant0._ZN3cub18CUB_300001_SM_10006detail6reduce28DeviceReduceSingleTileKernelINS2_10policy_hubIijN4cuda3__47maximumIiEEE10Policy1000EN6thrust24THRUST_300001_SM_1000_NS18transform_iteratorI4GetXNSC_6detail15normal_iteratorINSC_10device_ptrI4int3EEEENSC_11use_defaultESL_EEPijS8_iiNS5_3std3__410__identityEEEvT0_T1_T2_T3_T4_T6_:
	.zero		933


//--------------------- .nv.constant0._ZN3cub18CUB_300001_SM_10006detail6reduce28DeviceReduceSingleTileKernelINS2_10policy_hubIiyN4cuda3__47minimumIiEEE10Policy1000EPiSB_iS8_iiNS5_3std3__410__identityEEEvT0_T1_T2_T3_T4_T6_ --------------------------
	.section	.nv.constant0._ZN3cub18CUB_300001_SM_10006detail6reduce28DeviceReduceSingleTileKernelINS2_10policy_hubIiyN4cuda3__47minimumIiEEE10Policy1000EPiSB_iS8_iiNS5_3std3__410__identityEEEvT0_T1_T2_T3_T4_T6_,"a",@progbits
	.sectionflags	@""
	.align	4
.nv.constant0._ZN3cub18CUB_300001_SM_10006detail6reduce28DeviceReduceSingleTileKernelINS2_10policy_hubIiyN4cuda3__47minimumIiEEE10Policy1000EPiSB_iS8_iiNS5_3std3__410__identityEEEvT0_T1_T2_T3_T4_T6_:
	.zero		925


//--------------------- .nv.constant0._ZN3cub18CUB_300001_SM_10006detail6reduce18DeviceReduceKernelINS2_10policy_hubIiyN4cuda3__47minimumIiEEE10Policy1000EN6thrust24THRUST_300001_SM_1000_NS18transform_iteratorI4GetXNSC_6detail15normal_iteratorINSC_10device_ptrI4int3EEEENSC_11use_defaultESL_EEyS8_iNS5_3std3__410__identityEEEvT0_PT3_T1_NS0_13GridEvenShareIST_EET2_T4_ --------------------------
	.section	.nv.constant0._ZN3cub18CUB_300001_SM_10006detail6reduce18DeviceReduceKernelINS2_10policy_hubIiyN4cuda3__47minimumIiEEE10Policy1000EN6thrust24THRUST_300001_SM_1000_NS18transform_iteratorI4GetXNSC_6detail15normal_iteratorINSC_10device_ptrI4int3EEEENSC_11use_defaultESL_EEyS8_iNS5_3std3__410__identityEEEvT0_PT3_T1_NS0_13GridEvenShareIST_EET2_T4_,"a",@progbits
	.sectionflags	@""
	.align	4
.nv.constant0._ZN3cub18CUB_300001_SM_10006detail6reduce18DeviceReduceKernelINS2_10policy_hubIiyN4cuda3__47minimumIiEEE10Policy1000EN6thrust24THRUST_300001_SM_1000_NS18transform_iteratorI4GetXNSC_6detail15normal_iteratorINSC_10device_ptrI4int3EEEENSC_11use_defaultESL_EEyS8_iNS5_3std3__410__identityEEEvT0_PT3_T1_NS0_13GridEvenShareIST_EET2_T4_:
	.zero		1002


//--------------------- .nv.constant0._ZN3cub18CUB_300001_SM_10006detail6reduce28DeviceReduceSingleTileKernelINS2_10policy_hubIiyN4cuda3__47minimumIiEEE10Policy1000EN6thrust24THRUST_300001_SM_1000_NS18transform_iteratorI4GetXNSC_6detail15normal_iteratorINSC_10device_ptrI4int3EEEENSC_11use_defaultESL_EEPiyS8_iiNS5_3std3__410__identityEEEvT0_T1_T2_T3_T4_T6_ --------------------------
	.section	.nv.constant0._ZN3cub18CUB_300001_SM_10006detail6reduce28DeviceReduceSingleTileKernelINS2_10policy_hubIiyN4cuda3__47minimumIiEEE10Policy1000EN6thrust24THRUST_300001_SM_1000_NS18transform_iteratorI4GetXNSC_6detail15normal_iteratorINSC_10device_ptrI4int3EEEENSC_11use_defaultESL_EEPiyS8_iiNS5_3std3__410__identityEEEvT0_T1_T2_T3_T4_T6_,"a",@progbits
	.sectionflags	@""
	.align	4
.nv.constant0._ZN3cub18CUB_300001_SM_10006detail6reduce28DeviceReduceSingleTileKernelINS2_10policy_hubIiyN4cuda3__47minimumIiEEE10Policy1000EN6thrust24THRUST_300001_SM_1000_NS18transform_iteratorI4GetXNSC_6detail15normal_iteratorINSC_10device_ptrI4int3EEEENSC_11use_defaultESL_EEPiyS8_iiNS5_3std3__410__identityEEEvT0_T1_T2_T3_T4_T6_:
	.zero		937


//--------------------- .nv.constant0._ZN3cub18CUB_300001_SM_10006detail6reduce28DeviceReduceSingleTileKernelINS2_10policy_hubIijN4cuda3__47minimumIiEEE10Policy1000EPiSB_iS8_iiNS5_3std3__410__identityEEEvT0_T1_T2_T3_T4_T6_ --------------------------
	.section	.nv.constant0._ZN3cub18CUB_300001_SM_10006detail6reduce28DeviceReduceSingleTileKernelINS2_10policy_hubIijN4cuda3__47minimumIiEEE10Policy1000EPiSB_iS8_iiNS5_3std3__410__identityEEEvT0_T1_T2_T3_T4_T6_,"a",@progbits
	.sectionflags	@""
	.align	4
.nv.constant0._ZN3cub18CUB_300001_SM_10006detail6reduce28DeviceReduceSingleTileKernelINS2_10policy_hubIijN4cuda3__47minimumIiEEE10Policy1000EPiSB_iS8_iiNS5_3std3__410__identityEEEvT0_T1_T2_T3_T4_T6_:
	.zero		925


//--------------------- .nv.constant0._ZN3cub18CUB_300001_SM_10006detail6reduce18DeviceReduceKernelINS2_10policy_hubIijN4cuda3__47minimumIiEEE10Policy1000EN6thrust24THRUST_300001_SM_1000_NS18transform_iteratorI4GetXNSC_6detail15normal_iteratorINSC_10device_ptrI4int3EEEENSC_11use_defaultESL_EEjS8_iNS5_3std3__410__identityEEEvT0_PT3_T1_NS0_13GridEvenShareIST_EET2_T4_ --------------------------
	.section	.nv.constant0._ZN3cub18CUB_300001_SM_10006detail6reduce18DeviceReduceKernelINS2_10policy_hubIijN4cuda3__47minimumIiEEE10Policy1000EN6thrust24THRUST_300001_SM_1000_NS18transform_iteratorI4GetXNSC_6detail15normal_iteratorINSC_10device_ptrI4int3EEEENSC_11use_defaultESL_EEjS8_iNS5_3std3__410__identityEEEvT0_PT3_T1_NS0_13GridEvenShareIST_EET2_T4_,"a",@progbits
	.sectionflags	@""
	.align	4
.nv.constant0._ZN3cub18CUB_300001_SM_10006detail6reduce18DeviceReduceKernelINS2_10policy_hubIijN4cuda3__47minimumIiEEE10Policy1000EN6thrust24THRUST_300001_SM_1000_NS18transform_iteratorI4GetXNSC_6detail15normal_iteratorINSC_10device_ptrI4int3EEEENSC_11use_defaultESL_EEjS8_iNS5_3std3__410__identityEEEvT0_PT3_T1_NS0_13GridEvenShareIST_EET2_T4_:
	.zero		966


//--------------------- .nv.constant0._ZN3cub18CUB_300001_SM_10006detail6reduce28DeviceReduceSingleTileKernelINS2_10policy_hubIijN4cuda3__47minimumIiEEE10Policy1000EN6thrust24THRUST_300001_SM_1000_NS18transform_iteratorI4GetXNSC_6detail15normal_iteratorINSC_10device_ptrI4int3EEEENSC_11use_defaultESL_EEPijS8_iiNS5_3std3__410__identityEEEvT0_T1_T2_T3_T4_T6_ --------------------------
	.section	.nv.constant0._ZN3cub18CUB_300001_SM_10006detail6reduce28DeviceReduceSingleTileKernelINS2_10policy_hubIijN4cuda3__47minimumIiEEE10Policy1000EN6thrust24THRUST_300001_SM_1000_NS18transform_iteratorI4GetXNSC_6detail15normal_iteratorINSC_10device_ptrI4int3EEEENSC_11use_defaultESL_EEPijS8_iiNS5_3std3__410__identityEEEvT0_T1_T2_T3_T4_T6_,"a",@progbits
	.sectionflags	@""
	.align	4
.nv.constant0._ZN3cub18CUB_300001_SM_10006detail6reduce28DeviceReduceSingleTileKernelINS2_10policy_hubIijN4cuda3__47minimumIiEEE10Policy1000EN6thrust24THRUST_300001_SM_1000_NS18transform_iteratorI4GetXNSC_6detail15normal_iteratorINSC_10device_ptrI4int3EEEENSC_11use_defaultESL_EEPijS8_iiNS5_3std3__410__identityEEEvT0_T1_T2_T3_T4_T6_:
	.zero		933


//--------------------- .nv.constant0._ZN3cub18CUB_300001_SM_10006detail8for_each13static_kernelINS2_12policy_hub_t12policy_500_tEmN6thrust24THRUST_300001_SM_1000_NS8cuda_cub20__uninitialized_fill7functorINS7_10device_ptrIjEEjEEEEvT0_T1_ --------------------------
	.section	.nv.constant0._ZN3cub18CUB_300001_SM_10006detail8for_each13static_kernelINS2_12policy_hub_t12policy_500_tEmN6thrust24THRUST_300001_SM_1000_NS8cuda_cub20__uninitialized_fill7functorINS7_10device_ptrIjEEjEEEEvT0_T1_,"a",@progbits
	.sectionflags	@""
	.align	4
.nv.constant0._ZN3cub18CUB_300001_SM_10006detail8for_each13static_kernelINS2_12policy_hub_t12policy_500_tEmN6thrust24THRUST_300001_SM_1000_NS8cuda_cub20__uninitialized_fill7functorINS7_10device_ptrIjEEjEEEEvT0_T1_:
	.zero		920


//--------------------- .nv.constant0._ZN3cub18CUB_300001_SM_10006detail8for_each13static_kernelINS2_12policy_hub_t12policy_500_tEmN6thrust24THRUST_300001_SM_1000_NS8cuda_cub20__uninitialized_fill7functorINS7_10device_ptrI4int3EESC_EEEEvT0_T1_ --------------------------
	.section	.nv.constant0._ZN3cub18CUB_300001_SM_10006detail8for_each13static_kernelINS2_12policy_hub_t12policy_500_tEmN6thrust24THRUST_300001_SM_1000_NS8cuda_cub20__uninitialized_fill7functorINS7_10device_ptrI4int3EESC_EEEEvT0_T1_,"a",@progbits
	.sectionflags	@""
	.align	4
.nv.constant0._ZN3cub18CUB_300001_SM_10006detail8for_each13static_kernelINS2_12policy_hub_t12policy_500_tEmN6thrust24THRUST_300001_SM_1000_NS8cuda_cub20__uninitialized_fill7functorINS7_10device_ptrI4int3EESC_EEEEvT0_T1_:
	.zero		928


//--------------------- .nv.constant0._ZN3cub18CUB_300001_SM_10006detail11EmptyKernelIvEEvv --------------------------
	.section	.nv.constant0._ZN3cub18CUB_300001_SM_10006detail11EmptyKernelIvEEvv,"a",@progbits
	.sectionflags	@""
	.align	4
.nv.constant0._ZN3cub18CUB_300001_SM_10006detail11EmptyKernelIvEEvv:
	.zero		896


//--------------------- .nv.constant0._Z25erode_check_bitset_kernelPK4int3iS_iiiPKjPb --------------------------
	.section	.nv.constant0._Z25erode_check_bitset_kernelPK4int3iS_iiiPKjPb,"a",@progbits
	.sectionflags	@""
	.align	4
.nv.constant0._Z25erode_check_bitset_kernelPK4int3iS_iiiPKjPb:
	.zero		952


//--------------------- .nv.constant0._Z15set_bits_kernelPK4int3iS_iiiPj --------------------------
	.section	.nv.constant0._Z15set_bits_kernelPK4int3iS_iiiPj,"a",@progbits
	.sectionflags	@""
	.align	4
.nv.constant0._Z15set_bits_kernelPK4int3iS_iiiPj:
	.zero		944


//--------------------- .nv.constant0._Z18erode_check_kernelPK4int3S1_iPb --------------------------
	.section	.nv.constant0._Z18erode_check_kernelPK4int3S1_iPb,"a",@progbits
	.sectionflags	@""
	.align	4
.nv.constant0._Z18erode_check_kernelPK4int3S1_iPb:
	.zero		928


//--------------------- .nv.constant0._Z18pack_coords_kernelPKiP4int3i --------------------------
	.section	.nv.constant0._Z18pack_coords_kernelPKiP4int3i,"a",@progbits
	.sectionflags	@""
	.align	4
.nv.constant0._Z18pack_coords_kernelPKiP4int3i:
	.zero		916


//--------------------- SYMBOLS --------------------------

	.type		.nv.reservedSmem.offset0,@object
	.size		.nv.reservedSmem.offset0,0x4
	.type		.nv.reservedSmem.cap,@object
	.size		.nv.reservedSmem.cap,0x4
